def matmul_kernel(
    a_ptr,
    b_ptr,
    c_ptr,
    M,
    N,
    K,
    stride_am,
    stride_ak,
    stride_bk,
    stride_bn,
    stride_cm,
    stride_cn,
    BLOCK_M: tl.constexpr,
    BLOCK_N: tl.constexpr,
    BLOCK_K: tl.constexpr,
    GROUP_M: tl.constexpr,
):
    pid = tl.program_id(axis=0)
    num_pid_m = tl.cdiv(M, BLOCK_M)
    num_pid_n = tl.cdiv(N, BLOCK_N)
    num_pid_in_group = GROUP_M * num_pid_n
    group_id = pid // num_pid_in_group
    first_pid_m = group_id * GROUP_M
    group_size_m = min(num_pid_m - first_pid_m, GROUP_M)
    pid_m = first_pid_m + ((pid % num_pid_in_group) % group_size_m)
    pid_n = (pid % num_pid_in_group) // group_size_m

    offs_am = (pid_m * BLOCK_M + tl.arange(0, BLOCK_M)) % M
    offs_bn = (pid_n * BLOCK_N + tl.arange(0, BLOCK_N)) % N
    offs_k = tl.arange(0, BLOCK_K)
    a_ptrs = a_ptr + offs_am[:, None] * stride_am + offs_k[None, :] * stride_ak
    b_ptrs = b_ptr + offs_k[:, None] * stride_bk + offs_bn[None, :] * stride_bn

    acc = tl.zeros((BLOCK_M, BLOCK_N), dtype=tl.float32)
    for kk in range(0, tl.cdiv(K, BLOCK_K)):
        a = tl.load(a_ptrs, mask=offs_k[None, :] < K - kk * BLOCK_K, other=0.0)
        b = tl.load(b_ptrs, mask=offs_k[:, None] < K - kk * BLOCK_K, other=0.0)
        acc = tl.dot(a, b, acc)
        a_ptrs += BLOCK_K * stride_ak
        b_ptrs += BLOCK_K * stride_bk

    c = acc.to(c_ptr.dtype.element_ty)
    offs_cm = pid_m * BLOCK_M + tl.arange(0, BLOCK_M)
    offs_cn = pid_n * BLOCK_N + tl.arange(0, BLOCK_N)
    c_ptrs = c_ptr + offs_cm[:, None] * stride_cm + offs_cn[None, :] * stride_cn
    mask = (offs_cm[:, None] < M) & (offs_cn[None, :] < N)
    tl.store(c_ptrs, c, mask=mask)

# config = {"BLOCK_K": 128, "BLOCK_M": 256, "BLOCK_N": 64, "GROUP_M": 8, "arch": "sm_100", "dtype": "fp8e4m3", "num_ctas": 2, "num_stages": 3, "num_warps": 4}
# arch = sm_100


// ===== COMPILED SASS (sm_100a) =====

	.target	sm_100a

	.elftype	@"ET_EXEC"


//--------------------- .note.nv.tkinfo           --------------------------
	.section	.note.nv.tkinfo,"",@"SHT_NOTE"
	.sectionflags	@"SHF_NOTE_NV_TKINFO"
	.tkinfo
        /*0018*/ 	.word	0x00000081
        /*0030*/ 	.string	""
        /*0030*/ 	.string	"ptxas-blackwell"
        /*0030*/ 	.string	"Cuda compilation tools, release 12.9, V12.9.86"
        /*0030*/ 	.string	"Build cuda_12.9.r12.9/compiler.36037853_0"
        /*0030*/ 	.string	"-v  -suppress-debug-info  -lineinfo  -arch sm_100a "



//--------------------- .note.nv.cuver            --------------------------
	.section	.note.nv.cuver,"",@"SHT_NOTE"
	.sectionflags	@"SHF_NOTE_NV_CUVER"
        /*0018*/ 	.short	0x0001
        /*001a*/ 	.short	0x0064
        /*001c*/ 	.short	0x0001
        /*001e*/ 	.short	0x0000
        /*0020*/ 	.short	0x0001
        /*0022*/ 	.short	0x0000


//--------------------- .nv.info                  --------------------------
	.section	.nv.info,"",@"SHT_CUDA_INFO"
	.align	4


	//----- nvinfo : EIATTR_REGCOUNT
	.align		4
        /*0000*/ 	.byte	0x04, 0x2f
        /*0002*/ 	.short	(.L_6 - .L_5)
	.align		4
.L_5:
        /*0004*/ 	.word	index@(matmul_kernel)
        /*0008*/ 	.word	0x00000060


	//----- nvinfo : EIATTR_FRAME_SIZE
	.align		4
.L_6:
        /*000c*/ 	.byte	0x04, 0x11
        /*000e*/ 	.short	(.L_8 - .L_7)
	.align		4
.L_7:
        /*0010*/ 	.word	index@($__internal_2_$__cuda_sm10x_tcgen05_guardrail_trap_unallocated_columns_being_dealloced)
        /*0014*/ 	.word	0x00000700


	//----- nvinfo : EIATTR_FRAME_SIZE
	.align		4
.L_8:
        /*0018*/ 	.byte	0x04, 0x11
        /*001a*/ 	.short	(.L_10 - .L_9)
	.align		4
.L_9:
        /*001c*/ 	.word	index@($__internal_1_$__cuda_sm10x_tcgen05_guardrail_trap_phase_invalid_during_alloc)
        /*0020*/ 	.word	0x00000700


	//----- nvinfo : EIATTR_FRAME_SIZE
	.align		4
.L_10:
        /*0024*/ 	.byte	0x04, 0x11
        /*0026*/ 	.short	(.L_12 - .L_11)
	.align		4
.L_11:
        /*0028*/ 	.word	index@($__internal_0_$__cuda_sm10x_tcgen05_guardrail_trap_col_being_dealloced_not_returned_by_alloc)
        /*002c*/ 	.word	0x00000700


	//----- nvinfo : EIATTR_FRAME_SIZE
	.align		4
.L_12:
        /*0030*/ 	.byte	0x04, 0x11
        /*0032*/ 	.short	(.L_14 - .L_13)
	.align		4
.L_13:
        /*0034*/ 	.word	index@(matmul_kernel)
        /*0038*/ 	.word	0x00000700


	//----- nvinfo : EIATTR_MIN_STACK_SIZE
	.align		4
.L_14:
        /*003c*/ 	.byte	0x04, 0x12
        /*003e*/ 	.short	(.L_16 - .L_15)
	.align		4
.L_15:
        /*0040*/ 	.word	index@(matmul_kernel)
        /*0044*/ 	.word	0x00000700
.L_16:


//--------------------- .nv.info.matmul_kernel    --------------------------
	.section	.nv.info.matmul_kernel,"",@"SHT_CUDA_INFO"
	.sectionflags	@""
	.align	4


	//----- nvinfo : EIATTR_CUDA_API_VERSION
	.align		4
        /*0000*/ 	.byte	0x04, 0x37
        /*0002*/ 	.short	(.L_18 - .L_17)
.L_17:
        /*0004*/ 	.word	0x00000081


	//----- nvinfo : EIATTR_KPARAM_INFO
	.align		4
.L_18:
        /*0008*/ 	.byte	0x04, 0x17
        /*000a*/ 	.short	(.L_20 - .L_19)
.L_19:
        /*000c*/ 	.word	0x00000000
        /*0010*/ 	.short	0x000d
        /*0012*/ 	.short	0x0048
        /*0014*/ 	.byte	0x00, 0xf4, 0x21, 0x00


	//----- nvinfo : EIATTR_KPARAM_INFO
	.align		4
.L_20:
        /*0018*/ 	.byte	0x04, 0x17
        /*001a*/ 	.short	(.L_22 - .L_21)
.L_21:
        /*001c*/ 	.word	0x00000000
        /*0020*/ 	.short	0x000c
        /*0022*/ 	.short	0x0040
        /*0024*/ 	.byte	0x00, 0xf4, 0x21, 0x00


	//----- nvinfo : EIATTR_KPARAM_INFO
	.align		4
.L_22:
        /*0028*/ 	.byte	0x04, 0x17
        /*002a*/ 	.short	(.L_24 - .L_23)
.L_23:
        /*002c*/ 	.word	0x00000000
        /*0030*/ 	.short	0x000b
        /*0032*/ 	.short	0x0038
        /*0034*/ 	.byte	0x00, 0xf0, 0x11, 0x00


	//----- nvinfo : EIATTR_KPARAM_INFO
	.align		4
.L_24:
        /*0038*/ 	.byte	0x04, 0x17
        /*003a*/ 	.short	(.L_26 - .L_25)
.L_25:
        /*003c*/ 	.word	0x00000000
        /*0040*/ 	.short	0x000a
        /*0042*/ 	.short	0x0034
        /*0044*/ 	.byte	0x00, 0xf0, 0x11, 0x00


	//----- nvinfo : EIATTR_KPARAM_INFO
	.align		4
.L_26:
        /*0048*/ 	.byte	0x04, 0x17
        /*004a*/ 	.short	(.L_28 - .L_27)
.L_27:
        /*004c*/ 	.word	0x00000000
        /*0050*/ 	.short	0x0009
        /*0052*/ 	.short	0x0030
        /*0054*/ 	.byte	0x00, 0xf0, 0x11, 0x00


	//----- nvinfo : EIATTR_KPARAM_INFO
	.align		4
.L_28:
        /*0058*/ 	.byte	0x04, 0x17
        /*005a*/ 	.short	(.L_30 - .L_29)
.L_29:
        /*005c*/ 	.word	0x00000000
        /*0060*/ 	.short	0x0008
        /*0062*/ 	.short	0x002c
        /*0064*/ 	.byte	0x00, 0xf0, 0x11, 0x00


	//----- nvinfo : EIATTR_KPARAM_INFO
	.align		4
.L_30:
        /*0068*/ 	.byte	0x04, 0x17
        /*006a*/ 	.short	(.L_32 - .L_31)
.L_31:
        /*006c*/ 	.word	0x00000000
        /*0070*/ 	.short	0x0007
        /*0072*/ 	.short	0x0028
        /*0074*/ 	.byte	0x00, 0xf0, 0x11, 0x00


	//----- nvinfo : EIATTR_KPARAM_INFO
	.align		4
.L_32:
        /*0078*/ 	.byte	0x04, 0x17
        /*007a*/ 	.short	(.L_34 - .L_33)
.L_33:
        /*007c*/ 	.word	0x00000000
        /*0080*/ 	.short	0x0006
        /*0082*/ 	.short	0x0024
        /*0084*/ 	.byte	0x00, 0xf0, 0x11, 0x00


	//----- nvinfo : EIATTR_KPARAM_INFO
	.align		4
.L_34:
        /*0088*/ 	.byte	0x04, 0x17
        /*008a*/ 	.short	(.L_36 - .L_35)
.L_35:
        /*008c*/ 	.word	0x00000000
        /*0090*/ 	.short	0x0005
        /*0092*/ 	.short	0x0020
        /*0094*/ 	.byte	0x00, 0xf0, 0x11, 0x00


	//----- nvinfo : EIATTR_KPARAM_INFO
	.align		4
.L_36:
        /*0098*/ 	.byte	0x04, 0x17
        /*009a*/ 	.short	(.L_38 - .L_37)
.L_37:
        /*009c*/ 	.word	0x00000000
        /*00a0*/ 	.short	0x0004
        /*00a2*/ 	.short	0x001c
        /*00a4*/ 	.byte	0x00, 0xf0, 0x11, 0x00


	//----- nvinfo : EIATTR_KPARAM_INFO
	.align		4
.L_38:
        /*00a8*/ 	.byte	0x04, 0x17
        /*00aa*/ 	.short	(.L_40 - .L_39)
.L_39:
        /*00ac*/ 	.word	0x00000000
        /*00b0*/ 	.short	0x0003
        /*00b2*/ 	.short	0x0018
        /*00b4*/ 	.byte	0x00, 0xf0, 0x11, 0x00


	//----- nvinfo : EIATTR_KPARAM_INFO
	.align		4
.L_40:
        /*00b8*/ 	.byte	0x04, 0x17
        /*00ba*/ 	.short	(.L_42 - .L_41)
.L_41:
        /*00bc*/ 	.word	0x00000000
        /*00c0*/ 	.short	0x0002
        /*00c2*/ 	.short	0x0010
        /*00c4*/ 	.byte	0x00, 0xf4, 0x21, 0x00


	//----- nvinfo : EIATTR_KPARAM_INFO
	.align		4
.L_42:
        /*00c8*/ 	.byte	0x04, 0x17
        /*00ca*/ 	.short	(.L_44 - .L_43)
.L_43:
        /*00cc*/ 	.word	0x00000000
        /*00d0*/ 	.short	0x0001
        /*00d2*/ 	.short	0x0008
        /*00d4*/ 	.byte	0x00, 0xf4, 0x21, 0x00


	//----- nvinfo : EIATTR_KPARAM_INFO
	.align		4
.L_44:
        /*00d8*/ 	.byte	0x04, 0x17
        /*00da*/ 	.short	(.L_46 - .L_45)
.L_45:
        /*00dc*/ 	.word	0x00000000
        /*00e0*/ 	.short	0x0000
        /*00e2*/ 	.short	0x0000
        /*00e4*/ 	.byte	0x00, 0xf4, 0x21, 0x00


	//----- nvinfo : EIATTR_EXPLICIT_CLUSTER
	.align		4
.L_46:
        /*00e8*/ 	.byte	0x01, 0x3e
	.zero		2


	//----- nvinfo : EIATTR_CTA_PER_CLUSTER
	.align		4
        /*00ec*/ 	.byte	0x04, 0x3d
        /*00ee*/ 	.short	(.L_48 - .L_47)
.L_47:
        /*00f0*/ 	.word	0x00000002
        /*00f4*/ 	.word	0x00000001
        /*00f8*/ 	.word	0x00000001


	//----- nvinfo : EIATTR_AT_ENTRY_FRAGMENTS
	.align		4
.L_48:
        /*00fc*/ 	.byte	0x04, 0x4f
        /*00fe*/ 	.short	(.L_50 - .L_49)


	//   ....[0]....
.L_49:
        /*0100*/ 	.word	0x00000004


	//   ....[1]....
        /*0104*/ 	.word	0x00000005


	//----- nvinfo : EIATTR_RESERVED_SMEM_USED
	.align		4
.L_50:
        /*0108*/ 	.byte	0x01, 0x41
	.zero		2


	//----- nvinfo : EIATTR_SPARSE_MMA_MASK
	.align		4
        /*010c*/ 	.byte	0x03, 0x50
        /*010e*/ 	.short	0x0000


	//----- nvinfo : EIATTR_TCGEN05_2CTA_USED
	.align		4
        /*0110*/ 	.byte	0x01, 0x52
	.zero		2


	//----- nvinfo : EIATTR_MAXREG_COUNT
	.align		4
        /*0114*/ 	.byte	0x03, 0x1b
        /*0116*/ 	.short	0x00ff


	//----- nvinfo : EIATTR_NUM_BARRIERS
	.align		4
        /*0118*/ 	.byte	0x02, 0x4c
        /*011a*/ 	.byte	0x01
	.zero		1


	//----- nvinfo : EIATTR_ANNOTATIONS
	.align		4
        /*011c*/ 	.byte	0x04, 0x55
        /*011e*/ 	.short	(.L_52 - .L_51)


	//   ....[0]....
.L_51:
        /*0120*/ 	.word	0x00000001
        /*0124*/ 	.byte	0x00, 0x10, 0x00, 0x00, 0x01, 0x00, 0x00, 0x00, 0x00, 0x18, 0x00, 0x00, 0x01, 0x00, 0x00, 0x00
        /* <DEDUP_REMOVED lines=675> */
        /*2b64*/ 	.byte	0xf0, 0x3c, 0x01, 0x00, 0x01, 0x00, 0x00, 0x00, 0x40, 0x3d, 0x01, 0x00


	//----- nvinfo : EIATTR_INT_WARP_WIDE_INSTR_OFFSETS
	.align		4
.L_52:
        /*2b70*/ 	.byte	0x04, 0x31
        /*2b72*/ 	.short	(.L_54 - .L_53)


	//   ....[0]....
.L_53:
        /*2b74*/ 	.word	0x000016d0


	//   ....[1]....
        /*2b78*/ 	.word	0x00001700


	//   ....[2]....
        /*2b7c*/ 	.word	0x00007870


	//   ....[3]....
        /*2b80*/ 	.word	0x000159a0


	//   ....[4]....
        /*2b84*/ 	.word	0x000159f0


	//----- nvinfo : EIATTR_COOP_GROUP_MASK_REGIDS
	.align		4
.L_54:
        /*2b88*/ 	.byte	0x04, 0x29
        /*2b8a*/ 	.short	(.L_56 - .L_55)


	//   ....[0]....
.L_55:
        /*2b8c*/ 	.word	0xffffffff


	//   ....[1]....
        /*2b90*/ 	.word	0xffffffff


	//   ....[2]....
        /*2b94*/ 	.word	0xffffffff


	//   ....[3]....
        /*2b98*/ 	.word	0xffffffff


	//----- nvinfo : EIATTR_COOP_GROUP_INSTR_OFFSETS
	.align		4
.L_56:
        /*2b9c*/ 	.byte	0x04, 0x28
        /*2b9e*/ 	.short	(.L_58 - .L_57)


	//   ....[0]....
.L_57:
        /*2ba0*/ 	.word	0x00000070


	//   ....[1]....
        /*2ba4*/ 	.word	0x00000670


	//   ....[2]....
        /*2ba8*/ 	.word	0x00015830


	//   ....[3]....
        /*2bac*/ 	.word	0x00015aa0


	//----- nvinfo : EIATTR_VRC_CTA_INIT_COUNT
	.align		4
.L_58:
        /*2bb0*/ 	.byte	0x02, 0x4a
        /*2bb2*/ 	.byte	0x80
	.zero		1


	//----- nvinfo : EIATTR_MBARRIER_INSTR_OFFSETS
	.align		4
        /*2bb4*/ 	.byte	0x04, 0x39
        /*2bb6*/ 	.short	(.L_60 - .L_59)


	//   ....[0]....
.L_59:
        /*2bb8*/ 	.word	0x000002f0
        /*2bbc*/ 	.word	0x00000009
        /*2bc0*/ 	.word	0x00000000
        /*2bc4*/ 	.short	0x010a
        /*2bc6*/ 	.byte	0xff
	.zero		1


	//   ....[1]....
        /*2bc8*/ 	.word	0x00000310
        /*2bcc*/ 	.word	0x00000009
        /*2bd0*/ 	.word	0x00000000
        /*2bd4*/ 	.short	0x010a
        /*2bd6*/ 	.byte	0xff
	.zero		1


	//   ....[2]....
        /*2bd8*/ 	.word	0x000004e0
        /*2bdc*/ 	.word	0x00000009
        /*2be0*/ 	.word	0x00000000
        /*2be4*/ 	.short	0x010a
        /*2be6*/ 	.byte	0xff
	.zero		1


	//   ....[3]....
        /*2be8*/ 	.word	0x00000500
        /*2bec*/ 	.word	0x00000009
        /*2bf0*/ 	.word	0x00000000
        /*2bf4*/ 	.short	0x010a
        /*2bf6*/ 	.byte	0xff
	.zero		1


	//   ....[4]....
        /*2bf8*/ 	.word	0x000005f0
        /*2bfc*/ 	.word	0x00000005
        /*2c00*/ 	.word	0x00000000
        /*2c04*/ 	.short	0x0101
        /*2c06*/ 	.byte	0xff
	.zero		1


	//   ....[5]....
        /*2c08*/ 	.word	0x000018c0
        /*2c0c*/ 	.word	0x000000ff
        /*2c10*/ 	.word	0x00000000
        /*2c14*/ 	.short	0x0100
        /*2c16*/ 	.byte	0x08
	.zero		1


	//   ....[6]....
        /*2c18*/ 	.word	0x000078a0
        /*2c1c*/ 	.word	0x000000ff
        /*2c20*/ 	.word	0x0000a008
        /*2c24*/ 	.short	0x0100
        /*2c26*/ 	.byte	0x06
	.zero		1


	//   ....[7]....
        /*2c28*/ 	.word	0x0000b3a0
        /*2c2c*/ 	.word	0x000000ff
        /*2c30*/ 	.word	0x00000000
        /*2c34*/ 	.short	0x010a
        /*2c36*/ 	.byte	0x08
	.zero		1


	//   ....[8]....
        /*2c38*/ 	.word	0x00013770
        /*2c3c*/ 	.word	0x000000ff
        /*2c40*/ 	.word	0x00000000
        /*2c44*/ 	.short	0x010a
        /*2c46*/ 	.byte	0x08
	.zero		1


	//   ....[9]....
        /*2c48*/ 	.word	0x00013860
        /*2c4c*/ 	.word	0x000000ff
        /*2c50*/ 	.word	0x0000a000
        /*2c54*/ 	.short	0x0108
        /*2c56*/ 	.byte	0x06
	.zero		1


	//   ....[10]....
        /*2c58*/ 	.word	0x000138f0
        /*2c5c*/ 	.word	0x000000ff
        /*2c60*/ 	.word	0x0000a008
        /*2c64*/ 	.short	0x0108
        /*2c66*/ 	.byte	0x06
	.zero		1


	//   ....[11]....
        /*2c68*/ 	.word	0x00015ad0
        /*2c6c*/ 	.word	0x00000009
        /*2c70*/ 	.word	0x00000000
        /*2c74*/ 	.short	0x010a
        /*2c76*/ 	.byte	0xff
	.zero		1


	//   ....[12]....
        /*2c78*/ 	.word	0x00015b30
        /*2c7c*/ 	.word	0x00000009
        /*2c80*/ 	.word	0x00000000
        /*2c84*/ 	.short	0x010a
        /*2c86*/ 	.byte	0xff
	.zero		1


	//   ....[13]....
        /*2c88*/ 	.word	0x00015b80
        /*2c8c*/ 	.word	0x000000ff
        /*2c90*/ 	.word	0x00000000
        /*2c94*/ 	.short	0x010a
        /*2c96*/ 	.byte	0x08
	.zero		1


	//   ....[14]....
        /*2c98*/ 	.word	0x00015bb0
        /*2c9c*/ 	.word	0x000000ff
        /*2ca0*/ 	.word	0x00000000
        /*2ca4*/ 	.short	0x010a
        /*2ca6*/ 	.byte	0x08
	.zero		1


	//----- nvinfo : EIATTR_NUM_MBARRIERS
	.align		4
.L_60:
        /*2ca8*/ 	.byte	0x03, 0x38
        /*2caa*/ 	.short	0x0002


	//----- nvinfo : EIATTR_EXIT_INSTR_OFFSETS
	.align		4
        /*2cac*/ 	.byte	0x04, 0x1c
        /*2cae*/ 	.short	(.L_62 - .L_61)


	//   ....[0]....
.L_61:
        /*2cb0*/ 	.word	0x00015ab0


	//----- nvinfo : EIATTR_REQNTID
	.align		4
.L_62:
        /*2cb4*/ 	.byte	0x04, 0x10
        /*2cb6*/ 	.short	(.L_64 - .L_63)
.L_63:
        /*2cb8*/ 	.word	0x00000080
        /*2cbc*/ 	.word	0x00000001
        /*2cc0*/ 	.word	0x00000001


	//----- nvinfo : EIATTR_CRS_STACK_SIZE
	.align		4
.L_64:
        /*2cc4*/ 	.byte	0x04, 0x1e
        /*2cc6*/ 	.short	(.L_66 - .L_65)
.L_65:
        /*2cc8*/ 	.word	0x00000000


	//----- nvinfo : EIATTR_CBANK_PARAM_SIZE
	.align		4
.L_66:
        /*2ccc*/ 	.byte	0x03, 0x19
        /*2cce*/ 	.short	0x0050


	//----- nvinfo : EIATTR_PARAM_CBANK
	.align		4
        /*2cd0*/ 	.byte	0x04, 0x0a
        /*2cd2*/ 	.short	(.L_68 - .L_67)
	.align		4
.L_67:
        /*2cd4*/ 	.word	index@(.nv.constant0.matmul_kernel)
        /*2cd8*/ 	.short	0x0380
        /*2cda*/ 	.short	0x0050


	//----- nvinfo : EIATTR_SW_WAR
	.align		4
.L_68:
        /*2cdc*/ 	.byte	0x04, 0x36
        /*2cde*/ 	.short	(.L_70 - .L_69)
.L_69:
        /*2ce0*/ 	.word	0x00000008
.L_70:


//--------------------- .nv.compat                --------------------------
	.section	.nv.compat,"",@"SHT_CUDA_COMPAT_INFO"
	.align	4
        /*0000*/ 	.byte	0x02, 0x02, 0x02, 0x00, 0x02, 0x05, 0x05, 0x00, 0x02, 0x03, 0x00, 0x00, 0x02, 0x06, 0x01, 0x00


//--------------------- .nv.callgraph             --------------------------
	.section	.nv.callgraph,"",@"SHT_CUDA_CALLGRAPH"
	.align	4
	.sectionentsize	8
	.align		4
        /*0000*/ 	.word	0x00000000
	.align		4
        /*0004*/ 	.word	0xffffffff
	.align		4
        /*0008*/ 	.word	0x00000000
	.align		4
        /*000c*/ 	.word	0xfffffffe
	.align		4
        /*0010*/ 	.word	0x00000000
	.align		4
        /*0014*/ 	.word	0xfffffffd
	.align		4
        /*0018*/ 	.word	0x00000000
	.align		4
        /*001c*/ 	.word	0xfffffffc


//--------------------- .text.matmul_kernel       --------------------------
	.section	.text.matmul_kernel,"ax",@progbits
	.align	128
        .global         matmul_kernel
        .type           matmul_kernel,@function
        .size           matmul_kernel,(.L_x_28 - matmul_kernel)
        .other          matmul_kernel,@"STO_CUDA_ENTRY STV_DEFAULT"
matmul_kernel:
.text.matmul_kernel:
[----:B------:R-:W0:Y:S01]  /*0000*/  LDC R1, c[0x0][0x37c] ;  /* 0x0000df00ff017b82 */ /* 0x000e220000000800 */
[----:B------:R-:W1:Y:S01]  /*0010*/  S2R R0, SR_TID.X ;  /* 0x0000000000007919 */ /* 0x000e620000002100 */
[----:B0-----:R-:W-:Y:S01]  /*0020*/  VIADD R1, R1, 0xfffff900 ;  /* 0xfffff90001017836 */ /* 0x001fe20000000000 */
[----:B-1----:R-:W-:-:S13]  /*0030*/  ISETP.GE.U32.AND P0, PT, R0, 0x20, PT ;  /* 0x000000200000780c */ /* 0x002fda0003f06070 */
[----:B------:R-:W-:Y:S02]  /*0040*/  VOTEU.ANY UP0, P0 ;  /* 0x0000000000ff7886 */ /* 0x000fe40000000100 */
[----:B------:R-:W-:Y:S05]  /*0050*/  BRA.U UP0, `(.L_x_0) ;  /* 0x0000000500887547 */ /* 0x000fea000b800000 */
[----:B------:R-:W0:Y:S01]  /*0060*/  S2R R13, SR_CgaCtaId ;  /* 0x00000000000d7919 */ /* 0x000e220000008800 */
[----:B------:R-:W-:Y:S01]  /*0070*/  NOP ;  /* 0x0000000000007918 */ /* 0x000fe20000000000 */
[----:B------:R-:W-:-:S04]  /*0080*/  MOV R2, 0x40 ;  /* 0x0000004000027802 */ /* 0x000fc80000000f00 */
[----:B0-----:R-:W-:Y:S02]  /*0090*/  LEA R3, R13, R2, 0x18 ;  /* 0x000000020d037211 */ /* 0x001fe400078ec0ff */
[----:B------:R-:W-:-:S04]  /*00a0*/  MOV R2, 0x400 ;  /* 0x0000040000027802 */ /* 0x000fc80000000f00 */
[----:B------:R-:W0:Y:S01]  /*00b0*/  LDS.U8 R3, [R3] ;  /* 0x0000000003037984 */ /* 0x000e220000000000 */
[----:B------:R-:W-:Y:S02]  /*00c0*/  LEA R4, R13, R2, 0x18 ;  /* 0x000000020d047211 */ /* 0x000fe400078ec0ff */
[----:B0-----:R-:W-:-:S13]  /*00d0*/  ISETP.NE.AND P0, PT, R3, RZ, PT ;  /* 0x000000ff0300720c */ /* 0x001fda0003f05270 */
[----:B------:R-:W-:Y:S05]  /*00e0*/  @P0 BRA `(.L_x_1) ;  /* 0x00000004004c0947 */ /* 0x000fea0003800000 */
[C---:B------:R-:W-:Y:S02]  /*00f0*/  LOP3.LUT R2, R13.reuse, 0x1, RZ, 0xc0, !PT ;  /* 0x000000010d027812 */ /* 0x040fe400078ec0ff */
[----:B------:R-:W-:Y:S02]  /*0100*/  LOP3.LUT R5, R13, 0x1, RZ, 0x3c, !PT ;  /* 0x000000010d057812 */ /* 0x000fe400078e3cff */
[----:B------:R-:W-:-:S13]  /*0110*/  ISETP.NE.U32.AND P0, PT, R2, 0x1, PT ;  /* 0x000000010200780c */ /* 0x000fda0003f05070 */
[----:B------:R-:W-:Y:S05]  /*0120*/  @!P0 BRA `(.L_x_2) ;  /* 0x0000000000c08947 */ /* 0x000fea0003800000 */
[----:B------:R-:W-:Y:S01]  /*0130*/  ELECT P1, URZ, PT ;  /* 0x0000000000ff782f */ /* 0x000fe20003820000 */
[----:B------:R-:W-:-:S12]  /*0140*/  BSSY B0, `(.L_x_2) ;  /* 0x000002e000007945 */ /* 0x000fd80003800000 */
[----:B------:R-:W-:Y:S05]  /*0150*/  @!P1 BRA `(.L_x_3) ;  /* 0x0000000000b09947 */ /* 0x000fea0003800000 */
[----:B------:R-:W-:-:S05]  /*0160*/  UMOV UR4, 0x2 ;  /* 0x0000000200047882 */ /* 0x000fca0000000000 */
[----:B------:R-:W-:Y:S04]  /*0170*/  DEPBAR.LE SB0, 0x36 ;  /* 0x00008d800000791a */ /* 0x000fe80000000000 */
[----:B------:R-:W0:Y:S02]  /*0180*/  UTCATOMSWS.2CTA.FIND_AND_SET.ALIGN UP1, UR4, UR4 ;  /* 0x00000004000475e3 */ /* 0x000e240008220800 */
[----:B0-----:R-:W-:Y:S01]  /*0190*/  PLOP3.LUT P1, PT, PT, PT, UP1, 0x80, 0x8 ;  /* 0x000000000008781c */ /* 0x001fe20003f2f018 */
[----:B------:R-:W-:-:S03]  /*01a0*/  IMAD.U32 R6, RZ, RZ, UR4 ;  /* 0x00000004ff067e24 */ /* 0x000fc6000f8e00ff */
[----:B------:R-:W-:-:S04]  /*01b0*/  SEL R2, RZ, 0xffffffff, !P1 ;  /* 0xffffffffff027807 */ /* 0x000fc80004800000 */
[----:B------:R-:W-:-:S13]  /*01c0*/  ISETP.NE.AND P1, PT, R2, RZ, PT ;  /* 0x000000ff0200720c */ /* 0x000fda0003f25270 */
[----:B------:R-:W-:Y:S05]  /*01d0*/  @P1 BRA `(.L_x_4) ;  /* 0x0000000000241947 */ /* 0x000fea0003800000 */
.L_x_5:
[----:B------:R-:W-:Y:S05]  /*01e0*/  NANOSLEEP 0x64 ;  /* 0x000000640000795d */ /* 0x000fea0003800000 */
[----:B------:R-:W-:-:S05]  /*01f0*/  UMOV UR4, 0x2 ;  /* 0x0000000200047882 */ /* 0x000fca0000000000 */
[----:B------:R-:W-:Y:S04]  /*0200*/  DEPBAR.LE SB0, 0x36 ;  /* 0x00008d800000791a */ /* 0x000fe80000000000 */
[----:B------:R-:W0:Y:S02]  /*0210*/  UTCATOMSWS.2CTA.FIND_AND_SET.ALIGN UP1, UR4, UR4 ;  /* 0x00000004000475e3 */ /* 0x000e240008220800 */
[----:B0-----:R-:W-:Y:S01]  /*0220*/  PLOP3.LUT P1, PT, PT, PT, UP1, 0x80, 0x8 ;  /* 0x000000000008781c */ /* 0x001fe20003f2f018 */
[----:B------:R-:W-:-:S03]  /*0230*/  IMAD.U32 R6, RZ, RZ, UR4 ;  /* 0x00000004ff067e24 */ /* 0x000fc6000f8e00ff */
[----:B------:R-:W-:-:S04]  /*0240*/  SEL R2, RZ, 0xffffffff, !P1 ;  /* 0xffffffffff027807 */ /* 0x000fc80004800000 */
[----:B------:R-:W-:-:S13]  /*0250*/  ISETP.NE.AND P1, PT, R2, RZ, PT ;  /* 0x000000ff0200720c */ /* 0x000fda0003f25270 */
[----:B------:R-:W-:Y:S05]  /*0260*/  @!P1 BRA `(.L_x_5) ;  /* 0xfffffffc00dc9947 */ /* 0x000fea000383ffff */
.L_x_4:
[----:B------:R-:W-:Y:S01]  /*0270*/  MOV R2, 0x60 ;  /* 0x0000006000027802 */ /* 0x000fe20000000f00 */
[----:B------:R-:W-:Y:S01]  /*0280*/  IMAD.MOV.U32 R12, RZ, RZ, 0x4 ;  /* 0x00000004ff0c7424 */ /* 0x000fe200078e00ff */
[----:B------:R-:W-:Y:S01]  /*0290*/  MOV R3, 0x58 ;  /* 0x0000005800037802 */ /* 0x000fe20000000f00 */
[----:B------:R-:W-:Y:S01]  /*02a0*/  IMAD.MOV.U32 R11, RZ, RZ, 0x3 ;  /* 0x00000003ff0b7424 */ /* 0x000fe200078e00ff */
[C---:B------:R-:W-:Y:S02]  /*02b0*/  LEA R7, R13.reuse, R2, 0x18 ;  /* 0x000000020d077211 */ /* 0x040fe400078ec0ff */
[----:B------:R-:W-:-:S03]  /*02c0*/  LEA R9, R13, R3, 0x18 ;  /* 0x000000030d097211 */ /* 0x000fc600078ec0ff */
[----:B------:R-:W0:Y:S02]  /*02d0*/  LDS R2, [R7] ;  /* 0x0000000007027984 */ /* 0x000e240000000800 */
[----:B0-----:R-:W-:-:S04]  /*02e0*/  IMAD.U32 R2, R2, -0x80000000, RZ ;  /* 0x8000000002027824 */ /* 0x001fc800078e00ff */
[----:B------:R-:W0:Y:S02]  /*02f0*/  SYNCS.PHASECHK.TRANS64.TRYWAIT P1, [R9+URZ], R2 ;  /* 0x00000002090075a7 */ /* 0x000e2400080211ff */
[----:B0-----:R-:W-:Y:S05]  /*0300*/  @P1 BRA `(.L_x_6) ;  /* 0x0000000000081947 */ /* 0x001fea0003800000 */
[----:B------:R-:W0:Y:S02]  /*0310*/  SYNCS.PHASECHK.TRANS64.TRYWAIT P1, [R9+URZ], R2 ;  /* 0x00000002090075a7 */ /* 0x000e2400080211ff */
[----:B0-----:R-:W-:Y:S05]  /*0320*/  @!P1 BRA `(.L_x_7) ;  /* 0x0000015400e49947 */ /* 0x001fea0003800000 */
.L_x_6:
[C---:B0-----:R-:W-:Y:S01]  /*0330*/  PRMT R9, R5.reuse, 0x654, R9 ;  /* 0x0000065405097816 */ /* 0x041fe20000000009 */
[C---:B------:R-:W-:Y:S01]  /*0340*/  IMAD.SHL.U32 R3, R6.reuse, 0x20, RZ ;  /* 0x0000002006037824 */ /* 0x040fe200078e00ff */
[----:B------:R-:W-:Y:S01]  /*0350*/  PRMT R8, R5, 0x654, R4 ;  /* 0x0000065405087816 */ /* 0x000fe20000000004 */
[----:B------:R-:W-:Y:S01]  /*0360*/  IMAD.MOV.U32 R14, RZ, RZ, 0x1 ;  /* 0x00000001ff0e7424 */ /* 0x000fe200078e00ff */
[----:B------:R0:W-:Y:S01]  /*0370*/  SYNCS.ARRIVE.TRANS64.RED RZ, [R9+URZ], R12 ;  /* 0x0000000c09ff79a7 */ /* 0x0001e200080004ff */
[----:B------:R-:W-:Y:S01]  /*0380*/  VIADD R10, R6, 0x10 ;  /* 0x00000010060a7836 */ /* 0x000fe20000000000 */
[----:B------:R0:W-:Y:S01]  /*0390*/  STS [R4], R3 ;  /* 0x0000000304007388 */ /* 0x0001e20000000800 */
[----:B------:R-:W-:-:S03]  /*03a0*/  SHF.L.U32 R2, R11, R6, RZ ;  /* 0x000000060b027219 */ /* 0x000fc600000006ff */
[----:B------:R-:W-:Y:S01]  /*03b0*/  SHF.L.U32 R11, R14, R10, RZ ;  /* 0x0000000a0e0b7219 */ /* 0x000fe200000006ff */
[----:B------:R0:W-:Y:S01]  /*03c0*/  STAS [R8.64], R6 ;  /* 0x0000000608007dbd */ /* 0x0001e2000c0008ff */
[----:B------:R-:W-:Y:S02]  /*03d0*/  MOV R10, 0x50 ;  /* 0x00000050000a7802 */ /* 0x000fe40000000f00 */
[----:B------:R-:W-:Y:S02]  /*03e0*/  LOP3.LUT R2, R11, R2, RZ, 0xfc, !PT ;  /* 0x000000020b027212 */ /* 0x000fe400078efcff */
[----:B------:R-:W-:-:S05]  /*03f0*/  LEA R11, R13, R10, 0x18 ;  /* 0x0000000a0d0b7211 */ /* 0x000fca00078ec0ff */
[----:B------:R0:W-:Y:S04]  /*0400*/  ATOMS.OR RZ, [R11], R2 ;  /* 0x000000020bff738c */ /* 0x0001e80003000000 */
[----:B------:R0:W-:Y:S02]  /*0410*/  ATOMS.XOR RZ, [R7], R14 ;  /* 0x0000000e07ff738c */ /* 0x0001e40003800000 */
.L_x_3:
[----:B------:R-:W-:Y:S05]  /*0420*/  BSYNC B0 ;  /* 0x0000000000007941 */ /* 0x000fea0003800000 */
.L_x_2:
[----:B------:R-:W-:Y:S05]  /*0430*/  @P0 BRA `(.L_x_8) ;  /* 0x0000000000880947 */ /* 0x000fea0003800000 */
[----:B------:R-:W-:Y:S05]  /*0440*/  WARPSYNC.ALL ;  /* 0x0000000000007948 */ /* 0x000fea0003800000 */
[----:B------:R-:W-:Y:S01]  /*0450*/  NOP ;  /* 0x0000000000007918 */ /* 0x000fe20000000000 */
[----:B------:R-:W-:-:S13]  /*0460*/  ELECT P0, URZ, PT ;  /* 0x0000000000ff782f */ /* 0x000fda0003800000 */
[----:B------:R-:W-:Y:S05]  /*0470*/  @!P0 BRA `(.L_x_8) ;  /* 0x0000000000788947 */ /* 0x000fea0003800000 */
[----:B0-----:R-:W-:Y:S02]  /*0480*/  MOV R2, 0x60 ;  /* 0x0000006000027802 */ /* 0x001fe40000000f00 */
[----:B------:R-:W-:Y:S02]  /*0490*/  MOV R6, 0x58 ;  /* 0x0000005800067802 */ /* 0x000fe40000000f00 */
        /* <DEDUP_REMOVED lines=8> */
.L_x_9:
[----:B------:R-:W1:Y:S01]  /*0520*/  LDS R2, [R4] ;  /* 0x0000000004027984 */ /* 0x000e620000000800 */
[----:B------:R-:W-:Y:S01]  /*0530*/  IMAD.MOV.U32 R7, RZ, RZ, 0x3 ;  /* 0x00000003ff077424 */ /* 0x000fe200078e00ff */
[----:B------:R-:W-:Y:S01]  /*0540*/  PRMT R5, R5, 0x654, R9 ;  /* 0x0000065405057816 */ /* 0x000fe20000000009 */
[----:B------:R-:W-:Y:S02]  /*0550*/  IMAD.MOV.U32 R11, RZ, RZ, 0x1 ;  /* 0x00000001ff0b7424 */ /* 0x000fe400078e00ff */
[C---:B01----:R-:W-:Y:S02]  /*0560*/  IMAD.SHL.U32 R3, R2.reuse, 0x20, RZ ;  /* 0x0000002002037824 */ /* 0x043fe400078e00ff */
[----:B------:R-:W-:Y:S01]  /*0570*/  VIADD R6, R2, 0x10 ;  /* 0x0000001002067836 */ /* 0x000fe20000000000 */
[----:B------:R-:W-:Y:S02]  /*0580*/  SHF.L.U32 R2, R7, R2, RZ ;  /* 0x0000000207027219 */ /* 0x000fe400000006ff */
[----:B------:R1:W-:Y:S02]  /*0590*/  STS [R4], R3 ;  /* 0x0000000304007388 */ /* 0x0003e40000000800 */
[----:B------:R-:W-:-:S02]  /*05a0*/  SHF.L.U32 R7, R11, R6, RZ ;  /* 0x000000060b077219 */ /* 0x000fc400000006ff */
[----:B------:R-:W-:Y:S02]  /*05b0*/  MOV R6, 0x50 ;  /* 0x0000005000067802 */ /* 0x000fe40000000f00 */
[----:B------:R-:W-:Y:S02]  /*05c0*/  LOP3.LUT R2, R7, R2, RZ, 0xfc, !PT ;  /* 0x0000000207027212 */ /* 0x000fe400078efcff */
[----:B------:R-:W-:-:S05]  /*05d0*/  LEA R13, R13, R6, 0x18 ;  /* 0x000000060d0d7211 */ /* 0x000fca00078ec0ff */
[----:B------:R1:W-:Y:S01]  /*05e0*/  ATOMS.OR RZ, [R13], R2 ;  /* 0x000000020dff738c */ /* 0x0003e20003000000 */
[----:B------:R1:W-:Y:S03]  /*05f0*/  SYNCS.ARRIVE.TRANS64.RED.A1T0 RZ, [R5+URZ], RZ ;  /* 0x000000ff05ff79a7 */ /* 0x0003e600081004ff */
[----:B------:R1:W-:Y:S01]  /*0600*/  ATOMS.XOR RZ, [R8], R11 ;  /* 0x0000000b08ff738c */ /* 0x0003e20003800000 */
[----:B------:R-:W-:Y:S05]  /*0610*/  BRA `(.L_x_8) ;  /* 0x0000000000107947 */ /* 0x000fea0003800000 */
.L_x_1:
[----:B------:R-:W-:Y:S01]  /*0620*/  IMAD.MOV.U32 R3, RZ, RZ, -0x1 ;  /* 0xffffffffff037424 */ /* 0x000fe200078e00ff */
[----:B------:R-:W-:-:S04]  /*0630*/  MOV R2, 0x660 ;  /* 0x0000066000027802 */ /* 0x000fc80000000f00 */
[----:B------:R0:W-:Y:S03]  /*0640*/  STS [R4], R3 ;  /* 0x0000000304007388 */ /* 0x0001e60000000800 */
[----:B0-----:R-:W-:Y:S05]  /*0650*/  CALL.REL.NOINC `($__internal_1_$__cuda_sm10x_tcgen05_guardrail_trap_phase_invalid_during_alloc) ;  /* 0x00000154006c7944 */ /* 0x001fea0003c00000 */
.L_x_8:
[----:B------:R-:W-:Y:S05]  /*0660*/  WARPSYNC.ALL ;  /* 0x0000000000007948 */ /* 0x000fea0003800000 */
[----:B------:R-:W-:Y:S01]  /*0670*/  NOP ;  /* 0x0000000000007918 */ /* 0x000fe20000000000 */
.L_x_0:
[----:B------:R-:W2:Y:S08]  /*0680*/  LDC.64 R26, c[0x0][0x398] ;  /* 0x0000e600ff1a7b82 */ /* 0x000eb00000000a00 */
[----:B------:R-:W3:Y:S02]  /*0690*/  S2UR UR5, SR_CgaSize ;  /* 0x00000000000579c3 */ /* 0x000ee40000008a00 */
[----:B---3--:R-:W-:-:S12]  /*06a0*/  UIMAD UR5, UR5, -0xa0, URZ ;  /* 0xffffff60050578a4 */ /* 0x008fd8000f8e02ff */
[----:B------:R-:W3:Y:S01]  /*06b0*/  LDCU UR5, c[0x0][UR5+0x2b0] ;  /* 0x00005600050577ac */ /* 0x000ee20008000800 */
[----:B-1----:R-:W1:Y:S01]  /*06c0*/  S2R R13, SR_CgaCtaId ;  /* 0x00000000000d7919 */ /* 0x002e620000008800 */
[----:B------:R-:W-:Y:S01]  /*06d0*/  LOP3.LUT R15, R0, 0x7f, RZ, 0xc0, !PT ;  /* 0x0000007f000f7812 */ /* 0x000fe200078ec0ff */
[----:B------:R-:W4:Y:S01]  /*06e0*/  LDCU UR12, c[0x0][0x3a4] ;  /* 0x00007480ff0c77ac */ /* 0x000f220008000800 */
[----:B------:R-:W5:Y:S01]  /*06f0*/  S2UR UR4, SR_CTAID.X ;  /* 0x00000000000479c3 */ /* 0x000f620000002500 */
[----:B------:R-:W0:Y:S01]  /*0700*/  LDCU.64 UR14, c[0x0][0x358] ;  /* 0x00006b00ff0e77ac */ /* 0x000e220008000a00 */
[----:B------:R-:W0:Y:S06]  /*0710*/  LDCU.128 UR20, c[0x0][0x380] ;  /* 0x00007000ff1477ac */ /* 0x000e2c0008000c00 */
[----:B------:R-:W0:Y:S02]  /*0720*/  LDC R44, c[0x0][0x3a0] ;  /* 0x0000e800ff2c7b82 */ /* 0x000e240000000800 */
[----:B0-2---:R-:W-:Y:S01]  /*0730*/  VIADD R2, R27, 0x3f ;  /* 0x0000003f1b027836 */ /* 0x005fe20000000000 */
[----:B------:R-:W-:-:S05]  /*0740*/  IABS R23, R27 ;  /* 0x0000001b00177213 */ /* 0x000fca0000000000 */
[----:B------:R-:W0:Y:S01]  /*0750*/  LDC.64 R28, c[0x0][0x3a8] ;  /* 0x0000ea00ff1c7b82 */ /* 0x000e220000000a00 */
[----:B------:R-:W-:Y:S02]  /*0760*/  SHF.R.S32.HI R3, RZ, 0x1f, R2 ;  /* 0x0000001fff037819 */ /* 0x000fe40000011402 */
[----:B-----5:R-:W-:Y:S02]  /*0770*/  I2FP.F32.U32 R6, UR4 ;  /* 0x0000000400067c45 */ /* 0x020fe40008201000 */
[----:B------:R-:W-:-:S03]  /*0780*/  LEA.HI R3, R3, R2, RZ, 0x6 ;  /* 0x0000000203037211 */ /* 0x000fc600078f30ff */
[----:B------:R-:W2:Y:S01]  /*0790*/  S2UR UR4, SR_CgaCtaId ;  /* 0x00000000000479c3 */ /* 0x000ea20000008800 */
[----:B---3--:R-:W-:Y:S01]  /*07a0*/  FMUL R6, R6, UR5 ;  /* 0x0000000506067c20 */ /* 0x008fe20008400000 */
[----:B------:R-:W-:Y:S01]  /*07b0*/  SHF.R.S32.HI R3, RZ, 0x6, R3 ;  /* 0x00000006ff037819 */ /* 0x000fe20000011403 */
[----:B------:R-:W-:Y:S02]  /*07c0*/  UMOV UR5, 0x1 ;  /* 0x0000000100057882 */ /* 0x000fe40000000000 */
[----:B------:R-:W3:Y:S02]  /*07d0*/  F2I.U32.TRUNC.NTZ R7, R6 ;  /* 0x0000000600077305 */ /* 0x000ee4000020f000 */
[----:B------:R-:W-:-:S05]  /*07e0*/  IMAD.SHL.U32 R4, R3, 0x8, RZ ;  /* 0x0000000803047824 */ /* 0x000fca00078e00ff */
[----:B------:R-:W-:-:S04]  /*07f0*/  IABS R9, R4 ;  /* 0x0000000400097213 */ /* 0x000fc80000000000 */
[----:B------:R-:W5:Y:S01]  /*0800*/  I2F.RP R5, R9 ;  /* 0x0000000900057306 */ /* 0x000f620000209400 */
[----:B---3--:R-:W-:-:S07]  /*0810*/  IABS R10, R7 ;  /* 0x00000007000a7213 */ /* 0x008fce0000000000 */
[----:B-----5:R-:W3:Y:S02]  /*0820*/  MUFU.RCP R5, R5 ;  /* 0x0000000500057308 */ /* 0x020ee40000001000 */
[----:B---3--:R-:W-:Y:S01]  /*0830*/  VIADD R2, R5, 0xffffffe ;  /* 0x0ffffffe05027836 */ /* 0x008fe20000000000 */
[----:B------:R-:W-:-:S05]  /*0840*/  IABS R5, R4 ;  /* 0x0000000400057213 */ /* 0x000fca0000000000 */
[----:B------:R3:W5:Y:S02]  /*0850*/  F2I.FTZ.U32.TRUNC.NTZ R3, R2 ;  /* 0x0000000200037305 */ /* 0x000764000021f000 */
[----:B---3--:R-:W-:Y:S02]  /*0860*/  IMAD.MOV.U32 R2, RZ, RZ, RZ ;  /* 0x000000ffff027224 */ /* 0x008fe400078e00ff */
[----:B-----5:R-:W-:-:S04]  /*0870*/  IMAD.MOV R8, RZ, RZ, -R3 ;  /* 0x000000ffff087224 */ /* 0x020fc800078e0a03 */
[----:B------:R-:W-:Y:S02]  /*0880*/  IMAD R11, R8, R9, RZ ;  /* 0x00000009080b7224 */ /* 0x000fe400078e02ff */
[----:B------:R-:W-:Y:S02]  /*0890*/  IMAD.MOV.U32 R8, RZ, RZ, R10 ;  /* 0x000000ffff087224 */ /* 0x000fe400078e000a */
[----:B------:R-:W-:-:S04]  /*08a0*/  IMAD.HI.U32 R3, R3, R11, R2 ;  /* 0x0000000b03037227 */ /* 0x000fc800078e0002 */
[----:B------:R-:W-:Y:S02]  /*08b0*/  IMAD.MOV R2, RZ, RZ, -R5 ;  /* 0x000000ffff027224 */ /* 0x000fe400078e0a05 */
[----:B------:R-:W-:-:S04]  /*08c0*/  IMAD.HI.U32 R3, R3, R8, RZ ;  /* 0x0000000803037227 */ /* 0x000fc800078e00ff */
[----:B------:R-:W-:Y:S01]  /*08d0*/  IMAD R2, R3, R2, R8 ;  /* 0x0000000203027224 */ /* 0x000fe200078e0208 */
[----:B------:R-:W-:Y:S04]  /*08e0*/  BAR.SYNC.DEFER_BLOCKING 0x0 ;  /* 0x0000000000007b1d */ /* 0x000fe80000010000 */
[----:B------:R-:W-:-:S13]  /*08f0*/  ISETP.GT.U32.AND P1, PT, R9, R2, PT ;  /* 0x000000020900720c */ /* 0x000fda0003f24070 */
[----:B------:R-:W-:Y:S02]  /*0900*/  @!P1 IMAD.IADD R2, R2, 0x1, -R9 ;  /* 0x0000000102029824 */ /* 0x000fe400078e0a09 */
[----:B------:R-:W-:Y:S01]  /*0910*/  @!P1 VIADD R3, R3, 0x1 ;  /* 0x0000000103039836 */ /* 0x000fe20000000000 */
[----:B------:R-:W-:Y:S02]  /*0920*/  ISETP.NE.AND P1, PT, R4, RZ, PT ;  /* 0x000000ff0400720c */ /* 0x000fe40003f25270 */
[----:B------:R-:W-:Y:S02]  /*0930*/  ISETP.GE.U32.AND P0, PT, R2, R9, PT ;  /* 0x000000090200720c */ /* 0x000fe40003f06070 */
[----:B------:R-:W-:-:S04]  /*0940*/  LOP3.LUT R2, R7, R4, RZ, 0x3c, !PT ;  /* 0x0000000407027212 */ /* 0x000fc800078e3cff */
[----:B------:R-:W-:Y:S01]  /*0950*/  ISETP.GE.AND P2, PT, R2, RZ, PT ;  /* 0x000000ff0200720c */ /* 0x000fe20003f46270 */
[----:B------:R-:W-:-:S06]  /*0960*/  VIADD R2, R26, 0xff ;  /* 0x000000ff1a027836 */ /* 0x000fcc0000000000 */
[----:B------:R-:W-:-:S04]  /*0970*/  @P0 VIADD R3, R3, 0x1 ;  /* 0x0000000103030836 */ /* 0x000fc80000000000 */
[----:B------:R-:W-:Y:S01]  /*0980*/  IMAD.MOV.U32 R5, RZ, RZ, R3 ;  /* 0x000000ffff057224 */ /* 0x000fe200078e0003 */
[----:B------:R-:W-:-:S03]  /*0990*/  SHF.R.S32.HI R3, RZ, 0x1f, R2 ;  /* 0x0000001fff037819 */ /* 0x000fc60000011402 */
[----:B------:R-:W-:Y:S01]  /*09a0*/  @!P2 IMAD.MOV R5, RZ, RZ, -R5 ;  /* 0x000000ffff05a224 */ /* 0x000fe200078e0a05 */
[----:B------:R-:W-:Y:S02]  /*09b0*/  @!P1 LOP3.LUT R5, RZ, R4, RZ, 0x33, !PT ;  /* 0x00000004ff059212 */ /* 0x000fe400078e33ff */
[----:B------:R-:W-:-:S03]  /*09c0*/  LEA.HI R3, R3, R2, RZ, 0x8 ;  /* 0x0000000203037211 */ /* 0x000fc600078f40ff */
[----:B------:R-:W-:Y:S02]  /*09d0*/  IMAD.SHL.U32 R10, R5, 0x8, RZ ;  /* 0x00000008050a7824 */ /* 0x000fe400078e00ff */
[----:B------:R-:W-:-:S03]  /*09e0*/  IMAD.MOV R5, RZ, RZ, -R5 ;  /* 0x000000ffff057224 */ /* 0x000fc600078e0a05 */
[----:B------:R-:W-:Y:S01]  /*09f0*/  LEA.HI.SX32 R3, R3, -R10, 0x18 ;  /* 0x8000000a03037211 */ /* 0x000fe200078fc2ff */
[----:B------:R-:W-:-:S03]  /*0a00*/  IMAD R11, R4, R5, R7 ;  /* 0x00000005040b7224 */ /* 0x000fc600078e0207 */
[----:B------:R-:W-:Y:S02]  /*0a10*/  VIMNMX R8, PT, PT, R3, 0x8, PT ;  /* 0x0000000803087848 */ /* 0x000fe40003fe0100 */
[----:B------:R-:W-:Y:S02]  /*0a20*/  IABS R4, R11 ;  /* 0x0000000b00047213 */ /* 0x000fe40000000000 */
[-C--:B------:R-:W-:Y:S02]  /*0a30*/  IABS R9, R8.reuse ;  /* 0x0000000800097213 */ /* 0x080fe40000000000 */
[----:B------:R-:W-:Y:S02]  /*0a40*/  IABS R7, R8 ;  /* 0x0000000800077213 */ /* 0x000fe40000000000 */
[----:B------:R-:W3:Y:S08]  /*0a50*/  I2F.RP R6, R9 ;  /* 0x0000000900067306 */ /* 0x000ef00000209400 */
[----:B---3--:R-:W3:Y:S02]  /*0a60*/  MUFU.RCP R6, R6 ;  /* 0x0000000600067308 */ /* 0x008ee40000001000 */
[----:B---3--:R-:W-:-:S06]  /*0a70*/  VIADD R2, R6, 0xffffffe ;  /* 0x0ffffffe06027836 */ /* 0x008fcc0000000000 */
[----:B------:R-:W3:Y:S08]  /*0a80*/  I2F.RP R6, R23 ;  /* 0x0000001700067306 */ /* 0x000ef00000209400 */
[----:B------:R5:W0:Y:S08]  /*0a90*/  F2I.FTZ.U32.TRUNC.NTZ R3, R2 ;  /* 0x0000000200037305 */ /* 0x000a30000021f000 */
[----:B---3--:R-:W3:Y:S01]  /*0aa0*/  MUFU.RCP R6, R6 ;  /* 0x0000000600067308 */ /* 0x008ee20000001000 */
[----:B-----5:R-:W-:-:S02]  /*0ab0*/  IMAD.MOV.U32 R2, RZ, RZ, RZ ;  /* 0x000000ffff027224 */ /* 0x020fc400078e00ff */
[----:B0-----:R-:W-:-:S04]  /*0ac0*/  IMAD.MOV R12, RZ, RZ, -R3 ;  /* 0x000000ffff0c7224 */ /* 0x001fc800078e0a03 */
[----:B------:R-:W-:-:S04]  /*0ad0*/  IMAD R5, R12, R9, RZ ;  /* 0x000000090c057224 */ /* 0x000fc800078e02ff */
[----:B------:R-:W-:Y:S01]  /*0ae0*/  IMAD.HI.U32 R3, R3, R5, R2 ;  /* 0x0000000503037227 */ /* 0x000fe200078e0002 */
[----:B------:R-:W-:-:S03]  /*0af0*/  IABS R5, R26 ;  /* 0x0000001a00057213 */ /* 0x000fc60000000000 */
[----:B------:R-:W-:Y:S01]  /*0b00*/  IMAD.MOV R2, RZ, RZ, -R7 ;  /* 0x000000ffff027224 */ /* 0x000fe200078e0a07 */
[----:B------:R-:W-:Y:S01]  /*0b10*/  MOV R7, 0x400 ;  /* 0x0000040000077802 */ /* 0x000fe20000000f00 */
[----:B------:R-:W-:-:S03]  /*0b20*/  IMAD.HI.U32 R3, R3, R4, RZ ;  /* 0x0000000403037227 */ /* 0x000fc600078e00ff */
[----:B------:R-:W-:Y:S01]  /*0b30*/  R2UR UR6, R7 ;  /* 0x00000000070672ca */ /* 0x000fe200000e0000 */
[----:B------:R-:W-:Y:S02]  /*0b40*/  IMAD R4, R3, R2, R4 ;  /* 0x0000000203047224 */ /* 0x000fe400078e0204 */
[----:B------:R-:W-:Y:S02]  /*0b50*/  IMAD.MOV.U32 R2, RZ, RZ, R5 ;  /* 0x000000ffff027224 */ /* 0x000fe400078e0005 */
[----:B---3--:R-:W-:Y:S01]  /*0b60*/  VIADD R7, R6, 0xffffffe ;  /* 0x0ffffffe06077836 */ /* 0x008fe20000000000 */
[----:B------:R-:W-:Y:S01]  /*0b70*/  ISETP.GT.U32.AND P1, PT, R9, R4, PT ;  /* 0x000000040900720c */ /* 0x000fe20003f24070 */
[----:B------:R-:W0:Y:S06]  /*0b80*/  I2F.RP R5, R2 ;  /* 0x0000000200057306 */ /* 0x000e2c0000209400 */
[----:B--2---:R-:W-:-:S02]  /*0b90*/  ULEA UR6, UR4, UR6, 0x18 ;  /* 0x0000000604067291 */ /* 0x004fc4000f8ec0ff */
[----:B------:R-:W2:Y:S04]  /*0ba0*/  F2I.FTZ.U32.TRUNC.NTZ R7, R7 ;  /* 0x0000000700077305 */ /* 0x000ea8000021f000 */
[----:B------:R-:W-:Y:S02]  /*0bb0*/  @!P1 IMAD.IADD R4, R4, 0x1, -R9 ;  /* 0x0000000104049824 */ /* 0x000fe400078e0a09 */
[----:B------:R-:W-:Y:S01]  /*0bc0*/  @!P1 VIADD R3, R3, 0x1 ;  /* 0x0000000103039836 */ /* 0x000fe20000000000 */
[----:B------:R-:W-:Y:S01]  /*0bd0*/  ISETP.NE.AND P1, PT, R8, RZ, PT ;  /* 0x000000ff0800720c */ /* 0x000fe20003f25270 */
[----:B0-----:R-:W0:Y:S01]  /*0be0*/  MUFU.RCP R5, R5 ;  /* 0x0000000500057308 */ /* 0x001e220000001000 */
[----:B------:R-:W-:Y:S02]  /*0bf0*/  ISETP.GE.U32.AND P0, PT, R4, R9, PT ;  /* 0x000000090400720c */ /* 0x000fe40003f06070 */
[----:B------:R-:W-:Y:S01]  /*0c00*/  LOP3.LUT R4, R11, R8, RZ, 0x3c, !PT ;  /* 0x000000080b047212 */ /* 0x000fe200078e3cff */
[----:B------:R-:W3:Y:S01]  /*0c10*/  LDS R9, [UR6] ;  /* 0x00000006ff097984 */ /* 0x000ee20008000800 */
[----:B------:R-:W-:Y:S02]  /*0c20*/  BAR.SYNC.DEFER_BLOCKING 0x0 ;  /* 0x0000000000007b1d */ /* 0x000fe40000010000 */
[----:B------:R-:W-:Y:S01]  /*0c30*/  ISETP.GE.AND P2, PT, R4, RZ, PT ;  /* 0x000000ff0400720c */ /* 0x000fe20003f46270 */
[----:B--2---:R-:W-:-:S06]  /*0c40*/  IMAD.MOV R12, RZ, RZ, -R7 ;  /* 0x000000ffff0c7224 */ /* 0x004fcc00078e0a07 */
[----:B------:R-:W-:Y:S02]  /*0c50*/  @P0 VIADD R3, R3, 0x1 ;  /* 0x0000000103030836 */ /* 0x000fe40000000000 */
[----:B------:R-:W-:Y:S02]  /*0c60*/  IMAD R25, R12, R23, RZ ;  /* 0x000000170c197224 */ /* 0x000fe400078e02ff */
[----:B------:R-:W-:Y:S02]  /*0c70*/  IMAD.MOV.U32 R6, RZ, RZ, R3 ;  /* 0x000000ffff067224 */ /* 0x000fe400078e0003 */
[----:B0-----:R-:W-:Y:S02]  /*0c80*/  VIADD R4, R5, 0xffffffe ;  /* 0x0ffffffe05047836 */ /* 0x001fe40000000000 */
[----:B------:R-:W-:Y:S01]  /*0c90*/  @!P2 IMAD.MOV R6, RZ, RZ, -R6 ;  /* 0x000000ffff06a224 */ /* 0x000fe200078e0a06 */
[----:B------:R-:W-:Y:S01]  /*0ca0*/  @!P1 LOP3.LUT R6, RZ, R8, RZ, 0x33, !PT ;  /* 0x00000008ff069212 */ /* 0x000fe200078e33ff */
[----:B------:R0:W2:Y:S01]  /*0cb0*/  F2I.FTZ.U32.TRUNC.NTZ R5, R4 ;  /* 0x0000000400057305 */ /* 0x0000a2000021f000 */
[----:B-1----:R-:W-:Y:S01]  /*0cc0*/  IMAD.SHL.U32 R3, R13, 0x20, RZ ;  /* 0x000000200d037824 */ /* 0x002fe200078e00ff */
[----:B------:R-:W-:-:S02]  /*0cd0*/  ISETP.NE.AND P2, PT, R26, RZ, PT ;  /* 0x000000ff1a00720c */ /* 0x000fc40003f45270 */
[----:B------:R-:W-:Y:S01]  /*0ce0*/  IMAD.SHL.U32 R68, R6, 0x40, RZ ;  /* 0x0000004006447824 */ /* 0x000fe200078e00ff */
[----:B------:R-:W-:-:S04]  /*0cf0*/  ISETP.NE.U32.AND P1, PT, R15, RZ, PT ;  /* 0x000000ff0f00720c */ /* 0x000fc80003f25070 */
[----:B------:R-:W-:Y:S01]  /*0d00*/  LOP3.LUT R24, R68, 0x20, R3, 0xf8, !PT ;  /* 0x0000002044187812 */ /* 0x000fe200078ef803 */
[----:B------:R-:W-:Y:S02]  /*0d10*/  IMAD.MOV R3, RZ, RZ, -R6 ;  /* 0x000000ffff037224 */ /* 0x000fe400078e0a06 */
[----:B------:R-:W-:Y:S01]  /*0d20*/  IMAD.MOV.U32 R6, RZ, RZ, RZ ;  /* 0x000000ffff067224 */ /* 0x000fe200078e00ff */
[C---:B------:R-:W-:Y:S01]  /*0d30*/  LOP3.LUT R82, R24.reuse, 0x3, RZ, 0xfc, !PT ;  /* 0x0000000318527812 */ /* 0x040fe200078efcff */
[----:B0-----:R-:W-:Y:S01]  /*0d40*/  IMAD.SHL.U32 R4, R13, 0x80, RZ ;  /* 0x000000800d047824 */ /* 0x001fe200078e00ff */
[----:B------:R-:W-:Y:S01]  /*0d50*/  LOP3.LUT R87, R24, 0x8, RZ, 0xfc, !PT ;  /* 0x0000000818577812 */ /* 0x000fe200078efcff */
[----:B------:R-:W-:Y:S01]  /*0d60*/  IMAD.HI.U32 R25, R7, R25, R6 ;  /* 0x0000001907197227 */ /* 0x000fe200078e0006 */
[----:B------:R-:W-:Y:S02]  /*0d70*/  SHF.R.U32.HI R7, RZ, 0x5, R0 ;  /* 0x00000005ff077819 */ /* 0x000fe40000011600 */
[----:B------:R-:W-:Y:S01]  /*0d80*/  IABS R12, R82 ;  /* 0x00000052000c7213 */ /* 0x000fe20000000000 */
[----:B--2---:R-:W-:Y:S01]  /*0d90*/  IMAD.MOV R6, RZ, RZ, -R5 ;  /* 0x000000ffff067224 */ /* 0x004fe200078e0a05 */
[----:B------:R-:W-:Y:S01]  /*0da0*/  R2UR UR9, R7 ;  /* 0x00000000070972ca */ /* 0x000fe200000e0000 */
[----:B------:R-:W-:Y:S01]  /*0db0*/  IMAD R3, R8, R3, R11 ;  /* 0x0000000308037224 */ /* 0x000fe200078e020b */
[----:B------:R-:W-:Y:S01]  /*0dc0*/  LOP3.LUT R7, R4, 0x80, RZ, 0xc0, !PT ;  /* 0x0000008004077812 */ /* 0x000fe200078ec0ff */
[----:B------:R-:W-:Y:S01]  /*0dd0*/  IMAD.MOV.U32 R11, RZ, RZ, R6 ;  /* 0x000000ffff0b7224 */ /* 0x000fe200078e0006 */
[----:B------:R-:W-:Y:S01]  /*0de0*/  IABS R30, R24 ;  /* 0x00000018001e7213 */ /* 0x000fe20000000000 */
[----:B------:R-:W-:Y:S01]  /*0df0*/  IMAD.IADD R6, R10, 0x1, R3 ;  /* 0x000000010a067824 */ /* 0x000fe200078e0203 */
[----:B------:R-:W-:Y:S01]  /*0e00*/  IABS R38, R87 ;  /* 0x0000005700267213 */ /* 0x000fe20000000000 */
[----:B------:R-:W-:Y:S01]  /*0e10*/  IMAD R3, R11, R2, RZ ;  /* 0x000000020b037224 */ /* 0x000fe200078e02ff */
[----:B------:R-:W-:Y:S01]  /*0e20*/  LOP3.LUT R79, R24, 0x4, RZ, 0xfc, !PT ;  /* 0x00000004184f7812 */ /* 0x000fe200078efcff */
[----:B------:R-:W-:Y:S01]  /*0e30*/  IMAD R6, R6, 0x100, R7 ;  /* 0x0000010006067824 */ /* 0x000fe200078e0207 */
[C---:B------:R-:W-:Y:S01]  /*0e40*/  LOP3.LUT R75, R24.reuse, 0x1, RZ, 0xfc, !PT ;  /* 0x00000001184b7812 */ /* 0x040fe200078efcff */
[C---:B------:R-:W-:Y:S01]  /*0e50*/  IMAD.HI.U32 R7, R25.reuse, R12, RZ ;  /* 0x0000000c19077227 */ /* 0x040fe200078e00ff */
[----:B------:R-:W-:Y:S01]  /*0e60*/  IABS R36, R79 ;  /* 0x0000004f00247213 */ /* 0x000fe20000000000 */
[----:B------:R-:W-:Y:S01]  /*0e70*/  USHF.L.U32 UR4, UR9, 0x15, URZ ;  /* 0x0000001509047899 */ /* 0x000fe200080006ff */
[----:B------:R-:W-:Y:S01]  /*0e80*/  IABS R10, R75 ;  /* 0x0000004b000a7213 */ /* 0x000fe20000000000 */
[----:B------:R-:W-:Y:S01]  /*0e90*/  IMAD.MOV R7, RZ, RZ, -R7 ;  /* 0x000000ffff077224 */ /* 0x000fe200078e0a07 */
[C---:B------:R-:W-:Y:S01]  /*0ea0*/  LOP3.LUT R89, R24.reuse, 0x9, RZ, 0xfc, !PT ;  /* 0x0000000918597812 */ /* 0x040fe200078efcff */
[----:B------:R-:W-:Y:S01]  /*0eb0*/  IMAD.HI.U32 R8, R25, R30, RZ ;  /* 0x0000001e19087227 */ /* 0x000fe200078e00ff */
[C---:B------:R-:W-:Y:S01]  /*0ec0*/  LOP3.LUT R86, R24.reuse, 0x6, RZ, 0xfc, !PT ;  /* 0x0000000618567812 */ /* 0x040fe200078efcff */
[----:B------:R-:W-:Y:S01]  /*0ed0*/  ULOP3.LUT UR4, UR4, 0x600000, URZ, 0xc0, !UPT ;  /* 0x0060000004047892 */ /* 0x000fe2000f8ec0ff */
[----:B------:R-:W-:Y:S01]  /*0ee0*/  LOP3.LUT R78, R24, 0x2, RZ, 0xfc, !PT ;  /* 0x00000002184e7812 */ /* 0x000fe200078efcff */
[----:B------:R-:W-:Y:S01]  /*0ef0*/  IMAD R31, R23, R7, R12 ;  /* 0x00000007171f7224 */ /* 0x000fe200078e020c */
[----:B------:R-:W-:Y:S01]  /*0f00*/  IABS R12, R89 ;  /* 0x00000059000c7213 */ /* 0x000fe20000000000 */
[----:B------:R-:W-:Y:S01]  /*0f10*/  IMAD.HI.U32 R7, R25, R38, RZ ;  /* 0x0000002619077227 */ /* 0x000fe200078e00ff */
[----:B------:R-:W-:-:S02]  /*0f20*/  IABS R34, R86 ;  /* 0x0000005600227213 */ /* 0x000fc40000000000 */
[----:B------:R-:W-:Y:S01]  /*0f30*/  IABS R32, R78 ;  /* 0x0000004e00207213 */ /* 0x000fe20000000000 */
[----:B------:R-:W-:Y:S01]  /*0f40*/  IMAD.MOV R8, RZ, RZ, -R8 ;  /* 0x000000ffff087224 */ /* 0x000fe200078e0a08 */
[C---:B------:R-:W-:Y:S01]  /*0f50*/  LOP3.LUT R93, R24.reuse, 0xc, RZ, 0xfc, !PT ;  /* 0x0000000c185d7812 */ /* 0x040fe200078efcff */
[----:B------:R-:W-:Y:S01]  /*0f60*/  IMAD.MOV.U32 R4, RZ, RZ, RZ ;  /* 0x000000ffff047224 */ /* 0x000fe200078e00ff */
[C---:B------:R-:W-:Y:S01]  /*0f70*/  LOP3.LUT R85, R24.reuse, 0x7, RZ, 0xfc, !PT ;  /* 0x0000000718557812 */ /* 0x040fe200078efcff */
[----:B------:R-:W-:Y:S01]  /*0f80*/  IMAD.MOV R7, RZ, RZ, -R7 ;  /* 0x000000ffff077224 */ /* 0x000fe200078e0a07 */
[C---:B------:R-:W-:Y:S01]  /*0f90*/  LOP3.LUT R90, R24.reuse, 0xb, RZ, 0xfc, !PT ;  /* 0x0000000b185a7812 */ /* 0x040fe200078efcff */
[----:B------:R-:W-:Y:S01]  /*0fa0*/  IMAD.IADD R16, R15, 0x1, R6 ;  /* 0x000000010f107824 */ /* 0x000fe200078e0206 */
[----:B------:R-:W-:Y:S01]  /*0fb0*/  IABS R40, R93 ;  /* 0x0000005d00287213 */ /* 0x000fe20000000000 */
[----:B------:R-:W-:Y:S01]  /*0fc0*/  IMAD R30, R23, R8, R30 ;  /* 0x00000008171e7224 */ /* 0x000fe200078e021e */
[C---:B------:R-:W-:Y:S01]  /*0fd0*/  LOP3.LUT R49, R24.reuse, 0x10, RZ, 0xfc, !PT ;  /* 0x0000001018317812 */ /* 0x040fe200078efcff */
[----:B------:R-:W-:Y:S01]  /*0fe0*/  IMAD.HI.U32 R3, R5, R3, R4 ;  /* 0x0000000305037227 */ /* 0x000fe200078e0004 */
[----:B------:R-:W-:Y:S01]  /*0ff0*/  LOP3.LUT R50, R24, 0xf, RZ, 0xfc, !PT ;  /* 0x0000000f18327812 */ /* 0x000fe200078efcff */
[----:B------:R0:W-:Y:S01]  /*1000*/  STL [R1+0x5d8], R16 ;  /* 0x0005d81001007387 */ /* 0x0001e20000100800 */
[----:B------:R-:W-:Y:S01]  /*1010*/  IABS R56, R49 ;  /* 0x0000003100387213 */ /* 0x000fe20000000000 */
[----:B------:R-:W-:Y:S01]  /*1020*/  IMAD.HI.U32 R8, R25, R36, RZ ;  /* 0x0000002419087227 */ /* 0x000fe200078e00ff */
[----:B------:R-:W-:-:S02]  /*1030*/  IABS R46, R50 ;  /* 0x00000032002e7213 */ /* 0x000fc40000000000 */
[C---:B------:R-:W-:Y:S01]  /*1040*/  LOP3.LUT R92, R24.reuse, 0xd, RZ, 0xfc, !PT ;  /* 0x0000000d185c7812 */ /* 0x040fe200078efcff */
[----:B------:R-:W-:Y:S01]  /*1050*/  IMAD R38, R23, R7, R38 ;  /* 0x0000000717267224 */ /* 0x000fe200078e0226 */
[----:B------:R-:W-:Y:S01]  /*1060*/  IABS R7, R16 ;  /* 0x0000001000077213 */ /* 0x000fe20000000000 */
[----:B------:R-:W-:Y:S01]  /*1070*/  IMAD.HI.U32 R4, R25, R10, RZ ;  /* 0x0000000a19047227 */ /* 0x000fe200078e00ff */
[C---:B------:R-:W-:Y:S02]  /*1080*/  LOP3.LUT R62, R24.reuse, 0x12, RZ, 0xfc, !PT ;  /* 0x00000012183e7812 */ /* 0x040fe400078efcff */
[C---:B------:R-:W-:Y:S01]  /*1090*/  LOP3.LUT R84, R24.reuse, 0x5, RZ, 0xfc, !PT ;  /* 0x0000000518547812 */ /* 0x040fe200078efcff */
[----:B------:R-:W-:Y:S01]  /*10a0*/  IMAD.MOV R8, RZ, RZ, -R8 ;  /* 0x000000ffff087224 */ /* 0x000fe200078e0a08 */
[----:B------:R-:W-:Y:S01]  /*10b0*/  IABS R54, R62 ;  /* 0x0000003e00367213 */ /* 0x000fe20000000000 */
[----:B------:R-:W-:Y:S01]  /*10c0*/  IMAD.HI.U32 R3, R3, R7, RZ ;  /* 0x0000000703037227 */ /* 0x000fe200078e00ff */
[----:B------:R-:W-:-:S02]  /*10d0*/  LOP3.LUT R60, R24, 0xe, RZ, 0xfc, !PT ;  /* 0x0000000e183c7812 */ /* 0x000fc400078efcff */
[C---:B------:R-:W-:Y:S01]  /*10e0*/  LOP3.LUT R61, R24.reuse, 0x11, RZ, 0xfc, !PT ;  /* 0x00000011183d7812 */ /* 0x040fe200078efcff */
[----:B------:R-:W-:Y:S01]  /*10f0*/  IMAD.MOV R4, RZ, RZ, -R4 ;  /* 0x000000ffff047224 */ /* 0x000fe200078e0a04 */
[----:B------:R-:W-:Y:S01]  /*1100*/  IABS R14, R84 ;  /* 0x00000054000e7213 */ /* 0x000fe20000000000 */
[----:B------:R-:W-:Y:S01]  /*1110*/  IMAD R36, R23, R8, R36 ;  /* 0x0000000817247224 */ /* 0x000fe200078e0224 */
[----:B------:R-:W-:Y:S01]  /*1120*/  IABS R52, R60 ;  /* 0x0000003c00347213 */ /* 0x000fe20000000000 */
[----:B------:R-:W-:Y:S01]  /*1130*/  IMAD.HI.U32 R8, R25, R12, RZ ;  /* 0x0000000c19087227 */ /* 0x000fe200078e00ff */
[----:B---3--:R-:W-:Y:S02]  /*1140*/  R2UR UR16, R9 ;  /* 0x00000000091072ca */ /* 0x008fe400000e0000 */
[C---:B------:R-:W-:Y:S01]  /*1150*/  LOP3.LUT R48, R24.reuse, 0x15, RZ, 0xfc, !PT ;  /* 0x0000001518307812 */ /* 0x040fe200078efcff */
[----:B------:R-:W-:Y:S01]  /*1160*/  IMAD.MOV R3, RZ, RZ, -R3 ;  /* 0x000000ffff037224 */ /* 0x000fe200078e0a03 */
[C---:B------:R-:W-:Y:S01]  /*1170*/  LOP3.LUT R88, R24.reuse, 0xa, RZ, 0xfc, !PT ;  /* 0x0000000a18587812 */ /* 0x040fe200078efcff */
[----:B------:R-:W-:Y:S01]  /*1180*/  IMAD R33, R23, R4, R10 ;  /* 0x0000000417217224 */ /* 0x000fe200078e020a */
[----:B------:R-:W-:Y:S01]  /*1190*/  IABS R10, R85 ;  /* 0x00000055000a7213 */ /* 0x000fe20000000000 */
[----:B------:R-:W-:Y:S01]  /*11a0*/  IMAD.HI.U32 R4, R25, R34, RZ ;  /* 0x0000002219047227 */ /* 0x000fe200078e00ff */
[----:B------:R-:W-:-:S02]  /*11b0*/  LOP3.LUT R63, R24, 0x13, RZ, 0xfc, !PT ;  /* 0x00000013183f7812 */ /* 0x000fc400078efcff */
[----:B------:R-:W-:Y:S01]  /*11c0*/  LOP3.LUT R51, R24, 0x14, RZ, 0xfc, !PT ;  /* 0x0000001418337812 */ /* 0x000fe200078efcff */
[----:B------:R-:W-:Y:S01]  /*11d0*/  IMAD.MOV R8, RZ, RZ, -R8 ;  /* 0x000000ffff087224 */ /* 0x000fe200078e0a08 */
[----:B------:R-:W-:Y:S01]  /*11e0*/  ISETP.GE.AND P5, PT, R16, RZ, PT ;  /* 0x000000ff1000720c */ /* 0x000fe20003fa6270 */
[----:B------:R-:W-:Y:S01]  /*11f0*/  IMAD.HI.U32 R5, R25, R32, RZ ;  /* 0x0000002019057227 */ /* 0x000fe200078e00ff */
[----:B------:R-:W-:Y:S02]  /*1200*/  IABS R42, R88 ;  /* 0x00000058002a7213 */ /* 0x000fe40000000000 */
[----:B------:R-:W-:Y:S01]  /*1210*/  IABS R58, R51 ;  /* 0x00000033003a7213 */ /* 0x000fe20000000000 */
[C---:B------:R-:W-:Y:S02]  /*1220*/  IMAD R3, R2.reuse, R3, R7 ;  /* 0x0000000302037224 */ /* 0x040fe400078e0207 */
[----:B------:R-:W-:Y:S02]  /*1230*/  IMAD.MOV R4, RZ, RZ, -R4 ;  /* 0x000000ffff047224 */ /* 0x000fe400078e0a04 */
[C---:B------:R-:W-:Y:S01]  /*1240*/  IMAD R37, R23.reuse, R8, R12 ;  /* 0x0000000817257224 */ /* 0x040fe200078e020c */
[----:B------:R-:W-:Y:S01]  /*1250*/  IABS R8, R90 ;  /* 0x0000005a00087213 */ /* 0x000fe20000000000 */
[----:B------:R-:W-:Y:S01]  /*1260*/  IMAD.MOV R5, RZ, RZ, -R5 ;  /* 0x000000ffff057224 */ /* 0x000fe200078e0a05 */
[----:B------:R-:W-:Y:S01]  /*1270*/  ISETP.GT.U32.AND P0, PT, R2, R3, PT ;  /* 0x000000030200720c */ /* 0x000fe20003f04070 */
[----:B------:R-:W-:-:S02]  /*1280*/  IMAD R34, R23, R4, R34 ;  /* 0x0000000417227224 */ /* 0x000fc400078e0222 */
[----:B------:R-:W-:Y:S02]  /*1290*/  IMAD R32, R23, R5, R32 ;  /* 0x0000000517207224 */ /* 0x000fe400078e0220 */
[----:B------:R-:W-:-:S04]  /*12a0*/  IMAD.HI.U32 R4, R25, R40, RZ ;  /* 0x0000002819047227 */ /* 0x000fc800078e00ff */
[----:B------:R-:W-:-:S04]  /*12b0*/  IMAD.HI.U32 R5, R25, R10, RZ ;  /* 0x0000000a19057227 */ /* 0x000fc800078e00ff */
[----:B------:R-:W-:-:S04]  /*12c0*/  IMAD.HI.U32 R0, R25, R8, RZ ;  /* 0x0000000819007227 */ /* 0x000fc800078e00ff */
[----:B------:R-:W-:Y:S02]  /*12d0*/  IMAD.MOV R4, RZ, RZ, -R4 ;  /* 0x000000ffff047224 */ /* 0x000fe400078e0a04 */
[----:B------:R-:W-:Y:S02]  /*12e0*/  IMAD.MOV R5, RZ, RZ, -R5 ;  /* 0x000000ffff057224 */ /* 0x000fe400078e0a05 */
[----:B------:R-:W-:Y:S02]  /*12f0*/  IMAD.MOV R0, RZ, RZ, -R0 ;  /* 0x000000ffff007224 */ /* 0x000fe400078e0a00 */
[C---:B------:R-:W-:Y:S02]  /*1300*/  IMAD R40, R23.reuse, R4, R40 ;  /* 0x0000000417287224 */ /* 0x040fe400078e0228 */
[C---:B------:R-:W-:Y:S01]  /*1310*/  IMAD R39, R23.reuse, R5, R10 ;  /* 0x0000000517277224 */ /* 0x040fe200078e020a */
[----:B------:R-:W-:Y:S01]  /*1320*/  IABS R10, R92 ;  /* 0x0000005c000a7213 */ /* 0x000fe20000000000 */
[----:B------:R-:W-:Y:S01]  /*1330*/  IMAD R41, R23, R0, R8 ;  /* 0x0000000017297224 */ /* 0x000fe200078e0208 */
[----:B------:R-:W-:Y:S01]  /*1340*/  IABS R8, R61 ;  /* 0x0000003d00087213 */ /* 0x000fe20000000000 */
[----:B------:R-:W-:-:S04]  /*1350*/  IMAD.HI.U32 R4, R25, R56, RZ ;  /* 0x0000003819047227 */ /* 0x000fc800078e00ff */
[----:B------:R-:W-:-:S04]  /*1360*/  IMAD.HI.U32 R0, R25, R46, RZ ;  /* 0x0000002e19007227 */ /* 0x000fc800078e00ff */
[----:B------:R-:W-:Y:S02]  /*1370*/  @!P0 IMAD.IADD R3, R3, 0x1, -R2 ;  /* 0x0000000103038824 */ /* 0x000fe400078e0a02 */
[----:B------:R-:W-:Y:S02]  /*1380*/  IMAD.MOV R4, RZ, RZ, -R4 ;  /* 0x000000ffff047224 */ /* 0x000fe400078e0a04 */
[----:B------:R-:W-:Y:S01]  /*1390*/  IMAD.MOV R7, RZ, RZ, -R0 ;  /* 0x000000ffff077224 */ /* 0x000fe200078e0a00 */
[----:B------:R-:W-:Y:S01]  /*13a0*/  ISETP.GT.U32.AND P0, PT, R2, R3, PT ;  /* 0x000000030200720c */ /* 0x000fe20003f04070 */
[----:B------:R-:W-:-:S04]  /*13b0*/  IMAD.HI.U32 R5, R25, R10, RZ ;  /* 0x0000000a19057227 */ /* 0x000fc800078e00ff */
[----:B------:R-:W-:-:S04]  /*13c0*/  IMAD.HI.U32 R0, R25, R54, RZ ;  /* 0x0000003619007227 */ /* 0x000fc800078e00ff */
[----:B------:R-:W-:Y:S02]  /*13d0*/  IMAD R56, R23, R4, R56 ;  /* 0x0000000417387224 */ /* 0x000fe400078e0238 */
[----:B------:R-:W-:Y:S02]  /*13e0*/  VIADD R4, R44, 0xffffffff ;  /* 0xffffffff2c047836 */ /* 0x000fe40000000000 */
[----:B------:R-:W-:Y:S02]  /*13f0*/  IMAD.MOV R5, RZ, RZ, -R5 ;  /* 0x000000ffff057224 */ /* 0x000fe400078e0a05 */
[----:B------:R-:W-:Y:S01]  /*1400*/  IMAD.MOV R0, RZ, RZ, -R0 ;  /* 0x000000ffff007224 */ /* 0x000fe200078e0a00 */
[----:B------:R-:W-:Y:S01]  /*1410*/  ISETP.GE.U32.AND P4, PT, R4, 0x7fffff80, PT ;  /* 0x7fffff800400780c */ /* 0x000fe20003f86070 */
[----:B------:R-:W-:Y:S01]  /*1420*/  IMAD.HI.U32 R9, R25, R14, RZ ;  /* 0x0000000e19097227 */ /* 0x000fe200078e00ff */
[----:B------:R-:W-:-:S03]  /*1430*/  IABS R4, R48 ;  /* 0x0000003000047213 */ /* 0x000fc60000000000 */
[----:B------:R-:W-:-:S04]  /*1440*/  IMAD.HI.U32 R6, R25, R52, RZ ;  /* 0x0000003419067227 */ /* 0x000fc800078e00ff */
[C---:B------:R-:W-:Y:S01]  /*1450*/  IMAD R53, R23.reuse, R5, R10 ;  /* 0x0000000517357224 */ /* 0x040fe200078e020a */
[----:B------:R-:W-:Y:S01]  /*1460*/  IABS R10, R63 ;  /* 0x0000003f000a7213 */ /* 0x000fe20000000000 */
[----:B------:R-:W-:Y:S02]  /*1470*/  IMAD R54, R23, R0, R54 ;  /* 0x0000000017367224 */ /* 0x000fe400078e0236 */
[----:B------:R-:W-:-:S04]  /*1480*/  IMAD.HI.U32 R5, R25, R8, RZ ;  /* 0x0000000819057227 */ /* 0x000fc800078e00ff */
[----:B------:R-:W-:Y:S02]  /*1490*/  VIADD R0, R44, 0xfffffff7 ;  /* 0xfffffff72c007836 */ /* 0x000fe40000000000 */
[----:B------:R-:W-:Y:S02]  /*14a0*/  IMAD.MOV R9, RZ, RZ, -R9 ;  /* 0x000000ffff097224 */ /* 0x000fe400078e0a09 */
[----:B------:R-:W-:Y:S01]  /*14b0*/  IMAD.MOV R6, RZ, RZ, -R6 ;  /* 0x000000ffff067224 */ /* 0x000fe200078e0a06 */
[----:B------:R-:W-:Y:S01]  /*14c0*/  ISETP.GE.U32.AND P3, PT, R0, 0x7fffff78, PT ;  /* 0x7fffff780000780c */ /* 0x000fe20003f66070 */
[----:B------:R-:W-:Y:S02]  /*14d0*/  IMAD.MOV R5, RZ, RZ, -R5 ;  /* 0x000000ffff057224 */ /* 0x000fe400078e0a05 */
[----:B------:R-:W-:Y:S02]  /*14e0*/  @!P0 IMAD.IADD R3, R3, 0x1, -R2 ;  /* 0x0000000103038824 */ /* 0x000fe400078e0a02 */
[----:B------:R-:W-:-:S02]  /*14f0*/  IMAD R35, R23, R9, R14 ;  /* 0x0000000917237224 */ /* 0x000fc400078e020e */
[----:B------:R-:W-:Y:S02]  /*1500*/  IMAD R52, R23, R6, R52 ;  /* 0x0000000617347224 */ /* 0x000fe400078e0234 */
[----:B------:R-:W-:-:S04]  /*1510*/  IMAD.HI.U32 R2, R25, R4, RZ ;  /* 0x0000000419027227 */ /* 0x000fc800078e00ff */
[----:B------:R-:W-:-:S04]  /*1520*/  IMAD.HI.U32 R9, R25, R42, RZ ;  /* 0x0000002a19097227 */ /* 0x000fc800078e00ff */
[----:B------:R-:W-:-:S04]  /*1530*/  IMAD.HI.U32 R6, R25, R10, RZ ;  /* 0x0000000a19067227 */ /* 0x000fc800078e00ff */
[----:B------:R-:W-:-:S04]  /*1540*/  IMAD.HI.U32 R0, R25, R58, RZ ;  /* 0x0000003a19007227 */ /* 0x000fc800078e00ff */
[----:B------:R-:W-:Y:S02]  /*1550*/  IMAD R55, R23, R5, R8 ;  /* 0x0000000517377224 */ /* 0x000fe400078e0208 */
[----:B------:R-:W-:Y:S02]  /*1560*/  VIADD R5, R44, 0xffffffef ;  /* 0xffffffef2c057836 */ /* 0x000fe40000000000 */
[----:B------:R-:W-:Y:S02]  /*1570*/  IMAD.MOV R2, RZ, RZ, -R2 ;  /* 0x000000ffff027224 */ /* 0x000fe400078e0a02 */
[----:B------:R-:W-:Y:S01]  /*1580*/  IMAD.MOV R9, RZ, RZ, -R9 ;  /* 0x000000ffff097224 */ /* 0x000fe200078e0a09 */
[----:B------:R-:W-:Y:S01]  /*1590*/  ISETP.GE.U32.AND P0, PT, R5, 0x7fffff70, PT ;  /* 0x7fffff700500780c */ /* 0x000fe20003f06070 */
[----:B------:R-:W-:Y:S02]  /*15a0*/  IMAD.MOV R6, RZ, RZ, -R6 ;  /* 0x000000ffff067224 */ /* 0x000fe400078e0a06 */
[----:B------:R-:W-:-:S02]  /*15b0*/  IMAD.MOV R0, RZ, RZ, -R0 ;  /* 0x000000ffff007224 */ /* 0x000fc400078e0a00 */
[----:B------:R-:W-:Y:S01]  /*15c0*/  @!P5 IMAD.MOV R3, RZ, RZ, -R3 ;  /* 0x000000ffff03d224 */ /* 0x000fe200078e0a03 */
[----:B------:R-:W-:Y:S01]  /*15d0*/  @!P2 LOP3.LUT R3, RZ, R26, RZ, 0x33, !PT ;  /* 0x0000001aff03a212 */ /* 0x000fe200078e33ff */
[C---:B------:R-:W-:Y:S02]  /*15e0*/  IMAD R57, R23.reuse, R2, R4 ;  /* 0x0000000217397224 */ /* 0x040fe400078e0204 */
[C---:B------:R-:W-:Y:S02]  /*15f0*/  IMAD R42, R23.reuse, R9, R42 ;  /* 0x00000009172a7224 */ /* 0x040fe400078e022a */
[C---:B------:R-:W-:Y:S02]  /*1600*/  IMAD R46, R23.reuse, R7, R46 ;  /* 0x00000007172e7224 */ /* 0x040fe400078e022e */
[C---:B------:R-:W-:Y:S02]  /*1610*/  IMAD R59, R23.reuse, R6, R10 ;  /* 0x00000006173b7224 */ /* 0x040fe400078e020a */
[----:B------:R-:W-:-:S02]  /*1620*/  IMAD R58, R23, R0, R58 ;  /* 0x00000000173a7224 */ /* 0x000fc400078e023a */
[----:B------:R-:W-:Y:S01]  /*1630*/  VIADD R4, R44, 0xffffffe7 ;  /* 0xffffffe72c047836 */ /* 0x000fe20000000000 */
[----:B0---4-:R-:W-:Y:S06]  /*1640*/  BRA.U UP0, `(.L_x_11) ;  /* 0x0000000100187547 */ /* 0x011fec000b800000 */
[----:B------:R-:W-:Y:S01]  /*1650*/  ELECT P2, URZ, PT ;  /* 0x0000000000ff782f */ /* 0x000fe20003840000 */
[----:B------:R-:W-:Y:S01]  /*1660*/  IMAD.MOV.U32 R0, RZ, RZ, 0x1 ;  /* 0x00000001ff007424 */ /* 0x000fe200078e00ff */
[----:B------:R-:W-:Y:S11]  /*1670*/  UVIRTCOUNT.DEALLOC.SMPOOL 0x80 ;  /* 0x000000800000784c */ /* 0x000ff60000000000 */
[----:B------:R-:W-:-:S04]  /*1680*/  @P2 MOV R2, 0x40 ;  /* 0x0000004000022802 */ /* 0x000fc80000000f00 */
[----:B------:R-:W-:-:S05]  /*1690*/  @P2 LEA R5, R13, R2, 0x18 ;  /* 0x000000020d052211 */ /* 0x000fca00078ec0ff */
[----:B------:R0:W-:Y:S02]  /*16a0*/  @P2 STS.U8 [R5], R0 ;  /* 0x0000000005002388 */ /* 0x0001e40000000000 */
.L_x_11:
[----:B------:R-:W-:Y:S01]  /*16b0*/  UIADD3 UR7, UPT, UPT, UR16, UR4, URZ ;  /* 0x0000000410077290 */ /* 0x000fe2000fffe0ff */
[----:B0-----:R-:W-:Y:S01]  /*16c0*/  VIADD R0, R44, 0xffffffdf ;  /* 0xffffffdf2c007836 */ /* 0x001fe20000000000 */
[----:B------:R-:W-:Y:S01]  /*16d0*/  VOTEU.ALL UP1, P1 ;  /* 0x0000000000ff7886 */ /* 0x000fe20000820000 */
[----:B------:R-:W-:Y:S01]  /*16e0*/  UIADD3 UR8, UPT, UPT, UR6, 0xa000, URZ ;  /* 0x0000a00006087890 */ /* 0x000fe2000fffe0ff */
[----:B------:R-:W-:Y:S01]  /*16f0*/  IMAD R2, R3, UR12, RZ ;  /* 0x0000000c03027c24 */ /* 0x000fe2000f8e02ff */
[----:B------:R-:W-:Y:S01]  /*1700*/  VOTEU.ALL UP2, P1 ;  /* 0x0000000000ff7886 */ /* 0x000fe20000840000 */
[----:B------:R-:W-:Y:S01]  /*1710*/  ISETP.GE.U32.AND P5, PT, R0, 0x7fffff60, PT ;  /* 0x7fffff600000780c */ /* 0x000fe20003fa6070 */
[----:B------:R-:W-:Y:S01]  /*1720*/  IMAD.SHL.U32 R7, R28, 0x8, RZ ;  /* 0x000000081c077824 */ /* 0x000fe200078e00ff */
[----:B------:R-:W-:-:S04]  /*1730*/  @!UP1 UIADD3 UR10, UPT, UPT, -UR5, 0x100000, URZ ;  /* 0x00100000050a9890 */ /* 0x000fc8000fffe1ff */
[----:B------:R-:W-:Y:S02]  /*1740*/  @!UP1 USHF.L.U32 UR11, UR10, 0xb, URZ ;  /* 0x0000000b0a0b9899 */ /* 0x000fe400080006ff */
[----:B------:R-:W-:Y:S01]  /*1750*/  @!UP1 USHF.L.U32 UR10, UR10, 0x1, URZ ;  /* 0x000000010a0a9899 */ /* 0x000fe200080006ff */
[----:B------:R-:W-:Y:S01]  /*1760*/  STTM.x64 tmem[UR7], RZ ;  /* 0x000000ff000079ed */ /* 0x000fe20008340007 */
[----:B------:R-:W0:Y:S02]  /*1770*/  FENCE.VIEW.ASYNC.T ;  /* 0x00000000000073c6 */ /* 0x000e240000000200 */
[----:B0-----:R-:W-:Y:S01]  /*1780*/  BAR.SYNC.DEFER_BLOCKING 0x0 ;  /* 0x0000000000007b1d */ /* 0x001fe20000010000 */
[----:B------:R-:W-:Y:S01]  /*1790*/  IADD3 R0, P6, PT, R2, UR20, RZ ;  /* 0x0000001402007c10 */ /* 0x000fe2000ffde0ff */
[----:B------:R-:W-:Y:S01]  /*17a0*/  VIADD R6, R44, 0xffffffd7 ;  /* 0xffffffd72c067836 */ /* 0x000fe20000000000 */
[----:B------:R-:W-:Y:S02]  /*17b0*/  ISETP.GE.U32.AND P2, PT, R4, 0x7fffff68, PT ;  /* 0x7fffff680400780c */ /* 0x000fe40003f46070 */
[----:B------:R-:W-:Y:S01]  /*17c0*/  LEA.HI.X.SX32 R2, R2, UR21, 0x1, P6 ;  /* 0x0000001502027c11 */ /* 0x000fe2000b0f0eff */
[----:B------:R-:W-:Y:S01]  /*17d0*/  @!P4 IMAD.MOV.U32 R4, RZ, RZ, R0 ;  /* 0x000000ffff04c224 */ /* 0x000fe200078e0000 */
[----:B------:R-:W-:Y:S01]  /*17e0*/  PRMT R8, RZ, 0x7610, R8 ;  /* 0x00007610ff087816 */ /* 0x000fe20000000008 */
[----:B------:R-:W-:Y:S01]  /*17f0*/  IMAD.SHL.U32 R9, R28, 0x10, RZ ;  /* 0x000000101c097824 */ /* 0x000fe200078e00ff */
[----:B------:R-:W-:Y:S01]  /*1800*/  STL [R1+0x6a4], R41 ;  /* 0x0006a42901007387 */ /* 0x000fe20000100800 */
[----:B------:R-:W-:-:S02]  /*1810*/  @!P4 IMAD.MOV.U32 R5, RZ, RZ, R2 ;  /* 0x000000ffff05c224 */ /* 0x000fc400078e0002 */
[----:B------:R-:W-:Y:S01]  /*1820*/  IMAD R11, R28, 0x18, RZ ;  /* 0x000000181c0b7824 */ /* 0x000fe200078e02ff */
[----:B------:R-:W-:Y:S01]  /*1830*/  PRMT R10, RZ, 0x7610, R10 ;  /* 0x00007610ff0a7816 */ /* 0x000fe2000000000a */
[----:B------:R0:W-:Y:S01]  /*1840*/  STL [R1+0x6a0], R40 ;  /* 0x0006a02801007387 */ /* 0x0001e20000100800 */
[----:B------:R-:W-:Y:S01]  /*1850*/  PRMT R17, RZ, 0x7610, R17 ;  /* 0x00007610ff117816 */ /* 0x000fe20000000011 */
[----:B------:R-:W1:Y:S01]  /*1860*/  LDCU UR19, c[0x0][0x3b0] ;  /* 0x00007600ff1377ac */ /* 0x000e620008000800 */
[----:B------:R-:W-:Y:S01]  /*1870*/  PRMT R16, RZ, 0x7610, R16 ;  /* 0x00007610ff107816 */ /* 0x000fe20000000010 */
[----:B------:R2:W-:Y:S01]  /*1880*/  STL [R1+0x69c], R53 ;  /* 0x00069c3501007387 */ /* 0x0005e20000100800 */
[----:B------:R-:W-:Y:S01]  /*1890*/  PRMT R14, RZ, 0x7610, R14 ;  /* 0x00007610ff0e7816 */ /* 0x000fe2000000000e */
[----:B------:R-:W3:Y:S02]  /*18a0*/  LDCU UR18, c[0x0][0x3b0] ;  /* 0x00007600ff1277ac */ /* 0x000ee40008000800 */
[----:B------:R-:W4:Y:S02]  /*18b0*/  FENCE.VIEW.ASYNC.S ;  /* 0x00000000000073c6 */ /* 0x000f240000000000 */
[----:B----4-:R4:W4:Y:S02]  /*18c0*/  @!UP2 SYNCS.EXCH.64 URZ, [UR8], UR10 ;  /* 0x0000000a08ffa5b2 */ /* 0x0109240008000100 */
[----:B----4-:R-:W-:Y:S01]  /*18d0*/  BAR.SYNC.DEFER_BLOCKING 0x0 ;  /* 0x0000000000007b1d */ /* 0x010fe20000010000 */
[----:B------:R-:W-:-:S02]  /*18e0*/  IADD3 R3, P6, PT, R7, R0, RZ ;  /* 0x0000000007037210 */ /* 0x000fc40007fde0ff */
[----:B0-----:R-:W-:Y:S02]  /*18f0*/  PRMT R40, RZ, 0x7610, R40 ;  /* 0x00007610ff287816 */ /* 0x001fe40000000028 */
[----:B------:R-:W-:Y:S01]  /*1900*/  PRMT R12, RZ, 0x7610, R12 ;  /* 0x00007610ff0c7816 */ /* 0x000fe2000000000c */
[----:B------:R-:W0:Y:S01]  /*1910*/  LDCU UR28, c[0x0][0x3b0] ;  /* 0x00007600ff1c77ac */ /* 0x000e220008000800 */
[----:B------:R-:W-:Y:S01]  /*1920*/  STL [R1+0x698], R52 ;  /* 0x0006983401007387 */ /* 0x000fe20000100800 */
[----:B--2---:R-:W-:Y:S01]  /*1930*/  PRMT R53, RZ, 0x7610, R53 ;  /* 0x00007610ff357816 */ /* 0x004fe20000000035 */
[----:B------:R-:W2:Y:S02]  /*1940*/  LDCU UR26, c[0x0][0x3b0] ;  /* 0x00007600ff1a77ac */ /* 0x000ea40008000800 */
[----:B------:R4:W-:Y:S01]  /*1950*/  STL [R1+0x694], R46 ;  /* 0x0006942e01007387 */ /* 0x0009e20000100800 */
[----:B------:R-:W-:Y:S01]  /*1960*/  PRMT R13, RZ, 0x7610, R13 ;  /* 0x00007610ff0d7816 */ /* 0x000fe2000000000d */
[----:B------:R-:W0:Y:S02]  /*1970*/  LDCU UR10, c[0x0][0x3b0] ;  /* 0x00007600ff0a77ac */ /* 0x000e240008000800 */
[----:B------:R-:W-:Y:S01]  /*1980*/  STL [R1+0x690], R56 ;  /* 0x0006903801007387 */ /* 0x000fe20000100800 */
[----:B------:R-:W-:Y:S01]  /*1990*/  PRMT R15, RZ, 0x7610, R15 ;  /* 0x00007610ff0f7816 */ /* 0x000fe2000000000f */
[----:B------:R-:W0:Y:S02]  /*19a0*/  LDCU UR11, c[0x0][0x3b0] ;  /* 0x00007600ff0b77ac */ /* 0x000e240008000800 */
[----:B------:R-:W-:Y:S01]  /*19b0*/  STL [R1+0x68c], R55 ;  /* 0x00068c3701007387 */ /* 0x000fe20000100800 */
[----:B------:R-:W-:Y:S01]  /*19c0*/  PRMT R76, RZ, 0x7610, R76 ;  /* 0x00007610ff4c7816 */ /* 0x000fe2000000004c */
[----:B------:R-:W0:Y:S02]  /*19d0*/  LDCU UR17, c[0x0][0x3b0] ;  /* 0x00007600ff1177ac */ /* 0x000e240008000800 */
[----:B------:R1:W2:Y:S01]  /*19e0*/  @!P4 LDG.E.U8 R8, desc[UR14][R4.64] ;  /* 0x0000000e0408c981 */ /* 0x0002a2000c1e1100 */
[----:B------:R-:W-:Y:S01]  /*19f0*/  ISETP.GE.U32.AND P4, PT, R6, 0x7fffff58, PT ;  /* 0x7fffff580600780c */ /* 0x000fe20003f86070 */
[----:B------:R-:W-:Y:S01]  /*1a00*/  @!P3 IMAD.MOV.U32 R6, RZ, RZ, R3 ;  /* 0x000000ffff06b224 */ /* 0x000fe200078e0003 */
[----:B------:R-:W-:Y:S01]  /*1a10*/  PRMT R77, RZ, 0x7610, R77 ;  /* 0x00007610ff4d7816 */ /* 0x000fe2000000004d */
[----:B------:R-:W-:Y:S01]  /*1a20*/  STL [R1+0x688], R54 ;  /* 0x0006883601007387 */ /* 0x000fe20000100800 */
[----:B------:R-:W-:Y:S01]  /*1a30*/  PRMT R74, RZ, 0x7610, R74 ;  /* 0x00007610ff4a7816 */ /* 0x000fe2000000004a */
[----:B------:R-:W0:Y:S02]  /*1a40*/  LDCU UR20, c[0x0][0x3b0] ;  /* 0x00007600ff1477ac */ /* 0x000e240008000800 */
[----:B------:R-:W-:Y:S01]  /*1a50*/  STL [R1+0x684], R59 ;  /* 0x0006843b01007387 */ /* 0x000fe20000100800 */
[----:B-1----:R-:W-:Y:S01]  /*1a60*/  LEA.HI.X.SX32 R4, R7, R2, 0x1, P6 ;  /* 0x0000000207047211 */ /* 0x002fe200030f0eff */
[----:B------:R-:W1:Y:S01]  /*1a70*/  LDCU UR27, c[0x0][0x3b0] ;  /* 0x00007600ff1b77ac */ /* 0x000e620008000800 */
[----:B------:R-:W-:Y:S01]  /*1a80*/  PRMT R5, RZ, 0x7610, R5 ;  /* 0x00007610ff057816 */ /* 0x000fe20000000005 */
[----:B------:R-:W-:Y:S02]  /*1a90*/  STL [R1+0x680], R58 ;  /* 0x0006803a01007387 */ /* 0x000fe40000100800 */
[----:B------:R-:W-:Y:S01]  /*1aa0*/  @!P3 IMAD.MOV.U32 R7, RZ, RZ, R4 ;  /* 0x000000ffff07b224 */ /* 0x000fe200078e0004 */
[C---:B------:R-:W-:Y:S01]  /*1ab0*/  IADD3 R41, P6, PT, R9.reuse, R0, RZ ;  /* 0x0000000009297210 */ /* 0x040fe20007fde0ff */
[----:B------:R-:W-:Y:S01]  /*1ac0*/  STL [R1+0x67c], R57 ;  /* 0x00067c3901007387 */ /* 0x000fe20000100800 */
[----:B------:R-:W-:Y:S01]  /*1ad0*/  PRMT R73, RZ, 0x7610, R73 ;  /* 0x00007610ff497816 */ /* 0x000fe20000000049 */
[----:B------:R-:W0:Y:S01]  /*1ae0*/  LDCU UR25, c[0x0][0x3b0] ;  /* 0x00007600ff1977ac */ /* 0x000e220008000800 */
[----:B------:R-:W-:Y:S01]  /*1af0*/  LEA.HI.X.SX32 R9, R9, R2, 0x1, P6 ;  /* 0x0000000209097211 */ /* 0x000fe200030f0eff */
[----:B------:R1:W3:Y:S01]  /*1b00*/  @!P3 LDG.E.U8 R5, desc[UR14][R6.64] ;  /* 0x0000000e0605b981 */ /* 0x0002e2000c1e1100 */
[----:B------:R-:W-:Y:S01]  /*1b10*/  PRMT R21, RZ, 0x7610, R21 ;  /* 0x00007610ff157816 */ /* 0x000fe20000000015 */
[----:B------:R-:W0:Y:S02]  /*1b20*/  LDCU UR24, c[0x0][0x3b0] ;  /* 0x00007600ff1877ac */ /* 0x000e240008000800 */
[----:B------:R-:W-:Y:S01]  /*1b30*/  STL [R1+0x678], R75 ;  /* 0x0006784b01007387 */ /* 0x000fe20000100800 */
[----:B------:R-:W-:Y:S01]  /*1b40*/  PRMT R18, RZ, 0x7610, R18 ;  /* 0x00007610ff127816 */ /* 0x000fe20000000012 */
[----:B------:R-:W0:Y:S02]  /*1b50*/  LDCU UR21, c[0x0][0x3b0] ;  /* 0x00007600ff1577ac */ /* 0x000e240008000800 */
[----:B------:R-:W-:Y:S01]  /*1b60*/  STL [R1+0x674], R81 ;  /* 0x0006745101007387 */ /* 0x000fe20000100800 */
[----:B-1----:R-:W-:Y:S01]  /*1b70*/  @!P0 IMAD.MOV.U32 R6, RZ, RZ, R41 ;  /* 0x000000ffff068224 */ /* 0x002fe200078e0029 */
[----:B------:R-:W-:Y:S01]  /*1b80*/  PRMT R20, RZ, 0x7610, R20 ;  /* 0x00007610ff147816 */ /* 0x000fe20000000014 */
[----:B------:R-:W-:Y:S01]  /*1b90*/  @!P0 IMAD.MOV.U32 R7, RZ, RZ, R9 ;  /* 0x000000ffff078224 */ /* 0x000fe200078e0009 */
[----:B------:R-:W-:Y:S01]  /*1ba0*/  STL [R1+0x670], R78 ;  /* 0x0006704e01007387 */ /* 0x000fe20000100800 */
[----:B------:R-:W-:Y:S01]  /*1bb0*/  PRMT R19, RZ, 0x7610, R19 ;  /* 0x00007610ff137816 */ /* 0x000fe20000000013 */
[----:B------:R-:W1:Y:S02]  /*1bc0*/  LDCU UR12, c[0x0][0x3b0] ;  /* 0x00007600ff0c77ac */ /* 0x000e640008000800 */
[----:B------:R0:W3:Y:S01]  /*1bd0*/  @!P0 LDG.E.U8 R40, desc[UR14][R6.64] ;  /* 0x0000000e06288981 */ /* 0x0000e2000c1e1100 */
[----:B------:R-:W-:Y:S01]  /*1be0*/  PRMT R72, RZ, 0x7610, R72 ;  /* 0x00007610ff487816 */ /* 0x000fe20000000048 */
[----:B------:R-:W0:Y:S02]  /*1bf0*/  LDCU UR13, c[0x0][0x3b0] ;  /* 0x00007600ff0d77ac */ /* 0x000e240008000800 */
[----:B------:R-:W-:Y:S04]  /*1c00*/  STL [R1+0x66c], R80 ;  /* 0x00066c5001007387 */ /* 0x000fe80000100800 */
        /* <DEDUP_REMOVED lines=13> */
[----:B------:R-:W-:Y:S01]  /*1ce0*/  STL [R1+0x5dc], R68 ;  /* 0x0005dc4401007387 */ /* 0x000fe20000100800 */
[----:B----4-:R-:W-:-:S03]  /*1cf0*/  PRMT R46, RZ, 0x7610, R46 ;  /* 0x00007610ff2e7816 */ /* 0x010fc6000000002e */
[----:B--2---:R-:W-:Y:S04]  /*1d00*/  STL [R1+0x25c], R8 ;  /* 0x00025c0801007387 */ /* 0x004fe80000100800 */
[----:B------:R2:W-:Y:S04]  /*1d10*/  STL [R1+0x6c], R41 ;  /* 0x00006c2901007387 */ /* 0x0005e80000100800 */
[----:B------:R-:W-:Y:S04]  /*1d20*/  STL [R1+0x5e4], R3 ;  /* 0x0005e40301007387 */ /* 0x000fe80000100800 */
[----:B------:R-:W-:Y:S04]  /*1d30*/  STL [R1+0x5e0], R4 ;  /* 0x0005e00401007387 */ /* 0x000fe80000100800 */
[----:B------:R-:W-:Y:S04]  /*1d40*/  STL [R1+0x58], R9 ;  /* 0x0000580901007387 */ /* 0x000fe80000100800 */
[----:B---3--:R3:W-:Y:S04]  /*1d50*/  STL [R1+0x114], R5 ;  /* 0x0001140501007387 */ /* 0x0087e80000100800 */
[----:B--2---:R-:W2:Y:S01]  /*1d60*/  LDL.LU R41, [R1+0x6a4] ;  /* 0x0006a40001297983 */ /* 0x004ea20000300800 */
[----:B---3--:R-:W-:-:S04]  /*1d70*/  IADD3 R5, P6, PT, R11, R0, RZ ;  /* 0x000000000b057210 */ /* 0x008fc80007fde0ff */
[----:B0-----:R-:W-:Y:S01]  /*1d80*/  LEA.HI.X.SX32 R6, R11, R2, 0x1, P6 ;  /* 0x000000020b067211 */ /* 0x001fe200030f0eff */
[----:B------:R-:W-:Y:S01]  /*1d90*/  IMAD.MOV.U32 R7, RZ, RZ, R5 ;  /* 0x000000ffff077224 */ /* 0x000fe200078e0005 */
[----:B------:R0:W-:Y:S04]  /*1da0*/  STL [R1+0x110], R40 ;  /* 0x0001102801007387 */ /* 0x0001e80000100800 */
[-C--:B------:R-:W-:Y:S01]  /*1db0*/  @!P2 LOP3.LUT R7, R7, R6.reuse, RZ, 0x3c, !PT ;  /* 0x000000060707a212 */ /* 0x080fe200078e3cff */
[----:B0-----:R-:W3:Y:S04]  /*1dc0*/  LDL.LU R40, [R1+0x6a0] ;  /* 0x0006a00001287983 */ /* 0x001ee80000300800 */
[----:B------:R-:W-:Y:S04]  /*1dd0*/  STL [R1+0x124], R5 ;  /* 0x0001240501007387 */ /* 0x000fe80000100800 */
[----:B------:R0:W-:Y:S02]  /*1de0*/  STL [R1+0x120], R6 ;  /* 0x0001200601007387 */ /* 0x0001e40000100800 */
[----:B0-----:R-:W-:-:S04]  /*1df0*/  @!P2 LOP3.LUT R6, R7, R6, RZ, 0x3c, !PT ;  /* 0x000000060706a212 */ /* 0x001fc800078e3cff */
[----:B------:R-:W-:-:S05]  /*1e00*/  @!P2 LOP3.LUT R7, R7, R6, RZ, 0x3c, !PT ;  /* 0x000000060707a212 */ /* 0x000fca00078e3cff */
[----:B------:R0:W4:Y:S01]  /*1e10*/  @!P2 LDG.E.U8 R46, desc[UR14][R6.64] ;  /* 0x0000000e062ea981 */ /* 0x000122000c1e1100 */
[----:B------:R-:W-:-:S05]  /*1e20*/  IMAD.SHL.U32 R5, R28, 0x20, RZ ;  /* 0x000000201c057824 */ /* 0x000fca00078e00ff */
[----:B------:R-:W-:-:S04]  /*1e30*/  IADD3 R9, P6, PT, R5, R0, RZ ;  /* 0x0000000005097210 */ /* 0x000fc80007fde0ff */
[----:B0-----:R-:W-:Y:S01]  /*1e40*/  LEA.HI.X.SX32 R6, R5, R2, 0x1, P6 ;  /* 0x0000000205067211 */ /* 0x001fe200030f0eff */
[----:B------:R-:W-:Y:S01]  /*1e50*/  IMAD.MOV.U32 R7, RZ, RZ, R9 ;  /* 0x000000ffff077224 */ /* 0x000fe200078e0009 */
[----:B------:R0:W-:Y:S04]  /*1e60*/  STL [R1+0x164], R9 ;  /* 0x0001640901007387 */ /* 0x0001e80000100800 */
[-C--:B------:R-:W-:Y:S01]  /*1e70*/  @!P5 LOP3.LUT R7, R7, R6.reuse, RZ, 0x3c, !PT ;  /* 0x000000060707d212 */ /* 0x080fe200078e3cff */
[----:B------:R1:W-:Y:S01]  /*1e80*/  STL [R1+0x160], R6 ;  /* 0x0001600601007387 */ /* 0x0003e20000100800 */
[----:B------:R-:W-:Y:S01]  /*1e90*/  PRMT R52, RZ, 0x7610, R52 ;  /* 0x00007610ff347816 */ /* 0x000fe20000000034 */
[----:B0-----:R-:W-:Y:S01]  /*1ea0*/  IMAD R9, R28, 0x28, RZ ;  /* 0x000000281c097824 */ /* 0x001fe200078e02ff */
[----:B-1----:R-:W-:-:S04]  /*1eb0*/  @!P5 LOP3.LUT R6, R7, R6, RZ, 0x3c, !PT ;  /* 0x000000060706d212 */ /* 0x002fc800078e3cff */
[----:B------:R-:W-:-:S05]  /*1ec0*/  @!P5 LOP3.LUT R7, R7, R6, RZ, 0x3c, !PT ;  /* 0x000000060707d212 */ /* 0x000fca00078e3cff */
[----:B------:R0:W2:Y:S04]  /*1ed0*/  @!P5 LDG.E.U8 R52, desc[UR14][R6.64] ;  /* 0x0000000e0634d981 */ /* 0x0000a8000c1e1100 */
[----:B----4-:R1:W-:Y:S02]  /*1ee0*/  STL [R1+0x254], R46 ;  /* 0x0002542e01007387 */ /* 0x0103e40000100800 */
[----:B-1----:R-:W-:-:S04]  /*1ef0*/  IADD3 R46, P6, PT, R9, R0, RZ ;  /* 0x00000000092e7210 */ /* 0x002fc80007fde0ff */
[----:B0-----:R-:W-:Y:S01]  /*1f00*/  LEA.HI.X.SX32 R6, R9, R2, 0x1, P6 ;  /* 0x0000000209067211 */ /* 0x001fe200030f0eff */
[----:B------:R-:W-:Y:S01]  /*1f10*/  IMAD.MOV.U32 R7, RZ, RZ, R46 ;  /* 0x000000ffff077224 */ /* 0x000fe200078e002e */
[----:B------:R-:W-:Y:S04]  /*1f20*/  STL [R1+0x1a4], R46 ;  /* 0x0001a42e01007387 */ /* 0x000fe80000100800 */
[-C--:B------:R-:W-:Y:S01]  /*1f30*/  @!P4 LOP3.LUT R7, R7, R6.reuse, RZ, 0x3c, !PT ;  /* 0x000000060707c212 */ /* 0x080fe200078e3cff */
[----:B------:R0:W-:Y:S03]  /*1f40*/  STL [R1+0x1a0], R6 ;  /* 0x0001a00601007387 */ /* 0x0001e60000100800 */
[----:B0-----:R-:W-:-:S04]  /*1f50*/  @!P4 LOP3.LUT R6, R7, R6, RZ, 0x3c, !PT ;  /* 0x000000060706c212 */ /* 0x001fc800078e3cff */
[----:B------:R-:W-:-:S05]  /*1f60*/  @!P4 LOP3.LUT R7, R7, R6, RZ, 0x3c, !PT ;  /* 0x000000060707c212 */ /* 0x000fca00078e3cff */
[----:B------:R0:W4:Y:S01]  /*1f70*/  @!P4 LDG.E.U8 R53, desc[UR14][R6.64] ;  /* 0x0000000e0635c981 */ /* 0x000122000c1e1100 */
[----:B------:R-:W-:Y:S02]  /*1f80*/  VIADD R8, R44, 0xffffffcf ;  /* 0xffffffcf2c087836 */ /* 0x000fe40000000000 */
[----:B------:R-:W-:-:S03]  /*1f90*/  IMAD R5, R28, 0x30, RZ ;  /* 0x000000301c057824 */ /* 0x000fc600078e02ff */
[----:B------:R-:W-:Y:S02]  /*1fa0*/  ISETP.GE.U32.AND P3, PT, R8, 0x7fffff50, PT ;  /* 0x7fffff500800780c */ /* 0x000fe40003f66070 */
[----:B------:R-:W-:Y:S01]  /*1fb0*/  IADD3 R46, P6, PT, R5, R0, RZ ;  /* 0x00000000052e7210 */ /* 0x000fe20007fde0ff */
[----:B------:R-:W-:-:S04]  /*1fc0*/  VIADD R8, R44, 0xffffffc7 ;  /* 0xffffffc72c087836 */ /* 0x000fc80000000000 */
[----:B------:R-:W-:Y:S01]  /*1fd0*/  STL [R1+0x1fc], R46 ;  /* 0x0001fc2e01007387 */ /* 0x000fe20000100800 */
[----:B------:R-:W-:-:S03]  /*1fe0*/  IMAD R9, R28, 0x38, RZ ;  /* 0x000000381c097824 */ /* 0x000fc600078e02ff */
[----:B--2---:R1:W-:Y:S01]  /*1ff0*/  STL [R1+0x154], R52 ;  /* 0x0001543401007387 */ /* 0x0043e20000100800 */
[----:B------:R-:W-:Y:S01]  /*2000*/  ISETP.GE.U32.AND P0, PT, R8, 0x7fffff48, PT ;  /* 0x7fffff480800780c */ /* 0x000fe20003f06070 */
[----:B0-----:R-:W-:Y:S01]  /*2010*/  @!P3 IMAD.MOV.U32 R6, RZ, RZ, R46 ;  /* 0x000000ffff06b224 */ /* 0x001fe200078e002e */
[----:B------:R-:W-:Y:S02]  /*2020*/  PRMT R11, RZ, 0x7610, R11 ;  /* 0x00007610ff0b7816 */ /* 0x000fe4000000000b */
[----:B-1----:R-:W-:Y:S02]  /*2030*/  LEA.HI.X.SX32 R52, R5, R2, 0x1, P6 ;  /* 0x0000000205347211 */ /* 0x002fe400030f0eff */
[----:B------:R-:W-:-:S03]  /*2040*/  IADD3 R5, P6, PT, R9, R0, RZ ;  /* 0x0000000009057210 */ /* 0x000fc60007fde0ff */
[----:B------:R-:W-:-:S05]  /*2050*/  @!P3 IMAD.MOV.U32 R7, RZ, RZ, R52 ;  /* 0x000000ffff07b224 */ /* 0x000fca00078e0034 */
[----:B------:R0:W2:Y:S02]  /*2060*/  @!P3 LDG.E.U8 R11, desc[UR14][R6.64] ;  /* 0x0000000e060bb981 */ /* 0x0000a4000c1e1100 */
[----:B0-----:R-:W-:Y:S01]  /*2070*/  IMAD.MOV.U32 R7, RZ, RZ, R5 ;  /* 0x000000ffff077224 */ /* 0x001fe200078e0005 */
[----:B------:R-:W-:-:S04]  /*2080*/  LEA.HI.X.SX32 R6, R9, R2, 0x1, P6 ;  /* 0x0000000209067211 */ /* 0x000fc800030f0eff */
[-C--:B------:R-:W-:Y:S02]  /*2090*/  @!P0 LOP3.LUT R7, R7, R6.reuse, RZ, 0x3c, !PT ;  /* 0x0000000607078212 */ /* 0x080fe400078e3cff */
[----:B------:R-:W-:Y:S01]  /*20a0*/  PRMT R54, RZ, 0x7610, R54 ;  /* 0x00007610ff367816 */ /* 0x000fe20000000036 */
[----:B----4-:R0:W-:Y:S04]  /*20b0*/  STL [R1+0x150], R53 ;  /* 0x0001503501007387 */ /* 0x0101e80000100800 */
[----:B0-----:R-:W4:Y:S04]  /*20c0*/  LDL.LU R53, [R1+0x69c] ;  /* 0x00069c0001357983 */ /* 0x001f280000300800 */
[----:B------:R0:W-:Y:S04]  /*20d0*/  STL [R1+0x1f8], R52 ;  /* 0x0001f83401007387 */ /* 0x0001e80000100800 */
[----:B0-----:R-:W3:Y:S04]  /*20e0*/  LDL.LU R52, [R1+0x698] ;  /* 0x0006980001347983 */ /* 0x001ee80000300800 */
[----:B------:R-:W3:Y:S04]  /*20f0*/  LDL.LU R46, [R1+0x694] ;  /* 0x00069400012e7983 */ /* 0x000ee80000300800 */
[----:B------:R-:W-:Y:S04]  /*2100*/  STL [R1+0x23c], R5 ;  /* 0x00023c0501007387 */ /* 0x000fe80000100800 */
[----:B------:R0:W-:Y:S02]  /*2110*/  STL [R1+0x238], R6 ;  /* 0x0002380601007387 */ /* 0x0001e40000100800 */
[----:B0-----:R-:W-:-:S04]  /*2120*/  @!P0 LOP3.LUT R6, R7, R6, RZ, 0x3c, !PT ;  /* 0x0000000607068212 */ /* 0x001fc800078e3cff */
[----:B------:R-:W-:-:S05]  /*2130*/  @!P0 LOP3.LUT R7, R7, R6, RZ, 0x3c, !PT ;  /* 0x0000000607078212 */ /* 0x000fca00078e3cff */
[----:B------:R0:W3:Y:S01]  /*2140*/  @!P0 LDG.E.U8 R54, desc[UR14][R6.64] ;  /* 0x0000000e06368981 */ /* 0x0000e2000c1e1100 */
[----:B------:R-:W-:Y:S02]  /*2150*/  VIADD R8, R44, 0xffffffbf ;  /* 0xffffffbf2c087836 */ /* 0x000fe40000000000 */
[----:B------:R-:W-:Y:S01]  /*2160*/  IMAD.SHL.U32 R5, R28, 0x40, RZ ;  /* 0x000000401c057824 */ /* 0x000fe200078e00ff */
[----:B--2---:R1:W-:Y:S02]  /*2170*/  STL [R1+0x258], R11 ;  /* 0x0002580b01007387 */ /* 0x0043e40000100800 */
[----:B------:R-:W-:Y:S02]  /*2180*/  ISETP.GE.U32.AND P2, PT, R8, 0x7fffff40, PT ;  /* 0x7fffff400800780c */ /* 0x000fe40003f46070 */
[----:B-1----:R-:W-:-:S04]  /*2190*/  IADD3 R11, P6, PT, R5, R0, RZ ;  /* 0x00000000050b7210 */ /* 0x002fc80007fde0ff */
[----:B0-----:R-:W-:Y:S01]  /*21a0*/  LEA.HI.X.SX32 R6, R5, R2, 0x1, P6 ;  /* 0x0000000205067211 */ /* 0x001fe200030f0eff */
[----:B------:R-:W-:Y:S01]  /*21b0*/  IMAD.MOV.U32 R7, RZ, RZ, R11 ;  /* 0x000000ffff077224 */ /* 0x000fe200078e000b */
[----:B------:R-:W-:Y:S01]  /*21c0*/  STL [R1+0x424], R11 ;  /* 0x0004240b01007387 */ /* 0x000fe20000100800 */
[----:B------:R-:W-:-:S04]  /*21d0*/  VIADD R8, R44, 0xffffffb7 ;  /* 0xffffffb72c087836 */ /* 0x000fc80000000000 */
[-C--:B------:R-:W-:Y:S01]  /*21e0*/  @!P2 LOP3.LUT R7, R7, R6.reuse, RZ, 0x3c, !PT ;  /* 0x000000060707a212 */ /* 0x080fe200078e3cff */
[----:B------:R0:W-:Y:S01]  /*21f0*/  STL [R1+0x420], R6 ;  /* 0x0004200601007387 */ /* 0x0001e20000100800 */
[----:B------:R-:W-:Y:S01]  /*2200*/  IMAD R9, R28, 0x48, RZ ;  /* 0x000000481c097824 */ /* 0x000fe200078e02ff */
[----:B------:R-:W-:Y:S02]  /*2210*/  ISETP.GE.U32.AND P5, PT, R8, 0x7fffff38, PT ;  /* 0x7fffff380800780c */ /* 0x000fe40003fa6070 */
[----:B------:R-:W-:Y:S02]  /*2220*/  PRMT R55, RZ, 0x7610, R55 ;  /* 0x00007610ff377816 */ /* 0x000fe40000000037 */
[----:B0-----:R-:W-:-:S04]  /*2230*/  @!P2 LOP3.LUT R6, R7, R6, RZ, 0x3c, !PT ;  /* 0x000000060706a212 */ /* 0x001fc800078e3cff */
[----:B------:R-:W-:-:S05]  /*2240*/  @!P2 LOP3.LUT R7, R7, R6, RZ, 0x3c, !PT ;  /* 0x000000060707a212 */ /* 0x000fca00078e3cff */
[----:B------:R0:W2:Y:S01]  /*2250*/  @!P2 LDG.E.U8 R55, desc[UR14][R6.64] ;  /* 0x0000000e0637a981 */ /* 0x0000a2000c1e1100 */
[----:B------:R-:W-:-:S03]  /*2260*/  PRMT R56, RZ, 0x7610, R56 ;  /* 0x00007610ff387816 */ /* 0x000fc60000000038 */
[----:B---3--:R1:W-:Y:S02]  /*2270*/  STL [R1+0x194], R54 ;  /* 0x0001943601007387 */ /* 0x0083e40000100800 */
        /* <DEDUP_REMOVED lines=8> */
[----:B------:R0:W3:Y:S01]  /*2300*/  @!P5 LDG.E.U8 R56, desc[UR14][R6.64] ;  /* 0x0000000e0638d981 */ /* 0x0000e2000c1e1100 */
[----:B------:R-:W-:Y:S02]  /*2310*/  VIADD R8, R44, 0xffffffaf ;  /* 0xffffffaf2c087836 */ /* 0x000fe40000000000 */
[----:B------:R-:W-:-:S03]  /*2320*/  IMAD R11, R28, 0x50, RZ ;  /* 0x000000501c0b7824 */ /* 0x000fc600078e02ff */
[----:B------:R-:W-:Y:S02]  /*2330*/  ISETP.GE.U32.AND P4, PT, R8, 0x7fffff30, PT ;  /* 0x7fffff300800780c */ /* 0x000fe40003f86070 */
[----:B------:R-:W-:Y:S01]  /*2340*/  IADD3 R54, P6, PT, R11, R0, RZ ;  /* 0x000000000b367210 */ /* 0x000fe20007fde0ff */
[C---:B------:R-:W-:Y:S02]  /*2350*/  VIADD R5, R44.reuse, 0xffffff97 ;  /* 0xffffff972c057836 */ /* 0x040fe40000000000 */
[----:B------:R-:W-:Y:S02]  /*2360*/  VIADD R8, R44, 0xffffffa7 ;  /* 0xffffffa72c087836 */ /* 0x000fe40000000000 */
[----:B------:R-:W-:Y:S01]  /*2370*/  STL [R1+0x474], R54 ;  /* 0x0004743601007387 */ /* 0x000fe20000100800 */
[----:B------:R-:W-:Y:S01]  /*2380*/  ISETP.GE.U32.AND P2, PT, R5, 0x7fffff18, PT ;  /* 0x7fffff180500780c */ /* 0x000fe20003f46070 */
[----:B------:R-:W-:Y:S02]  /*2390*/  IMAD R5, R28, 0x58, RZ ;  /* 0x000000581c057824 */ /* 0x000fe400078e02ff */
[----:B--2---:R1:W-:Y:S01]  /*23a0*/  STL [R1+0x190], R55 ;  /* 0x0001903701007387 */ /* 0x0043e20000100800 */
[----:B------:R-:W-:Y:S01]  /*23b0*/  ISETP.GE.U32.AND P3, PT, R8, 0x7fffff28, PT ;  /* 0x7fffff280800780c */ /* 0x000fe20003f66070 */
[----:B0-----:R-:W-:Y:S01]  /*23c0*/  @!P4 IMAD.MOV.U32 R6, RZ, RZ, R54 ;  /* 0x000000ffff06c224 */ /* 0x001fe200078e0036 */
[----:B------:R-:W-:-:S02]  /*23d0*/  PRMT R58, RZ, 0x7610, R58 ;  /* 0x00007610ff3a7816 */ /* 0x000fc4000000003a */
        /* <DEDUP_REMOVED lines=8> */
[----:B---3--:R0:W-:Y:S04]  /*2460*/  STL [R1+0x22c], R56 ;  /* 0x00022c3801007387 */ /* 0x0081e80000100800 */
[----:B0-----:R-:W3:Y:S04]  /*2470*/  LDL.LU R56, [R1+0x690] ;  /* 0x0006900001387983 */ /* 0x001ee80000300800 */
        /* <DEDUP_REMOVED lines=8> */
[----:B------:R-:W-:-:S05]  /*2500*/  VIADD R8, R44, 0xffffff9f ;  /* 0xffffff9f2c087836 */ /* 0x000fca0000000000 */
[----:B------:R-:W-:Y:S01]  /*2510*/  ISETP.GE.U32.AND P0, PT, R8, 0x7fffff20, PT ;  /* 0x7fffff200800780c */ /* 0x000fe20003f06070 */
[----:B------:R-:W-:-:S05]  /*2520*/  VIADD R8, R44, 0xffffff8f ;  /* 0xffffff8f2c087836 */ /* 0x000fca0000000000 */
[----:B------:R-:W-:Y:S01]  /*2530*/  ISETP.GE.U32.AND P5, PT, R8, 0x7fffff10, PT ;  /* 0x7fffff100800780c */ /* 0x000fe20003fa6070 */
[----:B------:R-:W-:Y:S01]  /*2540*/  IMAD R8, R28, 0x60, RZ ;  /* 0x000000601c087824 */ /* 0x000fe200078e02ff */
[----:B--2---:R1:W-:Y:S04]  /*2550*/  STL [R1+0x1ec], R58 ;  /* 0x0001ec3a01007387 */ /* 0x0043e80000100800 */
[----:B-1----:R-:W-:-:S04]  /*2560*/  IADD3 R58, P6, PT, R8, R0, RZ ;  /* 0x00000000083a7210 */ /* 0x002fc80007fde0ff */
[----:B0-----:R-:W-:Y:S01]  /*2570*/  LEA.HI.X.SX32 R6, R8, R2, 0x1, P6 ;  /* 0x0000000208067211 */ /* 0x001fe200030f0eff */
[----:B------:R-:W-:-:S05]  /*2580*/  IMAD.MOV.U32 R7, RZ, RZ, R58 ;  /* 0x000000ffff077224 */ /* 0x000fca00078e003a */
[-C--:B------:R-:W-:Y:S02]  /*2590*/  @!P0 LOP3.LUT R7, R7, R6.reuse, RZ, 0x3c, !PT ;  /* 0x0000000607078212 */ /* 0x080fe400078e3cff */
[----:B------:R-:W-:Y:S01]  /*25a0*/  PRMT R81, RZ, 0x7610, R81 ;  /* 0x00007610ff517816 */ /* 0x000fe20000000051 */
[----:B---3--:R0:W-:Y:S04]  /*25b0*/  STL [R1+0x1e8], R59 ;  /* 0x0001e83b01007387 */ /* 0x0081e80000100800 */
[----:B0-----:R-:W2:Y:S04]  /*25c0*/  LDL.LU R59, [R1+0x684] ;  /* 0x00068400013b7983 */ /* 0x001ea80000300800 */
[----:B------:R-:W-:Y:S04]  /*25d0*/  STL [R1+0x4c4], R58 ;  /* 0x0004c43a01007387 */ /* 0x000fe80000100800 */
[----:B------:R0:W-:Y:S02]  /*25e0*/  STL [R1+0x4c0], R6 ;  /* 0x0004c00601007387 */ /* 0x0001e40000100800 */
[----:B0-----:R-:W-:-:S04]  /*25f0*/  @!P0 LOP3.LUT R6, R7, R6, RZ, 0x3c, !PT ;  /* 0x0000000607068212 */ /* 0x001fc800078e3cff */
[----:B------:R-:W-:-:S05]  /*2600*/  @!P0 LOP3.LUT R7, R7, R6, RZ, 0x3c, !PT ;  /* 0x0000000607078212 */ /* 0x000fca00078e3cff */
[----:B------:R0:W3:Y:S01]  /*2610*/  @!P0 LDG.E.U8 R81, desc[UR14][R6.64] ;  /* 0x0000000e06518981 */ /* 0x0000e2000c1e1100 */
[----:B------:R-:W-:-:S05]  /*2620*/  VIADD R5, R44, 0xfffffff6 ;  /* 0xfffffff62c057836 */ /* 0x000fca0000000000 */
[----:B------:R-:W-:Y:S01]  /*2630*/  ISETP.GE.U32.AND P3, PT, R5, 0x7fffff77, PT ;  /* 0x7fffff770500780c */ /* 0x000fe20003f66070 */
[C---:B------:R-:W-:Y:S02]  /*2640*/  IMAD R5, R28.reuse, 0x68, RZ ;  /* 0x000000681c057824 */ /* 0x040fe400078e02ff */
[----:B------:R-:W-:-:S03]  /*2650*/  IMAD R8, R28, 0x70, RZ ;  /* 0x000000701c087824 */ /* 0x000fc600078e02ff */
[C---:B------:R-:W-:Y:S02]  /*2660*/  IADD3 R58, P6, PT, R5.reuse, R0, RZ ;  /* 0x00000000053a7210 */ /* 0x040fe40007fde0ff */
[----:B------:R-:W-:Y:S02]  /*2670*/  PRMT R11, RZ, 0x7610, R11 ;  /* 0x00007610ff0b7816 */ /* 0x000fe4000000000b */
[----:B0-----:R-:W-:Y:S01]  /*2680*/  LEA.HI.X.SX32 R7, R5, R2, 0x1, P6 ;  /* 0x0000000205077211 */ /* 0x001fe200030f0eff */
[----:B------:R-:W-:Y:S01]  /*2690*/  STL [R1+0x4ec], R58 ;  /* 0x0004ec3a01007387 */ /* 0x000fe20000100800 */
[----:B------:R-:W-:Y:S01]  /*26a0*/  @!P2 IMAD.MOV.U32 R6, RZ, RZ, R58 ;  /* 0x000000ffff06a224 */ /* 0x000fe200078e003a */
[----:B------:R-:W-:-:S04]  /*26b0*/  PRMT R57, RZ, 0x7610, R57 ;  /* 0x00007610ff397816 */ /* 0x000fc80000000039 */
[----:B------:R0:W2:Y:S04]  /*26c0*/  @!P2 LDG.E.U8 R11, desc[UR14][R6.64] ;  /* 0x0000000e060ba981 */ /* 0x0000a8000c1e1100 */
[----:B---3--:R1:W-:Y:S02]  /*26d0*/  STL [R1+0x228], R81 ;  /* 0x0002285101007387 */ /* 0x0083e40000100800 */
[----:B-1----:R-:W-:-:S04]  /*26e0*/  IADD3 R81, P6, PT, R8, R0, RZ ;  /* 0x0000000008517210 */ /* 0x002fc80007fde0ff */
[----:B------:R-:W-:Y:S01]  /*26f0*/  LEA.HI.X.SX32 R8, R8, R2, 0x1, P6 ;  /* 0x0000000208087211 */ /* 0x000fe200030f0eff */
[----:B------:R1:W-:Y:S01]  /*2700*/  STL [R1+0x4e8], R7 ;  /* 0x0004e80701007387 */ /* 0x0003e20000100800 */
[----:B0-----:R-:W-:-:S03]  /*2710*/  @!P5 IMAD.MOV.U32 R6, RZ, RZ, R81 ;  /* 0x000000ffff06d224 */ /* 0x001fc600078e0051 */
[----:B-1----:R-:W-:-:S05]  /*2720*/  @!P5 IMAD.MOV.U32 R7, RZ, RZ, R8 ;  /* 0x000000ffff07d224 */ /* 0x002fca00078e0008 */
[----:B------:R0:W3:Y:S01]  /*2730*/  @!P5 LDG.E.U8 R57, desc[UR14][R6.64] ;  /* 0x0000000e0639d981 */ /* 0x0000e2000c1e1100 */
[----:B------:R-:W-:Y:S02]  /*2740*/  VIADD R9, R44, 0xffffff87 ;  /* 0xffffff872c097836 */ /* 0x000fe40000000000 */
[----:B------:R-:W-:Y:S01]  /*2750*/  IMAD R5, R28, 0x78, RZ ;  /* 0x000000781c057824 */ /* 0x000fe200078e02ff */
[----:B------:R-:W-:Y:S02]  /*2760*/  STL [R1+0x514], R81 ;  /* 0x0005145101007387 */ /* 0x000fe40000100800 */
[----:B------:R-:W-:Y:S02]  /*2770*/  ISETP.GE.U32.AND P4, PT, R9, 0x7fffff08, PT ;  /* 0x7fffff080900780c */ /* 0x000fe40003f86070 */
[----:B------:R-:W4:Y:S04]  /*2780*/  LDL.LU R58, [R1+0x680] ;  /* 0x00068000013a7983 */ /* 0x000f280000300800 */
[----:B------:R-:W-:Y:S04]  /*2790*/  STL [R1+0x510], R8 ;  /* 0x0005100801007387 */ /* 0x000fe80000100800 */
[----:B--2---:R1:W-:Y:S01]  /*27a0*/  STL [R1+0x1f4], R11 ;  /* 0x0001f40b01007387 */ /* 0x0043e20000100800 */
[----:B------:R-:W-:-:S02]  /*27b0*/  VIADD R9, R44, 0xffffffee ;  /* 0xffffffee2c097836 */ /* 0x000fc40000000000 */
[----:B0-----:R-:W-:Y:S01]  /*27c0*/  VIADD R6, R44, 0xffffffde ;  /* 0xffffffde2c067836 */ /* 0x001fe20000000000 */
[----:B-1----:R-:W-:-:S05]  /*27d0*/  IADD3 R11, P6, PT, R5, R0, RZ ;  /* 0x00000000050b7210 */ /* 0x002fca0007fde0ff */
[----:B------:R-:W-:Y:S01]  /*27e0*/  STL [R1+0x53c], R11 ;  /* 0x00053c0b01007387 */ /* 0x000fe20000100800 */
[----:B------:R-:W-:Y:S01]  /*27f0*/  IMAD R8, R28, 0x9, RZ ;  /* 0x000000091c087824 */ /* 0x000fe200078e02ff */
[----:B------:R-:W-:Y:S01]  /*2800*/  ISETP.GE.U32.AND P0, PT, R9, 0x7fffff6f, PT ;  /* 0x7fffff6f0900780c */ /* 0x000fe20003f06070 */
[----:B------:R-:W-:Y:S01]  /*2810*/  VIADD R9, R44, 0xffffffe6 ;  /* 0xffffffe62c097836 */ /* 0x000fe20000000000 */
[----:B------:R-:W-:Y:S01]  /*2820*/  ISETP.GE.U32.AND P5, PT, R6, 0x7fffff5f, PT ;  /* 0x7fffff5f0600780c */ /* 0x000fe20003fa6070 */
[----:B------:R-:W-:-:S03]  /*2830*/  @!P4 IMAD.MOV.U32 R6, RZ, RZ, R11 ;  /* 0x000000ffff06c224 */ /* 0x000fc600078e000b */
[----:B------:R-:W-:Y:S01]  /*2840*/  ISETP.GE.U32.AND P2, PT, R9, 0x7fffff67, PT ;  /* 0x7fffff670900780c */ /* 0x000fe20003f46070 */
[----:B------:R-:W-:Y:S01]  /*2850*/  VIADD R9, R44, 0xffffffd6 ;  /* 0xffffffd62c097836 */ /* 0x000fe20000000000 */
[----:B------:R-:W-:Y:S01]  /*2860*/  PRMT R78, RZ, 0x7610, R78 ;  /* 0x00007610ff4e7816 */ /* 0x000fe2000000004e */
[----:B---3--:R0:W-:Y:S02]  /*2870*/  STL [R1+0x1f0], R57 ;  /* 0x0001f03901007387 */ /* 0x0081e40000100800 */
[----:B0-----:R-:W-:Y:S02]  /*2880*/  LEA.HI.X.SX32 R57, R5, R2, 0x1, P6 ;  /* 0x0000000205397211 */ /* 0x001fe400030f0eff */
[----:B------:R-:W-:-:S03]  /*2890*/  IADD3 R5, P6, PT, R8, R0, RZ ;  /* 0x0000000008057210 */ /* 0x000fc60007fde0ff */
[----:B------:R-:W-:-:S05]  /*28a0*/  @!P4 IMAD.MOV.U32 R7, RZ, RZ, R57 ;  /* 0x000000ffff07c224 */ /* 0x000fca00078e0039 */
[----:B------:R0:W2:Y:S01]  /*28b0*/  @!P4 LDG.E.U8 R10, desc[UR14][R6.64] ;  /* 0x0000000e060ac981 */ /* 0x0000a2000c1e1100 */
[----:B------:R-:W-:Y:S02]  /*28c0*/  ISETP.GE.U32.AND P4, PT, R9, 0x7fffff57, PT ;  /* 0x7fffff570900780c */ /* 0x000fe40003f86070 */
[----:B0-----:R-:W-:Y:S01]  /*28d0*/  LEA.HI.X.SX32 R6, R8, R2, 0x1, P6 ;  /* 0x0000000208067211 */ /* 0x001fe200030f0eff */
[----:B------:R-:W-:-:S04]  /*28e0*/  @!P3 IMAD.MOV.U32 R8, RZ, RZ, R5 ;  /* 0x000000ffff08b224 */ /* 0x000fc800078e0005 */
[----:B------:R-:W-:-:S05]  /*28f0*/  @!P3 IMAD.MOV.U32 R9, RZ, RZ, R6 ;  /* 0x000000ffff09b224 */ /* 0x000fca00078e0006 */
[----:B------:R0:W3:Y:S04]  /*2900*/  @!P3 LDG.E.U8 R78, desc[UR14][R8.64] ;  /* 0x0000000e084eb981 */ /* 0x0000e8000c1e1100 */
[----:B------:R-:W-:Y:S01]  /*2910*/  STL [R1+0x538], R57 ;  /* 0x0005383901007387 */ /* 0x000fe20000100800 */
[C---:B------:R-:W-:Y:S01]  /*2920*/  IMAD R7, R28.reuse, 0x19, RZ ;  /* 0x000000191c077824 */ /* 0x040fe200078e02ff */
[----:B------:R-:W-:Y:S02]  /*2930*/  PRMT R75, RZ, 0x7610, R75 ;  /* 0x00007610ff4b7816 */ /* 0x000fe4000000004b */
[----:B------:R-:W-:Y:S01]  /*2940*/  PRMT R80, RZ, 0x7610, R80 ;  /* 0x00007610ff507816 */ /* 0x000fe20000000050 */
[----:B--2---:R1:W-:Y:S02]  /*2950*/  STL [R1+0x234], R10 ;  /* 0x0002340a01007387 */ /* 0x0043e40000100800 */
[----:B-1----:R-:W-:-:S02]  /*2960*/  IMAD R10, R28, 0x11, RZ ;  /* 0x000000111c0a7824 */ /* 0x002fc400078e02ff */
[----:B------:R-:W-:Y:S03]  /*2970*/  STL [R1+0x5ec], R5 ;  /* 0x0005ec0501007387 */ /* 0x000fe60000100800 */
[C---:B------:R-:W-:Y:S01]  /*2980*/  IADD3 R57, P6, PT, R10.reuse, R0, RZ ;  /* 0x000000000a397210 */ /* 0x040fe20007fde0ff */
[----:B------:R-:W-:Y:S03]  /*2990*/  STL [R1+0x5e8], R6 ;  /* 0x0005e80601007387 */ /* 0x000fe60000100800 */
[----:B0-----:R-:W-:Y:S01]  /*29a0*/  LEA.HI.X.SX32 R9, R10, R2, 0x1, P6 ;  /* 0x000000020a097211 */ /* 0x001fe200030f0eff */
[----:B------:R-:W-:Y:S04]  /*29b0*/  STL [R1+0x98], R57 ;  /* 0x0000983901007387 */ /* 0x000fe80000100800 */
[----:B---3--:R0:W-:Y:S01]  /*29c0*/  STL [R1+0x230], R78 ;  /* 0x0002304e01007387 */ /* 0x0081e20000100800 */
[----:B------:R-:W-:Y:S01]  /*29d0*/  @!P0 IMAD.MOV.U32 R8, RZ, RZ, R57 ;  /* 0x000000ffff088224 */ /* 0x000fe200078e0039 */
[----:B0-----:R-:W-:-:S02]  /*29e0*/  IADD3 R78, P6, PT, R7, R0, RZ ;  /* 0x00000000074e7210 */ /* 0x001fc40007fde0ff */
[----:B------:R0:W-:Y:S02]  /*29f0*/  STL [R1+0x84], R9 ;  /* 0x0000840901007387 */ /* 0x0001e40000100800 */
[----:B------:R-:W-:Y:S02]  /*2a00*/  LEA.HI.X.SX32 R81, R7, R2, 0x1, P6 ;  /* 0x0000000207517211 */ /* 0x000fe400030f0eff */
[----:B------:R1:W2:Y:S02]  /*2a10*/  @!P0 LDG.E.U8 R75, desc[UR14][R8.64] ;  /* 0x0000000e084b8981 */ /* 0x0002a4000c1e1100 */
[----:B-1----:R-:W-:Y:S02]  /*2a20*/  @!P2 IMAD.MOV.U32 R8, RZ, RZ, R78 ;  /* 0x000000ffff08a224 */ /* 0x002fe400078e004e */
[----:B0-----:R-:W-:-:S05]  /*2a30*/  @!P2 IMAD.MOV.U32 R9, RZ, RZ, R81 ;  /* 0x000000ffff09a224 */ /* 0x001fca00078e0051 */
[----:B------:R0:W3:Y:S01]  /*2a40*/  @!P2 LDG.E.U8 R80, desc[UR14][R8.64] ;  /* 0x0000000e0850a981 */ /* 0x0000e2000c1e1100 */
[----:B------:R-:W-:-:S05]  /*2a50*/  IMAD R10, R28, 0x21, RZ ;  /* 0x000000211c0a7824 */ /* 0x000fca00078e02ff */
[----:B------:R-:W-:Y:S01]  /*2a60*/  IADD3 R7, P6, PT, R10, R0, RZ ;  /* 0x000000000a077210 */ /* 0x000fe20007fde0ff */
[----:B0-----:R-:W-:-:S03]  /*2a70*/  VIADD R8, R44, 0xffffffbe ;  /* 0xffffffbe2c087836 */ /* 0x001fc60000000000 */
[----:B------:R-:W-:Y:S01]  /*2a80*/  LEA.HI.X.SX32 R10, R10, R2, 0x1, P6 ;  /* 0x000000020a0a7211 */ /* 0x000fe200030f0eff */
[----:B------:R-:W-:Y:S01]  /*2a90*/  STL [R1+0x12c], R78 ;  /* 0x00012c4e01007387 */ /* 0x000fe20000100800 */
[----:B------:R-:W-:Y:S01]  /*2aa0*/  IMAD.MOV.U32 R9, RZ, RZ, R7 ;  /* 0x000000ffff097224 */ /* 0x000fe200078e0007 */
[----:B------:R-:W-:Y:S02]  /*2ab0*/  ISETP.GE.U32.AND P2, PT, R8, 0x7fffff3f, PT ;  /* 0x7fffff3f0800780c */ /* 0x000fe40003f46070 */
[----:B------:R-:W4:Y:S01]  /*2ac0*/  LDL.LU R57, [R1+0x67c] ;  /* 0x00067c0001397983 */ /* 0x000f220000300800 */
[----:B------:R-:W-:Y:S02]  /*2ad0*/  IMAD.MOV.U32 R8, RZ, RZ, R10 ;  /* 0x000000ffff087224 */ /* 0x000fe400078e000a */
[----:B------:R-:W-:-:S03]  /*2ae0*/  VIADD R11, R44, 0xffffffce ;  /* 0xffffffce2c0b7836 */ /* 0x000fc60000000000 */
[-C--:B------:R-:W-:Y:S02]  /*2af0*/  @!P5 LOP3.LUT R9, R9, R8.reuse, RZ, 0x3c, !PT ;  /* 0x000000080909d212 */ /* 0x080fe400078e3cff */
[----:B------:R-:W-:Y:S01]  /*2b00*/  ISETP.GE.U32.AND P3, PT, R11, 0x7fffff4f, PT ;  /* 0x7fffff4f0b00780c */ /* 0x000fe20003f66070 */
[----:B------:R-:W-:Y:S01]  /*2b10*/  VIADD R11, R44, 0xffffffc6 ;  /* 0xffffffc62c0b7836 */ /* 0x000fe20000000000 */
[----:B------:R-:W-:Y:S02]  /*2b20*/  @!P5 LOP3.LUT R8, R9, R8, RZ, 0x3c, !PT ;  /* 0x000000080908d212 */ /* 0x000fe400078e3cff */
[----:B------:R-:W-:Y:S02]  /*2b30*/  PRMT R79, RZ, 0x7610, R79 ;  /* 0x00007610ff4f7816 */ /* 0x000fe4000000004f */
[----:B------:R-:W-:Y:S02]  /*2b40*/  ISETP.GE.U32.AND P0, PT, R11, 0x7fffff47, PT ;  /* 0x7fffff470b00780c */ /* 0x000fe40003f06070 */
[----:B------:R-:W-:-:S05]  /*2b50*/  @!P5 LOP3.LUT R9, R9, R8, RZ, 0x3c, !PT ;  /* 0x000000080909d212 */ /* 0x000fca00078e3cff */
[----:B------:R0:W4:Y:S01]  /*2b60*/  @!P5 LDG.E.U8 R79, desc[UR14][R8.64] ;  /* 0x0000000e084fd981 */ /* 0x000122000c1e1100 */
[----:B------:R-:W-:-:S03]  /*2b70*/  PRMT R84, RZ, 0x7610, R84 ;  /* 0x00007610ff547816 */ /* 0x000fc60000000054 */
[----:B--2---:R1:W-:Y:S04]  /*2b80*/  STL [R1+0x1d4], R75 ;  /* 0x0001d44b01007387 */ /* 0x0043e80000100800 */
[----:B-1----:R-:W2:Y:S04]  /*2b90*/  LDL.LU R75, [R1+0x678] ;  /* 0x00067800014b7983 */ /* 0x002ea80000300800 */
[----:B------:R1:W-:Y:S04]  /*2ba0*/  STL [R1+0x128], R81 ;  /* 0x0001285101007387 */ /* 0x0003e80000100800 */
[----:B-1----:R-:W2:Y:S04]  /*2bb0*/  LDL.LU R81, [R1+0x674] ;  /* 0x0006740001517983 */ /* 0x002ea80000300800 */
[----:B------:R-:W2:Y:S04]  /*2bc0*/  LDL.LU R78, [R1+0x670] ;  /* 0x00067000014e7983 */ /* 0x000ea80000300800 */
[----:B---3--:R1:W-:Y:S04]  /*2bd0*/  STL [R1+0x1d0], R80 ;  /* 0x0001d05001007387 */ /* 0x0083e80000100800 */
[----:B-1----:R-:W3:Y:S04]  /*2be0*/  LDL.LU R80, [R1+0x66c] ;  /* 0x00066c0001507983 */ /* 0x002ee80000300800 */
[----:B------:R1:W-:Y:S02]  /*2bf0*/  STL [R1+0x16c], R7 ;  /* 0x00016c0701007387 */ /* 0x0003e40000100800 */
[----:B-1----:R-:W-:-:S05]  /*2c00*/  IMAD R7, R28, 0x29, RZ ;  /* 0x000000291c077824 */ /* 0x002fca00078e02ff */
[----:B------:R-:W-:-:S04]  /*2c10*/  IADD3 R11, P6, PT, R7, R0, RZ ;  /* 0x00000000070b7210 */ /* 0x000fc80007fde0ff */
[----:B0-----:R-:W-:Y:S01]  /*2c20*/  LEA.HI.X.SX32 R8, R7, R2, 0x1, P6 ;  /* 0x0000000207087211 */ /* 0x001fe200030f0eff */
[----:B------:R-:W-:Y:S01]  /*2c30*/  IMAD.MOV.U32 R9, RZ, RZ, R11 ;  /* 0x000000ffff097224 */ /* 0x000fe200078e000b */
[----:B------:R-:W-:Y:S04]  /*2c40*/  STL [R1+0x168], R10 ;  /* 0x0001680a01007387 */ /* 0x000fe80000100800 */
[-C--:B------:R-:W-:Y:S01]  /*2c50*/  @!P4 LOP3.LUT R9, R9, R8.reuse, RZ, 0x3c, !PT ;  /* 0x000000080909c212 */ /* 0x080fe200078e3cff */
[----:B------:R-:W-:Y:S04]  /*2c60*/  STL [R1+0x1ac], R11 ;  /* 0x0001ac0b01007387 */ /* 0x000fe80000100800 */
[----:B------:R0:W-:Y:S02]  /*2c70*/  STL [R1+0x1a8], R8 ;  /* 0x0001a80801007387 */ /* 0x0001e40000100800 */
[----:B0-----:R-:W-:-:S04]  /*2c80*/  @!P4 LOP3.LUT R8, R9, R8, RZ, 0x3c, !PT ;  /* 0x000000080908c212 */ /* 0x001fc800078e3cff */
[----:B------:R-:W-:-:S05]  /*2c90*/  @!P4 LOP3.LUT R9, R9, R8, RZ, 0x3c, !PT ;  /* 0x000000080909c212 */ /* 0x000fca00078e3cff */
[----:B------:R0:W2:Y:S01]  /*2ca0*/  @!P4 LDG.E.U8 R84, desc[UR14][R8.64] ;  /* 0x0000000e0854c981 */ /* 0x0000a2000c1e1100 */
[----:B------:R-:W-:-:S05]  /*2cb0*/  VIADD R10, R44, 0xffffffb6 ;  /* 0xffffffb62c0a7836 */ /* 0x000fca0000000000 */
[----:B------:R-:W-:Y:S01]  /*2cc0*/  ISETP.GE.U32.AND P5, PT, R10, 0x7fffff37, PT ;  /* 0x7fffff370a00780c */ /* 0x000fe20003fa6070 */
[----:B------:R-:W-:Y:S01]  /*2cd0*/  IMAD R10, R28, 0x31, RZ ;  /* 0x000000311c0a7824 */ /* 0x000fe200078e02ff */
[----:B----4-:R1:W-:Y:S04]  /*2ce0*/  STL [R1+0x1cc], R79 ;  /* 0x0001cc4f01007387 */ /* 0x0103e80000100800 */
[----:B-1----:R-:W-:-:S04]  /*2cf0*/  IADD3 R79, P6, PT, R10, R0, RZ ;  /* 0x000000000a4f7210 */ /* 0x002fc80007fde0ff */
[----:B0-----:R-:W-:Y:S01]  /*2d00*/  LEA.HI.X.SX32 R8, R10, R2, 0x1, P6 ;  /* 0x000000020a087211 */ /* 0x001fe200030f0eff */
[----:B------:R-:W-:Y:S01]  /*2d10*/  IMAD.MOV.U32 R9, RZ, RZ, R79 ;  /* 0x000000ffff097224 */ /* 0x000fe200078e004f */
[----:B------:R-:W-:Y:S01]  /*2d20*/  STL [R1+0x204], R79 ;  /* 0x0002044f01007387 */ /* 0x000fe20000100800 */
[----:B------:R-:W-:-:S03]  /*2d30*/  IMAD R7, R28, 0x39, RZ ;  /* 0x000000391c077824 */ /* 0x000fc600078e02ff */
[----:B------:R-:W-:Y:S02]  /*2d40*/  @!P3 LOP3.LUT R9, R9, R8, RZ, 0x3c, !PT ;  /* 0x000000080909b212 */ /* 0x000fe400078e3cff */
[----:B------:R-:W-:Y:S02]  /*2d50*/  PRMT R82, RZ, 0x7610, R82 ;  /* 0x00007610ff527816 */ /* 0x000fe40000000052 */
[----:B------:R-:W-:Y:S01]  /*2d60*/  PRMT R86, RZ, 0x7610, R86 ;  /* 0x00007610ff567816 */ /* 0x000fe20000000056 */
[----:B------:R-:W-:Y:S01]  /*2d70*/  IMAD R10, R28, 0x41, RZ ;  /* 0x000000411c0a7824 */ /* 0x000fe200078e02ff */
[----:B------:R-:W-:Y:S01]  /*2d80*/  PRMT R85, RZ, 0x7610, R85 ;  /* 0x00007610ff557816 */ /* 0x000fe20000000055 */
[----:B--2---:R0:W-:Y:S04]  /*2d90*/  STL [R1+0x1c4], R84 ;  /* 0x0001c45401007387 */ /* 0x0041e80000100800 */
[----:B------:R1:W-:Y:S01]  /*2da0*/  STL [R1+0x200], R8 ;  /* 0x0002000801007387 */ /* 0x0003e20000100800 */
[----:B0-----:R-:W-:-:S02]  /*2db0*/  IADD3 R84, P6, PT, R7, R0, RZ ;  /* 0x0000000007547210 */ /* 0x001fc40007fde0ff */
[----:B-1----:R-:W-:Y:S02]  /*2dc0*/  @!P3 LOP3.LUT R8, R9, R8, RZ, 0x3c, !PT ;  /* 0x000000080908b212 */ /* 0x002fe400078e3cff */
[----:B------:R-:W-:Y:S02]  /*2dd0*/  LEA.HI.X.SX32 R79, R7, R2, 0x1, P6 ;  /* 0x00000002074f7211 */ /* 0x000fe400030f0eff */
[----:B------:R-:W-:-:S05]  /*2de0*/  @!P3 LOP3.LUT R9, R9, R8, RZ, 0x3c, !PT ;  /* 0x000000080909b212 */ /* 0x000fca00078e3cff */
[----:B------:R0:W2:Y:S02]  /*2df0*/  @!P3 LDG.E.U8 R82, desc[UR14][R8.64] ;  /* 0x0000000e0852b981 */ /* 0x0000a4000c1e1100 */
[----:B0-----:R-:W-:Y:S02]  /*2e00*/  @!P0 IMAD.MOV.U32 R8, RZ, RZ, R84 ;  /* 0x000000ffff088224 */ /* 0x001fe400078e0054 */
[----:B------:R-:W-:-:S05]  /*2e10*/  @!P0 IMAD.MOV.U32 R9, RZ, RZ, R79 ;  /* 0x000000ffff098224 */ /* 0x000fca00078e004f */
[----:B------:R0:W4:Y:S01]  /*2e20*/  @!P0 LDG.E.U8 R86, desc[UR14][R8.64] ;  /* 0x0000000e08568981 */ /* 0x000122000c1e1100 */
[----:B------:R-:W-:-:S04]  /*2e30*/  IADD3 R7, P6, PT, R10, R0, RZ ;  /* 0x000000000a077210 */ /* 0x000fc80007fde0ff */
[----:B------:R-:W-:Y:S01]  /*2e40*/  LEA.HI.X.SX32 R10, R10, R2, 0x1, P6 ;  /* 0x000000020a0a7211 */ /* 0x000fe200030f0eff */
[----:B0-----:R-:W-:Y:S02]  /*2e50*/  VIADD R8, R44, 0xffffff9e ;  /* 0xffffff9e2c087836 */ /* 0x001fe40000000000 */
[----:B------:R-:W-:-:S03]  /*2e60*/  IMAD.MOV.U32 R9, RZ, RZ, R7 ;  /* 0x000000ffff097224 */ /* 0x000fc600078e0007 */
[----:B------:R-:W-:Y:S01]  /*2e70*/  ISETP.GE.U32.AND P0, PT, R8, 0x7fffff1f, PT ;  /* 0x7fffff1f0800780c */ /* 0x000fe20003f06070 */
[----:B------:R-:W-:-:S05]  /*2e80*/  IMAD.MOV.U32 R8, RZ, RZ, R10 ;  /* 0x000000ffff087224 */ /* 0x000fca00078e000a */
[----:B------:R-:W-:-:S04]  /*2e90*/  @!P2 LOP3.LUT R9, R9, R8, RZ, 0x3c, !PT ;  /* 0x000000080909a212 */ /* 0x000fc800078e3cff */
[----:B------:R-:W-:-:S04]  /*2ea0*/  @!P2 LOP3.LUT R8, R9, R8, RZ, 0x3c, !PT ;  /* 0x000000080908a212 */ /* 0x000fc800078e3cff */
[----:B------:R-:W-:-:S05]  /*2eb0*/  @!P2 LOP3.LUT R9, R9, R8, RZ, 0x3c, !PT ;  /* 0x000000080909a212 */ /* 0x000fca00078e3cff */
[----:B------:R0:W3:Y:S01]  /*2ec0*/  @!P2 LDG.E.U8 R85, desc[UR14][R8.64] ;  /* 0x0000000e0855a981 */ /* 0x0000e2000c1e1100 */
[----:B------:R-:W-:-:S03]  /*2ed0*/  VIADD R11, R44, 0xffffffae ;  /* 0xffffffae2c0b7836 */ /* 0x000fc60000000000 */
[----:B------:R-:W-:Y:S02]  /*2ee0*/  STL [R1+0x244], R84 ;  /* 0x0002445401007387 */ /* 0x000fe40000100800 */
[----:B------:R-:W-:Y:S01]  /*2ef0*/  ISETP.GE.U32.AND P4, PT, R11, 0x7fffff2f, PT ;  /* 0x7fffff2f0b00780c */ /* 0x000fe20003f86070 */
[----:B------:R-:W-:-:S05]  /*2f00*/  VIADD R11, R44, 0xffffffa6 ;  /* 0xffffffa62c0b7836 */ /* 0x000fca0000000000 */
[----:B------:R-:W-:Y:S02]  /*2f10*/  ISETP.GE.U32.AND P3, PT, R11, 0x7fffff27, PT ;  /* 0x7fffff270b00780c */ /* 0x000fe40003f66070 */
[----:B------:R-:W-:Y:S01]  /*2f20*/  PRMT R87, RZ, 0x7610, R87 ;  /* 0x00007610ff577816 */ /* 0x000fe20000000057 */
[----:B--2---:R1:W-:Y:S04]  /*2f30*/  STL [R1+0x1c0], R82 ;  /* 0x0001c05201007387 */ /* 0x0043e80000100800 */
[----:B-1----:R-:W2:Y:S04]  /*2f40*/  LDL.LU R82, [R1+0x668] ;  /* 0x0006680001527983 */ /* 0x002ea80000300800 */
[----:B------:R1:W-:Y:S04]  /*2f50*/  STL [R1+0x240], R79 ;  /* 0x0002404f01007387 */ /* 0x0003e80000100800 */
[----:B-1----:R-:W2:Y:S04]  /*2f60*/  LDL.LU R79, [R1+0x664] ;  /* 0x00066400014f7983 */ /* 0x002ea80000300800 */
[----:B------:R-:W2:Y:S04]  /*2f70*/  LDL.LU R84, [R1+0x660] ;  /* 0x0006600001547983 */ /* 0x000ea80000300800 */
[----:B----4-:R1:W-:Y:S04]  /*2f80*/  STL [R1+0x1c8], R86 ;  /* 0x0001c85601007387 */ /* 0x0103e80000100800 */
[----:B-1----:R-:W4:Y:S04]  /*2f90*/  LDL.LU R86, [R1+0x65c] ;  /* 0x00065c0001567983 */ /* 0x002f280000300800 */
[----:B------:R1:W-:Y:S02]  /*2fa0*/  STL [R1+0x42c], R7 ;  /* 0x00042c0701007387 */ /* 0x0003e40000100800 */
[----:B-1----:R-:W-:-:S05]  /*2fb0*/  IMAD R7, R28, 0x49, RZ ;  /* 0x000000491c077824 */ /* 0x002fca00078e02ff */
[----:B------:R-:W-:-:S04]  /*2fc0*/  IADD3 R11, P6, PT, R7, R0, RZ ;  /* 0x00000000070b7210 */ /* 0x000fc80007fde0ff */
[----:B0-----:R-:W-:Y:S01]  /*2fd0*/  LEA.HI.X.SX32 R8, R7, R2, 0x1, P6 ;  /* 0x0000000207087211 */ /* 0x001fe200030f0eff */
[----:B------:R-:W-:Y:S01]  /*2fe0*/  IMAD.MOV.U32 R9, RZ, RZ, R11 ;  /* 0x000000ffff097224 */ /* 0x000fe200078e000b */
[----:B------:R0:W-:Y:S04]  /*2ff0*/  STL [R1+0x428], R10 ;  /* 0x0004280a01007387 */ /* 0x0001e80000100800 */
[-C--:B------:R-:W-:Y:S01]  /*3000*/  @!P5 LOP3.LUT R9, R9, R8.reuse, RZ, 0x3c, !PT ;  /* 0x000000080909d212 */ /* 0x080fe200078e3cff */
[----:B------:R-:W-:Y:S04]  /*3010*/  STL [R1+0x454], R11 ;  /* 0x0004540b01007387 */ /* 0x000fe80000100800 */
[----:B------:R1:W-:Y:S01]  /*3020*/  STL [R1+0x450], R8 ;  /* 0x0004500801007387 */ /* 0x0003e20000100800 */
[----:B0-----:R-:W-:Y:S01]  /*3030*/  VIADD R10, R44, 0xffffff96 ;  /* 0xffffff962c0a7836 */ /* 0x001fe20000000000 */
[----:B-1----:R-:W-:-:S04]  /*3040*/  @!P5 LOP3.LUT R8, R9, R8, RZ, 0x3c, !PT ;  /* 0x000000080908d212 */ /* 0x002fc800078e3cff */
[----:B------:R-:W-:Y:S02]  /*3050*/  ISETP.GE.U32.AND P2, PT, R10, 0x7fffff17, PT ;  /* 0x7fffff170a00780c */ /* 0x000fe40003f46070 */
[----:B------:R-:W-:Y:S01]  /*3060*/  @!P5 LOP3.LUT R9, R9, R8, RZ, 0x3c, !PT ;  /* 0x000000080909d212 */ /* 0x000fe200078e3cff */
[----:B------:R-:W-:Y:S01]  /*3070*/  IMAD R10, R28, 0x51, RZ ;  /* 0x000000511c0a7824 */ /* 0x000fe200078e02ff */
[----:B---3--:R0:W-:Y:S04]  /*3080*/  STL [R1+0x19c], R85 ;  /* 0x00019c5501007387 */ /* 0x0081e80000100800 */
[----:B------:R1:W3:Y:S01]  /*3090*/  @!P5 LDG.E.U8 R87, desc[UR14][R8.64] ;  /* 0x0000000e0857d981 */ /* 0x0002e2000c1e1100 */
[----:B0-----:R-:W-:-:S04]  /*30a0*/  IADD3 R85, P6, PT, R10, R0, RZ ;  /* 0x000000000a557210 */ /* 0x001fc80007fde0ff */
[----:B-1----:R-:W-:Y:S01]  /*30b0*/  LEA.HI.X.SX32 R9, R10, R2, 0x1, P6 ;  /* 0x000000020a097211 */ /* 0x002fe200030f0eff */
[----:B------:R-:W-:-:S05]  /*30c0*/  @!P4 IMAD.MOV.U32 R8, RZ, RZ, R85 ;  /* 0x000000ffff08c224 */ /* 0x000fca00078e0055 */
[----:B------:R0:W2:Y:S01]  /*30d0*/  @!P4 LDG.E.U8 R17, desc[UR14][R8.64] ;  /* 0x0000000e0811c981 */ /* 0x0000a2000c1e1100 */
[----:B------:R-:W-:-:S03]  /*30e0*/  IMAD R7, R28, 0x59, RZ ;  /* 0x000000591c077824 */ /* 0x000fc600078e02ff */
[----:B------:R-:W-:Y:S01]  /*30f0*/  STL [R1+0x47c], R85 ;  /* 0x00047c5501007387 */ /* 0x000fe20000100800 */
[----:B------:R-:W-:-:S03]  /*3100*/  IMAD R10, R28, 0x61, RZ ;  /* 0x000000611c0a7824 */ /* 0x000fc600078e02ff */
[----:B---3--:R1:W-:Y:S02]  /*3110*/  STL [R1+0x158], R87 ;  /* 0x0001585701007387 */ /* 0x0083e40000100800 */
[C---:B-1----:R-:W-:Y:S02]  /*3120*/  IADD3 R87, P6, PT, R7.reuse, R0, RZ ;  /* 0x0000000007577210 */ /* 0x042fe40007fde0ff */
[----:B------:R1:W-:Y:S02]  /*3130*/  STL [R1+0x478], R9 ;  /* 0x0004780901007387 */ /* 0x0003e40000100800 */
[----:B------:R-:W-:Y:S02]  /*3140*/  LEA.HI.X.SX32 R7, R7, R2, 0x1, P6 ;  /* 0x0000000207077211 */ /* 0x000fe400030f0eff */
[----:B------:R-:W-:Y:S01]  /*3150*/  STL [R1+0x4a4], R87 ;  /* 0x0004a45701007387 */ /* 0x000fe20000100800 */
[----:B0-----:R-:W-:-:S03]  /*3160*/  @!P3 IMAD.MOV.U32 R8, RZ, RZ, R87 ;  /* 0x000000ffff08b224 */ /* 0x001fc600078e0057 */
[----:B------:R-:W3:Y:S01]  /*3170*/  LDL.LU R85, [R1+0x658] ;  /* 0x0006580001557983 */ /* 0x000ee20000300800 */
[----:B-1----:R-:W-:-:S03]  /*3180*/  @!P3 IMAD.MOV.U32 R9, RZ, RZ, R7 ;  /* 0x000000ffff09b224 */ /* 0x002fc600078e0007 */
[----:B------:R0:W-:Y:S04]  /*3190*/  STL [R1+0x4a0], R7 ;  /* 0x0004a00701007387 */ /* 0x0001e80000100800 */
[----:B--2---:R1:W-:Y:S04]  /*31a0*/  STL [R1+0x198], R17 ;  /* 0x0001981101007387 */ /* 0x0043e80000100800 */
[----:B------:R2:W3:Y:S01]  /*31b0*/  @!P3 LDG.E.U8 R16, desc[UR14][R8.64] ;  /* 0x0000000e0810b981 */ /* 0x0004e2000c1e1100 */
[----:B0-----:R-:W-:-:S03]  /*31c0*/  IMAD R7, R28, 0x69, RZ ;  /* 0x000000691c077824 */ /* 0x001fc600078e02ff */
[----:B------:R-:W4:Y:S01]  /*31d0*/  LDL.LU R87, [R1+0x654] ;  /* 0x0006540001577983 */ /* 0x000f220000300800 */
[----:B-1----:R-:W-:Y:S01]  /*31e0*/  IADD3 R17, P6, PT, R10, R0, RZ ;  /* 0x000000000a117210 */ /* 0x002fe20007fde0ff */
[----:B--2---:R-:W-:-:S03]  /*31f0*/  VIADD R8, R44, 0xfffffffe ;  /* 0xfffffffe2c087836 */ /* 0x004fc60000000000 */
[----:B------:R-:W-:Y:S02]  /*3200*/  LEA.HI.X.SX32 R10, R10, R2, 0x1, P6 ;  /* 0x000000020a0a7211 */ /* 0x000fe400030f0eff */
[----:B------:R-:W-:Y:S01]  /*3210*/  ISETP.GE.U32.AND P3, PT, R8, 0x7fffff7f, PT ;  /* 0x7fffff7f0800780c */ /* 0x000fe20003f66070 */
[----:B------:R-:W-:Y:S02]  /*3220*/  @!P0 IMAD.MOV.U32 R8, RZ, RZ, R17 ;  /* 0x000000ffff088224 */ /* 0x000fe400078e0011 */
[----:B------:R-:W-:-:S05]  /*3230*/  @!P0 IMAD.MOV.U32 R9, RZ, RZ, R10 ;  /* 0x000000ffff098224 */ /* 0x000fca00078e000a */
[----:B------:R0:W2:Y:S01]  /*3240*/  @!P0 LDG.E.U8 R14, desc[UR14][R8.64] ;  /* 0x0000000e080e8981 */ /* 0x0000a2000c1e1100 */
[----:B------:R-:W-:-:S03]  /*3250*/  VIADD R11, R44, 0xffffff8e ;  /* 0xffffff8e2c0b7836 */ /* 0x000fc60000000000 */
[----:B------:R-:W-:Y:S04]  /*3260*/  STL [R1+0x4cc], R17 ;  /* 0x0004cc1101007387 */ /* 0x000fe80000100800 */
[----:B------:R1:W-:Y:S01]  /*3270*/  STL [R1+0x4c8], R10 ;  /* 0x0004c80a01007387 */ /* 0x0003e20000100800 */
[----:B------:R-:W-:Y:S01]  /*3280*/  ISETP.GE.U32.AND P5, PT, R11, 0x7fffff0f, PT ;  /* 0x7fffff0f0b00780c */ /* 0x000fe20003fa6070 */
[----:B-1----:R-:W-:Y:S02]  /*3290*/  IMAD R10, R28, 0x71, RZ ;  /* 0x000000711c0a7824 */ /* 0x002fe400078e02ff */
[----:B---3--:R1:W-:Y:S02]  /*32a0*/  STL [R1+0x15c], R16 ;  /* 0x00015c1001007387 */ /* 0x0083e40000100800 */
[----:B-1----:R-:W-:-:S04]  /*32b0*/  IADD3 R16, P6, PT, R7, R0, RZ ;  /* 0x0000000007107210 */ /* 0x002fc80007fde0ff */
[----:B------:R-:W-:Y:S01]  /*32c0*/  LEA.HI.X.SX32 R17, R7, R2, 0x1, P6 ;  /* 0x0000000207117211 */ /* 0x000fe200030f0eff */
[----:B------:R-:W-:Y:S01]  /*32d0*/  STL [R1+0x4f4], R16 ;  /* 0x0004f41001007387 */ /* 0x000fe20000100800 */
[----:B0-----:R-:W-:-:S03]  /*32e0*/  @!P2 IMAD.MOV.U32 R8, RZ, RZ, R16 ;  /* 0x000000ffff08a224 */ /* 0x001fc600078e0010 */
[----:B------:R-:W-:Y:S01]  /*32f0*/  @!P2 IMAD.MOV.U32 R9, RZ, RZ, R17 ;  /* 0x000000ffff09a224 */ /* 0x000fe200078e0011 */
[----:B--2---:R0:W-:Y:S04]  /*3300*/  STL [R1+0x118], R14 ;  /* 0x0001180e01007387 */ /* 0x0041e80000100800 */
[----:B------:R1:W2:Y:S01]  /*3310*/  @!P2 LDG.E.U8 R12, desc[UR14][R8.64] ;  /* 0x0000000e080ca981 */ /* 0x0002a2000c1e1100 */
[----:B0-----:R-:W-:-:S04]  /*3320*/  IADD3 R14, P6, PT, R10, R0, RZ ;  /* 0x000000000a0e7210 */ /* 0x001fc80007fde0ff */
[----:B------:R-:W-:Y:S01]  /*3330*/  LEA.HI.X.SX32 R16, R10, R2, 0x1, P6 ;  /* 0x000000020a107211 */ /* 0x000fe200030f0eff */
[----:B-1----:R-:W-:-:S04]  /*3340*/  @!P5 IMAD.MOV.U32 R8, RZ, RZ, R14 ;  /* 0x000000ffff08d224 */ /* 0x002fc800078e000e */
[----:B------:R-:W-:-:S05]  /*3350*/  @!P5 IMAD.MOV.U32 R9, RZ, RZ, R16 ;  /* 0x000000ffff09d224 */ /* 0x000fca00078e0010 */
[----:B------:R-:W3:Y:S01]  /*3360*/  @!P5 LDG.E.U8 R13, desc[UR14][R8.64] ;  /* 0x0000000e080dd981 */ /* 0x000ee2000c1e1100 */
[----:B------:R-:W-:Y:S02]  /*3370*/  VIADD R11, R44, 0xffffff86 ;  /* 0xffffff862c0b7836 */ /* 0x000fe40000000000 */
[----:B------:R-:W-:Y:S01]  /*3380*/  IMAD R7, R28, 0x79, RZ ;  /* 0x000000791c077824 */ /* 0x000fe200078e02ff */
[----:B------:R-:W-:Y:S02]  /*3390*/  STL [R1+0x4f0], R17 ;  /* 0x0004f01101007387 */ /* 0x000fe40000100800 */
[----:B------:R-:W-:Y:S01]  /*33a0*/  ISETP.GE.U32.AND P4, PT, R11, 0x7fffff07, PT ;  /* 0x7fffff070b00780c */ /* 0x000fe20003f86070 */
[C---:B------:R-:W-:Y:S01]  /*33b0*/  VIADD R11, R44.reuse, 0xfffffffd ;  /* 0xfffffffd2c0b7836 */ /* 0x040fe20000000000 */
[----:B------:R-:W-:Y:S04]  /*33c0*/  STL [R1+0x51c], R14 ;  /* 0x00051c0e01007387 */ /* 0x000fe80000100800 */
[----:B------:R-:W-:Y:S01]  /*33d0*/  ISETP.GE.U32.AND P0, PT, R11, 0x7fffff7e, PT ;  /* 0x7fffff7e0b00780c */ /* 0x000fe20003f06070 */
[----:B------:R-:W-:-:S05]  /*33e0*/  VIADD R11, R44, 0xfffffff5 ;  /* 0xfffffff52c0b7836 */ /* 0x000fca0000000000 */
[----:B------:R-:W-:Y:S02]  /*33f0*/  ISETP.GE.U32.AND P2, PT, R11, 0x7fffff76, PT ;  /* 0x7fffff760b00780c */ /* 0x000fe40003f46070 */
[----:B------:R-:W-:Y:S01]  /*3400*/  PRMT R11, RZ, 0x7610, R11 ;  /* 0x00007610ff0b7816 */ /* 0x000fe2000000000b */
[----:B--2---:R0:W-:Y:S04]  /*3410*/  STL [R1+0x11c], R12 ;  /* 0x00011c0c01007387 */ /* 0x0041e80000100800 */
[----:B------:R-:W-:Y:S01]  /*3420*/  STL [R1+0x518], R16 ;  /* 0x0005181001007387 */ /* 0x000fe20000100800 */
[----:B0-----:R-:W-:-:S05]  /*3430*/  IADD3 R12, P6, PT, R7, R0, RZ ;  /* 0x00000000070c7210 */ /* 0x001fca0007fde0ff */
[----:B------:R-:W-:Y:S04]  /*3440*/  STL [R1+0x544], R12 ;  /* 0x0005440c01007387 */ /* 0x000fe80000100800 */
[----:B---3--:R0:W-:Y:S01]  /*3450*/  STL [R1+0xf4], R13 ;  /* 0x0000f40d01007387 */ /* 0x0081e20000100800 */
[----:B------:R-:W-:Y:S01]  /*3460*/  @!P4 IMAD.MOV.U32 R8, RZ, RZ, R12 ;  /* 0x000000ffff08c224 */ /* 0x000fe200078e000c */
[----:B0-----:R-:W-:-:S05]  /*3470*/  LEA.HI.X.SX32 R13, R7, R2, 0x1, P6 ;  /* 0x00000002070d7211 */ /* 0x001fca00030f0eff */
[----:B------:R-:W-:-:S05]  /*3480*/  @!P4 IMAD.MOV.U32 R9, RZ, RZ, R13 ;  /* 0x000000ffff09c224 */ /* 0x000fca00078e000d */
[----:B------:R0:W2:Y:S01]  /*3490*/  @!P4 LDG.E.U8 R11, desc[UR14][R8.64] ;  /* 0x0000000e080bc981 */ /* 0x0000a2000c1e1100 */
[----:B------:R-:W-:Y:S01]  /*34a0*/  VIADD R10, R44, 0xffffffed ;  /* 0xffffffed2c0a7836 */ /* 0x000fe20000000000 */
[----:B------:R-:W-:-:S04]  /*34b0*/  IADD3 R7, P5, PT, R0, R28, RZ ;  /* 0x0000001c00077210 */ /* 0x000fc80007fbe0ff */
[----:B------:R-:W-:Y:S01]  /*34c0*/  ISETP.GE.U32.AND P6, PT, R10, 0x7fffff6e, PT ;  /* 0x7fffff6e0a00780c */ /* 0x000fe20003fc6070 */
[----:B------:R-:W-:Y:S01]  /*34d0*/  VIADD R10, R44, 0xffffffe5 ;  /* 0xffffffe52c0a7836 */ /* 0x000fe20000000000 */
[----:B0-----:R-:W-:Y:S01]  /*34e0*/  LEA.HI.X.SX32 R8, R28, R2, 0x1, P5 ;  /* 0x000000021c087211 */ /* 0x001fe200028f0eff */
[----:B------:R-:W-:Y:S03]  /*34f0*/  STL [R1+0x540], R13 ;  /* 0x0005400d01007387 */ /* 0x000fe60000100800 */
[----:B------:R-:W-:Y:S01]  /*3500*/  ISETP.GE.U32.AND P4, PT, R10, 0x7fffff66, PT ;  /* 0x7fffff660a00780c */ /* 0x000fe20003f86070 */
[----:B------:R-:W-:Y:S01]  /*3510*/  @!P3 IMAD.MOV.U32 R10, RZ, RZ, R7 ;  /* 0x000000ffff0ab224 */ /* 0x000fe200078e0007 */
[----:B--2---:R0:W-:Y:S02]  /*3520*/  STL [R1+0xe4], R11 ;  /* 0x0000e40b01007387 */ /* 0x0041e40000100800 */
[----:B0-----:R-:W-:-:S05]  /*3530*/  @!P3 IMAD.MOV.U32 R11, RZ, RZ, R8 ;  /* 0x000000ffff0bb224 */ /* 0x001fca00078e0008 */
[----:B------:R0:W2:Y:S01]  /*3540*/  @!P3 LDG.E.U8 R15, desc[UR14][R10.64] ;  /* 0x0000000e0a0fb981 */ /* 0x0000a2000c1e1100 */
[----:B------:R-:W-:Y:S02]  /*3550*/  IMAD.SHL.U32 R12, R28, 0x2, RZ ;  /* 0x000000021c0c7824 */ /* 0x000fe400078e00ff */
[----:B------:R-:W-:-:S03]  /*3560*/  VIADD R14, R44, 0xffffffdd ;  /* 0xffffffdd2c0e7836 */ /* 0x000fc60000000000 */
[----:B------:R-:W-:Y:S01]  /*3570*/  IADD3 R9, P5, PT, R12, R0, RZ ;  /* 0x000000000c097210 */ /* 0x000fe20007fbe0ff */
[----:B------:R-:W-:Y:S01]  /*3580*/  IMAD R13, R28, 0xa, RZ ;  /* 0x0000000a1c0d7824 */ /* 0x000fe200078e02ff */
[----:B------:R-:W-:Y:S02]  /*3590*/  STL [R1+0x5f4], R7 ;  /* 0x0005f40701007387 */ /* 0x000fe40000100800 */
[----:B0-----:R-:W-:Y:S02]  /*35a0*/  LEA.HI.X.SX32 R10, R12, R2, 0x1, P5 ;  /* 0x000000020c0a7211 */ /* 0x001fe400028f0eff */
[----:B------:R-:W-:Y:S01]  /*35b0*/  STL [R1+0x5f0], R8 ;  /* 0x0005f00801007387 */ /* 0x000fe20000100800 */
[----:B------:R-:W-:Y:S01]  /*35c0*/  ISETP.GE.U32.AND P3, PT, R14, 0x7fffff5e, PT ;  /* 0x7fffff5e0e00780c */ /* 0x000fe20003f66070 */
[----:B------:R-:W-:Y:S01]  /*35d0*/  @!P0 IMAD.MOV.U32 R14, RZ, RZ, R9 ;  /* 0x000000ffff0e8224 */ /* 0x000fe200078e0009 */
[----:B------:R-:W-:Y:S02]  /*35e0*/  PRMT R88, RZ, 0x7610, R88 ;  /* 0x00007610ff587816 */ /* 0x000fe40000000058 */
[----:B------:R-:W-:-:S04]  /*35f0*/  IADD3 R11, P5, PT, R13, R0, RZ ;  /* 0x000000000d0b7210 */ /* 0x000fc80007fbe0ff */
[----:B------:R-:W-:Y:S02]  /*3600*/  LEA.HI.X.SX32 R12, R13, R2, 0x1, P5 ;  /* 0x000000020d0c7211 */ /* 0x000fe400028f0eff */
[----:B------:R-:W-:Y:S01]  /*3610*/  PRMT R89, RZ, 0x7610, R89 ;  /* 0x00007610ff597816 */ /* 0x000fe20000000059 */
[----:B--2---:R0:W-:Y:S02]  /*3620*/  STL [R1+0xf8], R15 ;  /* 0x0000f80f01007387 */ /* 0x0041e40000100800 */
[----:B0-----:R-:W-:-:S05]  /*3630*/  @!P0 IMAD.MOV.U32 R15, RZ, RZ, R10 ;  /* 0x000000ffff0f8224 */ /* 0x001fca00078e000a */
[----:B------:R0:W2:Y:S02]  /*3640*/  @!P0 LDG.E.U8 R88, desc[UR14][R14.64] ;  /* 0x0000000e0e588981 */ /* 0x0000a4000c1e1100 */
[----:B0-----:R-:W-:Y:S02]  /*3650*/  @!P2 IMAD.MOV.U32 R14, RZ, RZ, R11 ;  /* 0x000000ffff0ea224 */ /* 0x001fe400078e000b */
[----:B------:R-:W-:-:S05]  /*3660*/  @!P2 IMAD.MOV.U32 R15, RZ, RZ, R12 ;  /* 0x000000ffff0fa224 */ /* 0x000fca00078e000c */
[----:B------:R0:W3:Y:S01]  /*3670*/  @!P2 LDG.E.U8 R89, desc[UR14][R14.64] ;  /* 0x0000000e0e59a981 */ /* 0x0000e2000c1e1100 */
[----:B------:R-:W-:-:S03]  /*3680*/  IMAD R16, R28, 0x12, RZ ;  /* 0x000000121c107824 */ /* 0x000fc600078e02ff */
[----:B------:R-:W-:Y:S01]  /*3690*/  STL [R1+0x5fc], R9 ;  /* 0x0005fc0901007387 */ /* 0x000fe20000100800 */
[----:B------:R-:W-:-:S03]  /*36a0*/  VIADD R17, R44, 0xffffffd5 ;  /* 0xffffffd52c117836 */ /* 0x000fc60000000000 */
[----:B------:R-:W-:Y:S01]  /*36b0*/  STL [R1+0x5f8], R10 ;  /* 0x0005f80a01007387 */ /* 0x000fe20000100800 */
[----:B0-----:R-:W-:Y:S02]  /*36c0*/  VIADD R14, R44, 0xffffffcd ;  /* 0xffffffcd2c0e7836 */ /* 0x001fe40000000000 */
[----:B------:R-:W-:Y:S01]  /*36d0*/  IMAD R13, R28, 0x1a, RZ ;  /* 0x0000001a1c0d7824 */ /* 0x000fe200078e02ff */
[----:B------:R-:W-:Y:S02]  /*36e0*/  PRMT R92, RZ, 0x7610, R92 ;  /* 0x00007610ff5c7816 */ /* 0x000fe4000000005c */
[----:B------:R-:W-:Y:S02]  /*36f0*/  ISETP.GE.U32.AND P2, PT, R14, 0x7fffff4e, PT ;  /* 0x7fffff4e0e00780c */ /* 0x000fe40003f46070 */
[----:B------:R-:W-:Y:S02]  /*3700*/  ISETP.GE.U32.AND P0, PT, R17, 0x7fffff56, PT ;  /* 0x7fffff561100780c */ /* 0x000fe40003f06070 */
[----:B------:R-:W-:Y:S01]  /*3710*/  PRMT R93, RZ, 0x7610, R93 ;  /* 0x00007610ff5d7816 */ /* 0x000fe2000000005d */
[----:B--2---:R0:W-:Y:S04]  /*3720*/  STL [R1+0xf0], R88 ;  /* 0x0000f05801007387 */ /* 0x0041e80000100800 */
[----:B------:R-:W-:Y:S01]  /*3730*/  STL [R1+0x604], R11 ;  /* 0x0006040b01007387 */ /* 0x000fe20000100800 */
[----:B0-----:R-:W-:-:S03]  /*3740*/  IADD3 R88, P5, PT, R16, R0, RZ ;  /* 0x0000000010587210 */ /* 0x001fc60007fbe0ff */
[----:B------:R-:W-:Y:S01]  /*3750*/  STL [R1+0x600], R12 ;  /* 0x0006000c01007387 */ /* 0x000fe20000100800 */
[----:B------:R-:W-:Y:S01]  /*3760*/  LEA.HI.X.SX32 R15, R16, R2, 0x1, P5 ;  /* 0x00000002100f7211 */ /* 0x000fe200028f0eff */
[----:B------:R-:W-:Y:S01]  /*3770*/  @!P6 IMAD.MOV.U32 R14, RZ, RZ, R88 ;  /* 0x000000ffff0ee224 */ /* 0x000fe200078e0058 */
[C---:B------:R-:W-:Y:S01]  /*3780*/  IADD3 R17, P5, PT, R13.reuse, R0, RZ ;  /* 0x000000000d117210 */ /* 0x040fe20007fbe0ff */
[----:B------:R-:W-:Y:S04]  /*3790*/  STL [R1+0xcc], R88 ;  /* 0x0000cc5801007387 */ /* 0x000fe80000100800 */
[----:B---3--:R0:W-:Y:S04]  /*37a0*/  STL [R1+0xec], R89 ;  /* 0x0000ec5901007387 */ /* 0x0081e80000100800 */
[----:B------:R1:W2:Y:S04]  /*37b0*/  @!P6 LDG.E.U8 R92, desc[UR14][R14.64] ;  /* 0x0000000e0e5ce981 */ /* 0x0002a8000c1e1100 */
[----:B0-----:R-:W3:Y:S04]  /*37c0*/  LDL.LU R89, [R1+0x650] ;  /* 0x0006500001597983 */ /* 0x001ee80000300800 */
[----:B------:R0:W-:Y:S01]  /*37d0*/  STL [R1+0xb4], R15 ;  /* 0x0000b40f01007387 */ /* 0x0001e20000100800 */
[----:B-1----:R-:W-:-:S03]  /*37e0*/  LEA.HI.X.SX32 R14, R13, R2, 0x1, P5 ;  /* 0x000000020d0e7211 */ /* 0x002fc600028f0eff */
[----:B------:R-:W3:Y:S01]  /*37f0*/  LDL.LU R88, [R1+0x64c] ;  /* 0x00064c0001587983 */ /* 0x000ee20000300800 */
[----:B0-----:R-:W-:-:S03]  /*3800*/  IMAD.MOV.U32 R15, RZ, RZ, R17 ;  /* 0x000000ffff0f7224 */ /* 0x001fc600078e0011 */
[----:B------:R-:W-:Y:S02]  /*3810*/  STL [R1+0x134], R17 ;  /* 0x0001341101007387 */ /* 0x000fe40000100800 */
[-C--:B------:R-:W-:Y:S02]  /*3820*/  @!P4 LOP3.LUT R15, R15, R14.reuse, RZ, 0x3c, !PT ;  /* 0x0000000e0f0fc212 */ /* 0x080fe400078e3cff */
[----:B------:R0:W-:Y:S02]  /*3830*/  STL [R1+0x130], R14 ;  /* 0x0001300e01007387 */ /* 0x0001e40000100800 */
[----:B0-----:R-:W-:-:S04]  /*3840*/  @!P4 LOP3.LUT R14, R15, R14, RZ, 0x3c, !PT ;  /* 0x0000000e0f0ec212 */ /* 0x001fc800078e3cff */
[----:B------:R-:W-:-:S05]  /*3850*/  @!P4 LOP3.LUT R15, R15, R14, RZ, 0x3c, !PT ;  /* 0x0000000e0f0fc212 */ /* 0x000fca00078e3cff */
[----:B------:R0:W3:Y:S01]  /*3860*/  @!P4 LDG.E.U8 R93, desc[UR14][R14.64] ;  /* 0x0000000e0e5dc981 */ /* 0x0000e2000c1e1100 */
[----:B------:R-:W-:-:S05]  /*3870*/  VIADD R16, R44, 0xffffffc5 ;  /* 0xffffffc52c107836 */ /* 0x000fca0000000000 */
[----:B------:R-:W-:Y:S01]  /*3880*/  ISETP.GE.U32.AND P6, PT, R16, 0x7fffff46, PT ;  /* 0x7fffff461000780c */ /* 0x000fe20003fc6070 */
[C---:B------:R-:W-:Y:S02]  /*3890*/  IMAD R16, R28.reuse, 0x22, RZ ;  /* 0x000000221c107824 */ /* 0x040fe400078e02ff */
[----:B------:R-:W-:Y:S01]  /*38a0*/  IMAD R13, R28, 0x2a, RZ ;  /* 0x0000002a1c0d7824 */ /* 0x000fe200078e02ff */
[----:B------:R-:W-:Y:S02]  /*38b0*/  PRMT R90, RZ, 0x7610, R90 ;  /* 0x00007610ff5a7816 */ /* 0x000fe4000000005a */
[----:B------:R-:W-:Y:S01]  /*38c0*/  PRMT R27, RZ, 0x7610, R27 ;  /* 0x00007610ff1b7816 */ /* 0x000fe2000000001b */
[----:B--2---:R1:W-:Y:S02]  /*38d0*/  STL [R1+0xdc], R92 ;  /* 0x0000dc5c01007387 */ /* 0x0043e40000100800 */
[----:B-1----:R-:W-:-:S04]  /*38e0*/  IADD3 R92, P5, PT, R16, R0, RZ ;  /* 0x00000000105c7210 */ /* 0x002fc80007fbe0ff */
[----:B0-----:R-:W-:Y:S01]  /*38f0*/  LEA.HI.X.SX32 R14, R16, R2, 0x1, P5 ;  /* 0x00000002100e7211 */ /* 0x001fe200028f0eff */
[----:B------:R-:W-:Y:S01]  /*3900*/  IMAD.MOV.U32 R15, RZ, RZ, R92 ;  /* 0x000000ffff0f7224 */ /* 0x000fe200078e005c */
[----:B------:R0:W-:Y:S04]  /*3910*/  STL [R1+0x174], R92 ;  /* 0x0001745c01007387 */ /* 0x0001e80000100800 */
[----:B------:R-:W-:Y:S01]  /*3920*/  @!P3 LOP3.LUT R15, R15, R14, RZ, 0x3c, !PT ;  /* 0x0000000e0f0fb212 */ /* 0x000fe200078e3cff */
[----:B------:R1:W-:Y:S01]  /*3930*/  STL [R1+0x170], R14 ;  /* 0x0001700e01007387 */ /* 0x0003e20000100800 */
[----:B0-----:R-:W-:Y:S02]  /*3940*/  IADD3 R92, P5, PT, R13, R0, RZ ;  /* 0x000000000d5c7210 */ /* 0x001fe40007fbe0ff */
[----:B-1----:R-:W-:-:S03]  /*3950*/  @!P3 LOP3.LUT R14, R15, R14, RZ, 0x3c, !PT ;  /* 0x0000000e0f0eb212 */ /* 0x002fc600078e3cff */
[----:B------:R-:W-:Y:S01]  /*3960*/  STL [R1+0x1b4], R92 ;  /* 0x0001b45c01007387 */ /* 0x000fe20000100800 */
[----:B------:R-:W-:-:S05]  /*3970*/  @!P3 LOP3.LUT R15, R15, R14, RZ, 0x3c, !PT ;  /* 0x0000000e0f0fb212 */ /* 0x000fca00078e3cff */
[----:B------:R0:W2:Y:S04]  /*3980*/  @!P3 LDG.E.U8 R90, desc[UR14][R14.64] ;  /* 0x0000000e0e5ab981 */ /* 0x0000a8000c1e1100 */
[----:B---3--:R1:W-:Y:S01]  /*3990*/  STL [R1+0xe0], R93 ;  /* 0x0000e05d01007387 */ /* 0x0083e20000100800 */
[----:B0-----:R-:W-:Y:S01]  /*39a0*/  @!P0 IMAD.MOV.U32 R14, RZ, RZ, R92 ;  /* 0x000000ffff0e8224 */ /* 0x001fe200078e005c */
[----:B-1----:R-:W-:-:S05]  /*39b0*/  LEA.HI.X.SX32 R93, R13, R2, 0x1, P5 ;  /* 0x000000020d5d7211 */ /* 0x002fca00028f0eff */
[----:B------:R-:W-:-:S05]  /*39c0*/  @!P0 IMAD.MOV.U32 R15, RZ, RZ, R93 ;  /* 0x000000ffff0f8224 */ /* 0x000fca00078e005d */
[----:B------:R0:W3:Y:S01]  /*39d0*/  @!P0 LDG.E.U8 R27, desc[UR14][R14.64] ;  /* 0x0000000e0e1b8981 */ /* 0x0000e2000c1e1100 */
[----:B------:R-:W-:-:S05]  /*39e0*/  IMAD R16, R28, 0x32, RZ ;  /* 0x000000321c107824 */ /* 0x000fca00078e02ff */
[----:B------:R-:W-:Y:S01]  /*39f0*/  IADD3 R13, P5, PT, R16, R0, RZ ;  /* 0x00000000100d7210 */ /* 0x000fe20007fbe0ff */
[----:B0-----:R-:W-:-:S03]  /*3a00*/  VIADD R14, R44, 0xffffffad ;  /* 0xffffffad2c0e7836 */ /* 0x001fc60000000000 */
[----:B------:R-:W-:Y:S01]  /*3a10*/  LEA.HI.X.SX32 R16, R16, R2, 0x1, P5 ;  /* 0x0000000210107211 */ /* 0x000fe200028f0eff */
[----:B------:R-:W-:Y:S01]  /*3a20*/  IMAD.MOV.U32 R15, RZ, RZ, R13 ;  /* 0x000000ffff0f7224 */ /* 0x000fe200078e000d */
[----:B------:R-:W-:-:S03]  /*3a30*/  ISETP.GE.U32.AND P0, PT, R14, 0x7fffff2e, PT ;  /* 0x7fffff2e0e00780c */ /* 0x000fc60003f06070 */
[----:B------:R-:W-:Y:S02]  /*3a40*/  IMAD.MOV.U32 R14, RZ, RZ, R16 ;  /* 0x000000ffff0e7224 */ /* 0x000fe400078e0010 */
[----:B------:R-:W-:-:S03]  /*3a50*/  VIADD R17, R44, 0xffffffbd ;  /* 0xffffffbd2c117836 */ /* 0x000fc60000000000 */
[----:B------:R-:W-:-:S04]  /*3a60*/  @!P2 LOP3.LUT R15, R15, R14, RZ, 0x3c, !PT ;  /* 0x0000000e0f0fa212 */ /* 0x000fc800078e3cff */
[----:B------:R-:W-:Y:S02]  /*3a70*/  @!P2 LOP3.LUT R14, R15, R14, RZ, 0x3c, !PT ;  /* 0x0000000e0f0ea212 */ /* 0x000fe400078e3cff */
[----:B------:R-:W-:Y:S01]  /*3a80*/  ISETP.GE.U32.AND P4, PT, R17, 0x7fffff3e, PT ;  /* 0x7fffff3e1100780c */ /* 0x000fe20003f86070 */
[----:B------:R-:W-:Y:S01]  /*3a90*/  VIADD R17, R44, 0xffffffb5 ;  /* 0xffffffb52c117836 */ /* 0x000fe20000000000 */
[----:B------:R-:W-:-:S04]  /*3aa0*/  @!P2 LOP3.LUT R15, R15, R14, RZ, 0x3c, !PT ;  /* 0x0000000e0f0fa212 */ /* 0x000fc800078e3cff */
[----:B------:R-:W-:Y:S01]  /*3ab0*/  ISETP.GE.U32.AND P3, PT, R17, 0x7fffff36, PT ;  /* 0x7fffff361100780c */ /* 0x000fe20003f66070 */
[----:B------:R0:W4:Y:S04]  /*3ac0*/  @!P2 LDG.E.U8 R76, desc[UR14][R14.64] ;  /* 0x0000000e0e4ca981 */ /* 0x000128000c1e1100 */
        /* <DEDUP_REMOVED lines=26> */
[----:B------:R0:W-:Y:S01]  /*3c70*/  STL [R1+0x434], R76 ;  /* 0x0004344c01007387 */ /* 0x0001e20000100800 */
[----:B------:R-:W-:-:S03]  /*3c80*/  IMAD R13, R28, 0x4a, RZ ;  /* 0x0000004a1c0d7824 */ /* 0x000fc600078e02ff */
[----:B------:R-:W-:Y:S01]  /*3c90*/  @!P4 LOP3.LUT R15, R15, R14, RZ, 0x3c, !PT ;  /* 0x0000000e0f0fc212 */ /* 0x000fe200078e3cff */
[----:B------:R1:W-:Y:S01]  /*3ca0*/  STL [R1+0x430], R14 ;  /* 0x0004300e01007387 */ /* 0x0003e20000100800 */
[----:B0-----:R-:W-:Y:S02]  /*3cb0*/  IADD3 R76, P5, PT, R13, R0, RZ ;  /* 0x000000000d4c7210 */ /* 0x001fe40007fbe0ff */
[----:B-1----:R-:W-:-:S04]  /*3cc0*/  @!P4 LOP3.LUT R14, R15, R14, RZ, 0x3c, !PT ;  /* 0x0000000e0f0ec212 */ /* 0x002fc800078e3cff */
[----:B------:R-:W-:Y:S01]  /*3cd0*/  @!P4 LOP3.LUT R15, R15, R14, RZ, 0x3c, !PT ;  /* 0x0000000e0f0fc212 */ /* 0x000fe200078e3cff */
[----:B------:R-:W-:Y:S04]  /*3ce0*/  STL [R1+0x45c], R76 ;  /* 0x00045c4c01007387 */ /* 0x000fe80000100800 */
[----:B------:R0:W4:Y:S02]  /*3cf0*/  @!P4 LDG.E.U8 R74, desc[UR14][R14.64] ;  /* 0x0000000e0e4ac981 */ /* 0x000124000c1e1100 */
[----:B0-----:R-:W-:Y:S02]  /*3d00*/  @!P3 IMAD.MOV.U32 R14, RZ, RZ, R76 ;  /* 0x000000ffff0eb224 */ /* 0x001fe400078e004c */
[----:B--2---:R0:W-:Y:S02]  /*3d10*/  STL [R1+0xc4], R77 ;  /* 0x0000c44d01007387 */ /* 0x0041e40000100800 */
[----:B0-----:R-:W-:-:S05]  /*3d20*/  LEA.HI.X.SX32 R77, R13, R2, 0x1, P5 ;  /* 0x000000020d4d7211 */ /* 0x001fca00028f0eff */
[----:B------:R-:W-:-:S05]  /*3d30*/  @!P3 IMAD.MOV.U32 R15, RZ, RZ, R77 ;  /* 0x000000ffff0fb224 */ /* 0x000fca00078e004d */
[----:B------:R0:W2:Y:S01]  /*3d40*/  @!P3 LDG.E.U8 R73, desc[UR14][R14.64] ;  /* 0x0000000e0e49b981 */ /* 0x0000a2000c1e1100 */
[----:B------:R-:W-:Y:S02]  /*3d50*/  IMAD R16, R28, 0x52, RZ ;  /* 0x000000521c107824 */ /* 0x000fe400078e02ff */
[----:B------:R-:W-:Y:S01]  /*3d60*/  VIADD R17, R44, 0xffffff9d ;  /* 0xffffff9d2c117836 */ /* 0x000fe20000000000 */
[----:B------:R-:W-:Y:S01]  /*3d70*/  STL [R1+0x458], R77 ;  /* 0x0004584d01007387 */ /* 0x000fe20000100800 */
[----:B------:R-:W-:-:S03]  /*3d80*/  IMAD R13, R28, 0x5a, RZ ;  /* 0x0000005a1c0d7824 */ /* 0x000fc600078e02ff */
[----:B------:R-:W-:Y:S01]  /*3d90*/  ISETP.GE.U32.AND P6, PT, R17, 0x7fffff1e, PT ;  /* 0x7fffff1e1100780c */ /* 0x000fe20003fc6070 */
[C---:B------:R-:W-:Y:S02]  /*3da0*/  VIADD R17, R44.reuse, 0xffffff95 ;  /* 0xffffff952c117836 */ /* 0x040fe40000000000 */
[----:B0-----:R-:W-:-:S03]  /*3db0*/  VIADD R14, R44, 0xffffff8d ;  /* 0xffffff8d2c0e7836 */ /* 0x001fc60000000000 */
[----:B------:R-:W-:Y:S02]  /*3dc0*/  ISETP.GE.U32.AND P4, PT, R17, 0x7fffff16, PT ;  /* 0x7fffff161100780c */ /* 0x000fe40003f86070 */
[----:B------:R-:W-:Y:S01]  /*3dd0*/  PRMT R17, RZ, 0x7610, R17 ;  /* 0x00007610ff117816 */ /* 0x000fe20000000011 */
[----:B----4-:R0:W-:Y:S02]  /*3de0*/  STL [R1+0xc0], R74 ;  /* 0x0000c04a01007387 */ /* 0x0101e40000100800 */
[----:B0-----:R-:W-:-:S04]  /*3df0*/  IADD3 R74, P5, PT, R16, R0, RZ ;  /* 0x00000000104a7210 */ /* 0x001fc80007fbe0ff */
[----:B------:R-:W-:Y:S01]  /*3e00*/  LEA.HI.X.SX32 R76, R16, R2, 0x1, P5 ;  /* 0x00000002104c7211 */ /* 0x000fe200028f0eff */
[----:B------:R-:W-:Y:S01]  /*3e10*/  STL [R1+0x484], R74 ;  /* 0x0004844a01007387 */ /* 0x000fe20000100800 */
[----:B------:R-:W-:-:S03]  /*3e20*/  ISETP.GE.U32.AND P3, PT, R14, 0x7fffff0e, PT ;  /* 0x7fffff0e0e00780c */ /* 0x000fc60003f66070 */
[----:B------:R-:W-:Y:S01]  /*3e30*/  STL [R1+0x480], R76 ;  /* 0x0004804c01007387 */ /* 0x000fe20000100800 */
[----:B------:R-:W-:Y:S02]  /*3e40*/  @!P0 IMAD.MOV.U32 R14, RZ, RZ, R74 ;  /* 0x000000ffff0e8224 */ /* 0x000fe400078e004a */
[----:B------:R-:W-:-:S05]  /*3e50*/  @!P0 IMAD.MOV.U32 R15, RZ, RZ, R76 ;  /* 0x000000ffff0f8224 */ /* 0x000fca00078e004c */
[----:B------:R0:W4:Y:S04]  /*3e60*/  @!P0 LDG.E.U8 R17, desc[UR14][R14.64] ;  /* 0x0000000e0e118981 */ /* 0x000128000c1e1100 */
[----:B--2---:R1:W-:Y:S02]  /*3e70*/  STL [R1+0xc8], R73 ;  /* 0x0000c84901007387 */ /* 0x0043e40000100800 */
[----:B-1----:R-:W-:-:S04]  /*3e80*/  IADD3 R73, P5, PT, R13, R0, RZ ;  /* 0x000000000d497210 */ /* 0x002fc80007fbe0ff */
[----:B------:R-:W-:Y:S01]  /*3e90*/  LEA.HI.X.SX32 R76, R13, R2, 0x1, P5 ;  /* 0x000000020d4c7211 */ /* 0x000fe200028f0eff */
[----:B0-----:R-:W-:-:S04]  /*3ea0*/  @!P2 IMAD.MOV.U32 R14, RZ, RZ, R73 ;  /* 0x000000ffff0ea224 */ /* 0x001fc800078e0049 */
[----:B------:R-:W-:-:S05]  /*3eb0*/  @!P2 IMAD.MOV.U32 R15, RZ, RZ, R76 ;  /* 0x000000ffff0fa224 */ /* 0x000fca00078e004c */
[----:B------:R0:W2:Y:S01]  /*3ec0*/  @!P2 LDG.E.U8 R21, desc[UR14][R14.64] ;  /* 0x0000000e0e15a981 */ /* 0x0000a2000c1e1100 */
[----:B------:R-:W-:-:S05]  /*3ed0*/  VIADD R16, R44, 0xffffff85 ;  /* 0xffffff852c107836 */ /* 0x000fca0000000000 */
[----:B------:R-:W-:Y:S01]  /*3ee0*/  ISETP.GE.U32.AND P0, PT, R16, 0x7fffff06, PT ;  /* 0x7fffff061000780c */ /* 0x000fe20003f06070 */
[----:B------:R-:W-:Y:S01]  /*3ef0*/  IMAD R16, R28, 0x62, RZ ;  /* 0x000000621c107824 */ /* 0x000fe200078e02ff */
[----:B------:R-:W-:Y:S04]  /*3f00*/  STL [R1+0x4ac], R73 ;  /* 0x0004ac4901007387 */ /* 0x000fe80000100800 */
[----:B------:R-:W-:Y:S01]  /*3f10*/  IADD3 R74, P5, PT, R16, R0, RZ ;  /* 0x00000000104a7210 */ /* 0x000fe20007fbe0ff */
[----:B------:R-:W-:-:S04]  /*3f20*/  IMAD R13, R28, 0x6a, RZ ;  /* 0x0000006a1c0d7824 */ /* 0x000fc800078e02ff */
[----:B0-----:R-:W-:Y:S01]  /*3f30*/  @!P6 IMAD.MOV.U32 R14, RZ, RZ, R74 ;  /* 0x000000ffff0ee224 */ /* 0x001fe200078e004a */
[----:B----4-:R-:W-:Y:S04]  /*3f40*/  STL [R1+0xbc], R17 ;  /* 0x0000bc1101007387 */ /* 0x010fe80000100800 */
[----:B------:R0:W-:Y:S04]  /*3f50*/  STL [R1+0x4a8], R76 ;  /* 0x0004a84c01007387 */ /* 0x0001e80000100800 */
[----:B------:R-:W-:Y:S01]  /*3f60*/  STL [R1+0x4d4], R74 ;  /* 0x0004d44a01007387 */ /* 0x000fe20000100800 */
[----:B0-----:R-:W-:-:S05]  /*3f70*/  LEA.HI.X.SX32 R76, R16, R2, 0x1, P5 ;  /* 0x00000002104c7211 */ /* 0x001fca00028f0eff */
        /* <DEDUP_REMOVED lines=8> */
[----:B------:R-:W-:-:S03]  /*4000*/  IMAD R16, R28, 0x72, RZ ;  /* 0x000000721c107824 */ /* 0x000fc600078e02ff */
[----:B------:R-:W-:Y:S04]  /*4010*/  STL [R1+0x4d0], R76 ;  /* 0x0004d04c01007387 */ /* 0x000fe80000100800 */
[----:B------:R-:W-:Y:S01]  /*4020*/  STL [R1+0x4fc], R21 ;  /* 0x0004fc1501007387 */ /* 0x000fe20000100800 */
[----:B------:R-:W-:-:S03]  /*4030*/  VIADD R17, R44, 0xfffffffc ;  /* 0xfffffffc2c117836 */ /* 0x000fc60000000000 */
[----:B------:R-:W-:Y:S01]  /*4040*/  STL [R1+0x4f8], R73 ;  /* 0x0004f84901007387 */ /* 0x000fe20000100800 */
[----:B------:R-:W-:Y:S01]  /*4050*/  IMAD R13, R28, 0x7a, RZ ;  /* 0x0000007a1c0d7824 */ /* 0x000fe200078e02ff */
[----:B------:R-:W-:Y:S01]  /*4060*/  ISETP.GE.U32.AND P2, PT, R17, 0x7fffff7d, PT ;  /* 0x7fffff7d1100780c */ /* 0x000fe20003f46070 */
[C---:B------:R-:W-:Y:S02]  /*4070*/  VIADD R17, R44.reuse, 0xfffffff4 ;  /* 0xfffffff42c117836 */ /* 0x040fe40000000000 */
[----:B0-----:R-:W-:Y:S01]  /*4080*/  VIADD R14, R44, 0xffffffec ;  /* 0xffffffec2c0e7836 */ /* 0x001fe20000000000 */
[----:B----4-:R0:W-:Y:S02]  /*4090*/  STL [R1+0xb8], R18 ;  /* 0x0000b81201007387 */ /* 0x0101e40000100800 */
[----:B0-----:R-:W-:-:S04]  /*40a0*/  IADD3 R18, P6, PT, R16, R0, RZ ;  /* 0x0000000010127210 */ /* 0x001fc80007fde0ff */
[----:B------:R-:W-:Y:S01]  /*40b0*/  LEA.HI.X.SX32 R21, R16, R2, 0x1, P6 ;  /* 0x0000000210157211 */ /* 0x000fe200030f0eff */
[----:B------:R-:W-:Y:S01]  /*40c0*/  STL [R1+0x524], R18 ;  /* 0x0005241201007387 */ /* 0x000fe20000100800 */
[----:B------:R-:W-:-:S03]  /*40d0*/  ISETP.GE.U32.AND P5, PT, R17, 0x7fffff75, PT ;  /* 0x7fffff751100780c */ /* 0x000fc60003fa6070 */
[----:B------:R-:W-:Y:S01]  /*40e0*/  STL [R1+0x520], R21 ;  /* 0x0005201501007387 */ /* 0x000fe20000100800 */
[----:B------:R-:W-:Y:S01]  /*40f0*/  PRMT R17, RZ, 0x7610, R17 ;  /* 0x00007610ff117816 */ /* 0x000fe20000000011 */
[----:B------:R-:W-:Y:S01]  /*4100*/  @!P3 IMAD.MOV.U32 R15, RZ, RZ, R21 ;  /* 0x000000ffff0fb224 */ /* 0x000fe200078e0015 */
[----:B------:R-:W-:Y:S01]  /*4110*/  ISETP.GE.U32.AND P4, PT, R14, 0x7fffff6d, PT ;  /* 0x7fffff6d0e00780c */ /* 0x000fe20003f86070 */
        /* <DEDUP_REMOVED lines=11> */
[----:B------:R-:W-:Y:S01]  /*41d0*/  STL [R1+0x54c], R20 ;  /* 0x00054c1401007387 */ /* 0x000fe20000100800 */
[----:B------:R-:W-:-:S03]  /*41e0*/  VIADD R18, R44, 0xffffffdc ;  /* 0xffffffdc2c127836 */ /* 0x000fc60000000000 */
[----:B------:R-:W-:-:S04]  /*41f0*/  IADD3 R13, P6, PT, R16, R0, RZ ;  /* 0x00000000100d7210 */ /* 0x000fc80007fde0ff */
[----:B0-----:R-:W-:Y:S02]  /*4200*/  LEA.HI.X.SX32 R14, R16, R2, 0x1, P6 ;  /* 0x00000002100e7211 */ /* 0x001fe400030f0eff */
[----:B------:R-:W-:Y:S01]  /*4210*/  ISETP.GE.U32.AND P0, PT, R18, 0x7fffff5d, PT ;  /* 0x7fffff5d1200780c */ /* 0x000fe20003f06070 */
[----:B------:R-:W-:Y:S01]  /*4220*/  @!P2 IMAD.MOV.U32 R18, RZ, RZ, R13 ;  /* 0x000000ffff12a224 */ /* 0x000fe200078e000d */
[----:B------:R-:W-:Y:S01]  /*4230*/  PRMT R71, RZ, 0x7610, R71 ;  /* 0x00007610ff477816 */ /* 0x000fe20000000047 */
[----:B----4-:R0:W-:Y:S04]  /*4240*/  STL [R1+0x94], R17 ;  /* 0x0000941101007387 */ /* 0x0101e80000100800 */
[----:B------:R-:W-:Y:S01]  /*4250*/  STL [R1+0x548], R21 ;  /* 0x0005481501007387 */ /* 0x000fe20000100800 */
[----:B0-----:R-:W-:-:S05]  /*4260*/  IMAD R17, R28, 0xb, RZ ;  /* 0x0000000b1c117824 */ /* 0x001fca00078e02ff */
[----:B------:R-:W-:-:S04]  /*4270*/  IADD3 R15, P6, PT, R17, R0, RZ ;  /* 0x00000000110f7210 */ /* 0x000fc80007fde0ff */
[----:B------:R-:W-:Y:S01]  /*4280*/  LEA.HI.X.SX32 R16, R17, R2, 0x1, P6 ;  /* 0x0000000211107211 */ /* 0x000fe200030f0eff */
[----:B--2---:R0:W-:Y:S02]  /*4290*/  STL [R1+0xa8], R19 ;  /* 0x0000a81301007387 */ /* 0x0041e40000100800 */
[----:B0-----:R-:W-:-:S05]  /*42a0*/  @!P2 IMAD.MOV.U32 R19, RZ, RZ, R14 ;  /* 0x000000ffff13a224 */ /* 0x001fca00078e000e */
[----:B------:R0:W2:Y:S02]  /*42b0*/  @!P2 LDG.E.U8 R72, desc[UR14][R18.64] ;  /* 0x0000000e1248a981 */ /* 0x0000a4000c1e1100 */
[----:B0-----:R-:W-:Y:S02]  /*42c0*/  @!P5 IMAD.MOV.U32 R18, RZ, RZ, R15 ;  /* 0x000000ffff12d224 */ /* 0x001fe400078e000f */
[----:B------:R-:W-:-:S05]  /*42d0*/  @!P5 IMAD.MOV.U32 R19, RZ, RZ, R16 ;  /* 0x000000ffff13d224 */ /* 0x000fca00078e0010 */
[----:B------:R0:W4:Y:S01]  /*42e0*/  @!P5 LDG.E.U8 R71, desc[UR14][R18.64] ;  /* 0x0000000e1247d981 */ /* 0x000122000c1e1100 */
[----:B------:R-:W-:-:S03]  /*42f0*/  IMAD R20, R28, 0x13, RZ ;  /* 0x000000131c147824 */ /* 0x000fc600078e02ff */
[----:B------:R-:W-:Y:S04]  /*4300*/  STL [R1+0x60c], R13 ;  /* 0x00060c0d01007387 */ /* 0x000fe80000100800 */
[----:B------:R-:W-:Y:S01]  /*4310*/  STL [R1+0x608], R14 ;  /* 0x0006080e01007387 */ /* 0x000fe20000100800 */
[C---:B------:R-:W-:Y:S02]  /*4320*/  VIADD R21, R44.reuse, 0xffffffd4 ;  /* 0xffffffd42c157836 */ /* 0x040fe40000000000 */
[----:B0-----:R-:W-:Y:S02]  /*4330*/  VIADD R18, R44, 0xffffffcc ;  /* 0xffffffcc2c127836 */ /* 0x001fe40000000000 */
[----:B------:R-:W-:Y:S01]  /*4340*/  IMAD R17, R28, 0x1b, RZ ;  /* 0x0000001b1c117824 */ /* 0x000fe200078e02ff */
[----:B------:R-:W-:-:S02]  /*4350*/  ISETP.GE.U32.AND P2, PT, R21, 0x7fffff55, PT ;  /* 0x7fffff551500780c */ /* 0x000fc40003f46070 */
[----:B------:R-:W-:Y:S02]  /*4360*/  PRMT R21, RZ, 0x7610, R21 ;  /* 0x00007610ff157816 */ /* 0x000fe40000000015 */
[----:B------:R-:W-:Y:S02]  /*4370*/  ISETP.GE.U32.AND P5, PT, R18, 0x7fffff4d, PT ;  /* 0x7fffff4d1200780c */ /* 0x000fe40003fa6070 */
[----:B------:R-:W-:Y:S01]  /*4380*/  PRMT R70, RZ, 0x7610, R70 ;  /* 0x00007610ff467816 */ /* 0x000fe20000000046 */
[----:B--2---:R0:W-:Y:S04]  /*4390*/  STL [R1+0xa4], R72 ;  /* 0x0000a44801007387 */ /* 0x0041e80000100800 */
[----:B------:R-:W-:Y:S01]  /*43a0*/  STL [R1+0x614], R15 ;  /* 0x0006140f01007387 */ /* 0x000fe20000100800 */
[----:B0-----:R-:W-:-:S03]  /*43b0*/  IADD3 R72, P6, PT, R20, R0, RZ ;  /* 0x0000000014487210 */ /* 0x001fc60007fde0ff */
[----:B------:R-:W-:Y:S01]  /*43c0*/  STL [R1+0x610], R16 ;  /* 0x0006101001007387 */ /* 0x000fe20000100800 */
[----:B------:R-:W-:-:S03]  /*43d0*/  LEA.HI.X.SX32 R73, R20, R2, 0x1, P6 ;  /* 0x0000000214497211 */ /* 0x000fc600030f0eff */
[----:B------:R-:W-:Y:S01]  /*43e0*/  STL [R1+0xfc], R72 ;  /* 0x0000fc4801007387 */ /* 0x000fe20000100800 */
[----:B------:R-:W-:-:S03]  /*43f0*/  @!P4 IMAD.MOV.U32 R18, RZ, RZ, R72 ;  /* 0x000000ffff12c224 */ /* 0x000fc600078e0048 */
[----:B------:R-:W-:Y:S01]  /*4400*/  STL [R1+0xe8], R73 ;  /* 0x0000e84901007387 */ /* 0x000fe20000100800 */
[----:B------:R-:W-:-:S03]  /*4410*/  @!P4 IMAD.MOV.U32 R19, RZ, RZ, R73 ;  /* 0x000000ffff13c224 */ /* 0x000fc600078e0049 */
[----:B----4-:R0:W-:Y:S04]  /*4420*/  STL [R1+0x9c], R71 ;  /* 0x00009c4701007387 */ /* 0x0101e80000100800 */
[----:B------:R1:W2:Y:S01]  /*4430*/  @!P4 LDG.E.U8 R21, desc[UR14][R18.64] ;  /* 0x0000000e1215c981 */ /* 0x0002a2000c1e1100 */
[----:B0-----:R-:W-:-:S04]  /*4440*/  IADD3 R71, P6, PT, R17, R0, RZ ;  /* 0x0000000011477210 */ /* 0x001fc80007fde0ff */
[----:B------:R-:W-:Y:S01]  /*4450*/  LEA.HI.X.SX32 R73, R17, R2, 0x1, P6 ;  /* 0x0000000211497211 */ /* 0x000fe200030f0eff */
[----:B-1----:R-:W-:-:S04]  /*4460*/  @!P3 IMAD.MOV.U32 R18, RZ, RZ, R71 ;  /* 0x000000ffff12b224 */ /* 0x002fc800078e0047 */
[----:B------:R-:W-:-:S05]  /*4470*/  @!P3 IMAD.MOV.U32 R19, RZ, RZ, R73 ;  /* 0x000000ffff13b224 */ /* 0x000fca00078e0049 */
[----:B------:R0:W4:Y:S01]  /*4480*/  @!P3 LDG.E.U8 R70, desc[UR14][R18.64] ;  /* 0x0000000e1246b981 */ /* 0x000122000c1e1100 */
[----:B------:R-:W-:-:S05]  /*4490*/  VIADD R20, R44, 0xffffffc4 ;  /* 0xffffffc42c147836 */ /* 0x000fca0000000000 */
[----:B------:R-:W-:Y:S01]  /*44a0*/  ISETP.GE.U32.AND P4, PT, R20, 0x7fffff45, PT ;  /* 0x7fffff451400780c */ /* 0x000fe20003f86070 */
[----:B------:R-:W-:Y:S01]  /*44b0*/  IMAD R20, R28, 0x23, RZ ;  /* 0x000000231c147824 */ /* 0x000fe200078e02ff */
[----:B------:R-:W-:Y:S04]  /*44c0*/  STL [R1+0x13c], R71 ;  /* 0x00013c4701007387 */ /* 0x000fe80000100800 */
[----:B------:R-:W-:Y:S01]  /*44d0*/  IADD3 R72, P6, PT, R20, R0, RZ ;  /* 0x0000000014487210 */ /* 0x000fe20007fde0ff */
[----:B------:R-:W-:Y:S01]  /*44e0*/  IMAD R17, R28, 0x2b, RZ ;  /* 0x0000002b1c117824 */ /* 0x000fe200078e02ff */
[----:B------:R-:W-:-:S03]  /*44f0*/  PRMT R69, RZ, 0x7610, R69 ;  /* 0x00007610ff457816 */ /* 0x000fc60000000045 */
[----:B0-----:R-:W-:Y:S01]  /*4500*/  @!P0 IMAD.MOV.U32 R18, RZ, RZ, R72 ;  /* 0x000000ffff128224 */ /* 0x001fe200078e0048 */
[----:B------:R-:W-:Y:S01]  /*4510*/  PRMT R68, RZ, 0x7610, R68 ;  /* 0x00007610ff447816 */ /* 0x000fe20000000044 */
[----:B--2---:R-:W-:Y:S04]  /*4520*/  STL [R1+0x8c], R21 ;  /* 0x00008c1501007387 */ /* 0x004fe80000100800 */
[----:B------:R0:W-:Y:S04]  /*4530*/  STL [R1+0x138], R73 ;  /* 0x0001384901007387 */ /* 0x0001e80000100800 */
[----:B------:R-:W-:Y:S01]  /*4540*/  STL [R1+0x17c], R72 ;  /* 0x00017c4801007387 */ /* 0x000fe20000100800 */
[----:B0-----:R-:W-:-:S05]  /*4550*/  LEA.HI.X.SX32 R73, R20, R2, 0x1, P6 ;  /* 0x0000000214497211 */ /* 0x001fca00030f0eff */
[----:B------:R-:W-:Y:S01]  /*4560*/  @!P0 IMAD.MOV.U32 R19, RZ, RZ, R73 ;  /* 0x000000ffff138224 */ /* 0x000fe200078e0049 */
[----:B----4-:R0:W-:Y:S04]  /*4570*/  STL [R1+0x90], R70 ;  /* 0x0000904601007387 */ /* 0x0101e80000100800 */
[----:B------:R1:W2:Y:S01]  /*4580*/  @!P0 LDG.E.U8 R69, desc[UR14][R18.64] ;  /* 0x0000000e12458981 */ /* 0x0002a2000c1e1100 */
[----:B0-----:R-:W-:-:S04]  /*4590*/  IADD3 R70, P6, PT, R17, R0, RZ ;  /* 0x0000000011467210 */ /* 0x001fc80007fde0ff */
[----:B------:R-:W-:Y:S01]  /*45a0*/  LEA.HI.X.SX32 R71, R17, R2, 0x1, P6 ;  /* 0x0000000211477211 */ /* 0x000fe200030f0eff */
[----:B-1----:R-:W-:-:S04]  /*45b0*/  @!P2 IMAD.MOV.U32 R18, RZ, RZ, R70 ;  /* 0x000000ffff12a224 */ /* 0x002fc800078e0046 */
[----:B------:R-:W-:-:S05]  /*45c0*/  @!P2 IMAD.MOV.U32 R19, RZ, RZ, R71 ;  /* 0x000000ffff13a224 */ /* 0x000fca00078e0047 */
[----:B------:R0:W4:Y:S01]  /*45d0*/  @!P2 LDG.E.U8 R68, desc[UR14][R18.64] ;  /* 0x0000000e1244a981 */ /* 0x000122000c1e1100 */
[----:B------:R-:W-:-:S03]  /*45e0*/  IMAD R20, R28, 0x33, RZ ;  /* 0x000000331c147824 */ /* 0x000fc600078e02ff */
[----:B------:R-:W-:Y:S01]  /*45f0*/  STL [R1+0x178], R73 ;  /* 0x0001784901007387 */ /* 0x000fe20000100800 */
[----:B------:R-:W-:-:S03]  /*4600*/  VIADD R21, R44, 0xffffffbc ;  /* 0xffffffbc2c157836 */ /* 0x000fc60000000000 */
[----:B------:R-:W-:Y:S04]  /*4610*/  STL [R1+0x1bc], R70 ;  /* 0x0001bc4601007387 */ /* 0x000fe80000100800 */
[----:B------:R-:W-:Y:S01]  /*4620*/  STL [R1+0x1b8], R71 ;  /* 0x0001b84701007387 */ /* 0x000fe20000100800 */
[----:B------:R-:W-:Y:S01]  /*4630*/  ISETP.GE.U32.AND P3, PT, R21, 0x7fffff3d, PT ;  /* 0x7fffff3d1500780c */ /* 0x000fe20003f66070 */
[C---:B------:R-:W-:Y:S02]  /*4640*/  VIADD R21, R44.reuse, 0xffffffb4 ;  /* 0xffffffb42c157836 */ /* 0x040fe40000000000 */
[----:B0-----:R-:W-:Y:S02]  /*4650*/  VIADD R18, R44, 0xffffffac ;  /* 0xffffffac2c127836 */ /* 0x001fe40000000000 */
[----:B------:R-:W-:Y:S01]  /*4660*/  IMAD R17, R28, 0x3b, RZ ;  /* 0x0000003b1c117824 */ /* 0x000fe200078e02ff */
[----:B------:R-:W-:-:S02]  /*4670*/  ISETP.GE.U32.AND P0, PT, R21, 0x7fffff35, PT ;  /* 0x7fffff351500780c */ /* 0x000fc40003f06070 */
[----:B------:R-:W-:Y:S02]  /*4680*/  PRMT R21, RZ, 0x7610, R21 ;  /* 0x00007610ff157816 */ /* 0x000fe40000000015 */
[----:B------:R-:W-:Y:S02]  /*4690*/  ISETP.GE.U32.AND P2, PT, R18, 0x7fffff2d, PT ;  /* 0x7fffff2d1200780c */ /* 0x000fe40003f46070 */
[----:B------:R-:W-:Y:S01]  /*46a0*/  PRMT R67, RZ, 0x7610, R67 ;  /* 0x00007610ff437816 */ /* 0x000fe20000000043 */
[----:B--2---:R0:W-:Y:S02]  /*46b0*/  STL [R1+0x88], R69 ;  /* 0x0000884501007387 */ /* 0x0041e40000100800 */
[----:B0-----:R-:W-:-:S04]  /*46c0*/  IADD3 R69, P6, PT, R20, R0, RZ ;  /* 0x0000000014457210 */ /* 0x001fc80007fde0ff */
[----:B------:R-:W-:Y:S01]  /*46d0*/  LEA.HI.X.SX32 R70, R20, R2, 0x1, P6 ;  /* 0x0000000214467211 */ /* 0x000fe200030f0eff */
        /* <DEDUP_REMOVED lines=40> */
[----:B0-----:R-:W-:-:S03]  /*4960*/  VIADD R18, R44, 0xffffff8c ;  /* 0xffffff8c2c127836 */ /* 0x001fc60000000000 */
[----:B------:R-:W-:Y:S02]  /*4970*/  ISETP.GE.U32.AND P3, PT, R21, 0x7fffff15, PT ;  /* 0x7fffff151500780c */ /* 0x000fe40003f66070 */
[----:B------:R-:W-:Y:S02]  /*4980*/  PRMT R21, RZ, 0x7610, R21 ;  /* 0x00007610ff157816 */ /* 0x000fe40000000015 */
[----:B------:R-:W-:Y:S02]  /*4990*/  ISETP.GE.U32.AND P0, PT, R18, 0x7fffff0d, PT ;  /* 0x7fffff0d1200780c */ /* 0x000fe40003f06070 */
[----:B------:R-:W-:Y:S01]  /*49a0*/  PRMT R64, RZ, 0x7610, R64 ;  /* 0x00007610ff407816 */ /* 0x000fe20000000040 */
[----:B--2---:R0:W-:Y:S02]  /*49b0*/  STL [R1+0x70], R66 ;  /* 0x0000704201007387 */ /* 0x0041e40000100800 */
[----:B0-----:R-:W-:-:S04]  /*49c0*/  IADD3 R66, P6, PT, R20, R0, RZ ;  /* 0x0000000014427210 */ /* 0x001fc80007fde0ff */
[----:B------:R-:W-:Y:S01]  /*49d0*/  LEA.HI.X.SX32 R67, R20, R2, 0x1, P6 ;  /* 0x0000000214437211 */ /* 0x000fe200030f0eff */
[----:B------:R-:W-:Y:S04]  /*49e0*/  STL [R1+0x48c], R66 ;  /* 0x00048c4201007387 */ /* 0x000fe80000100800 */
[----:B------:R-:W-:Y:S04]  /*49f0*/  STL [R1+0x488], R67 ;  /* 0x0004884301007387 */ /* 0x000fe80000100800 */
[----:B----4-:R0:W-:Y:S01]  /*4a00*/  STL [R1+0x78], R65 ;  /* 0x0000784101007387 */ /* 0x0101e20000100800 */
[----:B------:R-:W-:-:S02]  /*4a10*/  @!P2 IMAD.MOV.U32 R18, RZ, RZ, R66 ;  /* 0x000000ffff12a224 */ /* 0x000fc400078e0042 */
[----:B------:R-:W-:-:S05]  /*4a20*/  @!P2 IMAD.MOV.U32 R19, RZ, RZ, R67 ;  /* 0x000000ffff13a224 */ /* 0x000fca00078e0043 */
        /* <DEDUP_REMOVED lines=8> */
[C---:B------:R-:W-:Y:S01]  /*4ab0*/  IMAD R20, R28.reuse, 0x63, RZ ;  /* 0x000000631c147824 */ /* 0x040fe200078e02ff */
[----:B------:R-:W-:Y:S01]  /*4ac0*/  STL [R1+0x4b4], R65 ;  /* 0x0004b44101007387 */ /* 0x000fe20000100800 */
[----:B------:R-:W-:-:S03]  /*4ad0*/  IMAD R17, R28, 0x6b, RZ ;  /* 0x0000006b1c117824 */ /* 0x000fc600078e02ff */
[----:B------:R-:W-:Y:S02]  /*4ae0*/  IADD3 R66, P6, PT, R20, R0, RZ ;  /* 0x0000000014427210 */ /* 0x000fe40007fde0ff */
[----:B------:R-:W-:-:S03]  /*4af0*/  PRMT R22, RZ, 0x7610, R22 ;  /* 0x00007610ff167816 */ /* 0x000fc60000000016 */
[----:B0-----:R-:W-:Y:S01]  /*4b00*/  @!P4 IMAD.MOV.U32 R18, RZ, RZ, R66 ;  /* 0x000000ffff12c224 */ /* 0x001fe200078e0042 */
[----:B------:R-:W-:Y:S01]  /*4b10*/  PRMT R47, RZ, 0x7610, R47 ;  /* 0x00007610ff2f7816 */ /* 0x000fe2000000002f */
[----:B--2---:R-:W-:Y:S04]  /*4b20*/  STL [R1+0x68], R21 ;  /* 0x0000681501007387 */ /* 0x004fe80000100800 */
[----:B------:R0:W-:Y:S04]  /*4b30*/  STL [R1+0x4b0], R67 ;  /* 0x0004b04301007387 */ /* 0x0001e80000100800 */
[----:B------:R-:W-:Y:S01]  /*4b40*/  STL [R1+0x4dc], R66 ;  /* 0x0004dc4201007387 */ /* 0x000fe20000100800 */
[----:B0-----:R-:W-:-:S03]  /*4b50*/  LEA.HI.X.SX32 R67, R20, R2, 0x1, P6 ;  /* 0x0000000214437211 */ /* 0x001fc600030f0eff */
[----:B----4-:R0:W-:Y:S02]  /*4b60*/  STL [R1+0x54], R64 ;  /* 0x0000544001007387 */ /* 0x0101e40000100800 */
[----:B------:R-:W-:-:S05]  /*4b70*/  @!P4 IMAD.MOV.U32 R19, RZ, RZ, R67 ;  /* 0x000000ffff13c224 */ /* 0x000fca00078e0043 */
        /* <DEDUP_REMOVED lines=13> */
[----:B0-----:R-:W-:-:S03]  /*4c50*/  VIADD R18, R44, 0xffffffeb ;  /* 0xffffffeb2c127836 */ /* 0x001fc60000000000 */
[----:B------:R-:W-:Y:S02]  /*4c60*/  ISETP.GE.U32.AND P4, PT, R21, 0x7fffff74, PT ;  /* 0x7fffff741500780c */ /* 0x000fe40003f86070 */
[----:B------:R-:W-:Y:S02]  /*4c70*/  PRMT R21, RZ, 0x7610, R21 ;  /* 0x00007610ff157816 */ /* 0x000fe40000000015 */
[----:B------:R-:W-:Y:S01]  /*4c80*/  ISETP.GE.U32.AND P3, PT, R18, 0x7fffff6c, PT ;  /* 0x7fffff6c1200780c */ /* 0x000fe20003f66070 */
[----:B--2---:R0:W-:Y:S02]  /*4c90*/  STL [R1+0x64], R22 ;  /* 0x0000641601007387 */ /* 0x0041e40000100800 */
[----:B0-----:R-:W-:-:S05]  /*4ca0*/  IADD3 R22, P6, PT, R20, R0, RZ ;  /* 0x0000000014167210 */ /* 0x001fca0007fde0ff */
[----:B------:R-:W-:Y:S04]  /*4cb0*/  STL [R1+0x52c], R22 ;  /* 0x00052c1601007387 */ /* 0x000fe80000100800 */
[----:B----4-:R0:W-:Y:S01]  /*4cc0*/  STL [R1+0x60], R47 ;  /* 0x0000602f01007387 */ /* 0x0101e20000100800 */
[----:B------:R-:W-:Y:S01]  /*4cd0*/  @!P0 IMAD.MOV.U32 R18, RZ, RZ, R22 ;  /* 0x000000ffff128224 */ /* 0x000fe200078e0016 */
[----:B0-----:R-:W-:-:S05]  /*4ce0*/  LEA.HI.X.SX32 R47, R20, R2, 0x1, P6 ;  /* 0x00000002142f7211 */ /* 0x001fca00030f0eff */
[----:B------:R-:W-:-:S05]  /*4cf0*/  @!P0 IMAD.MOV.U32 R19, RZ, RZ, R47 ;  /* 0x000000ffff138224 */ /* 0x000fca00078e002f */
[----:B------:R0:W2:Y:S01]  /*4d00*/  @!P0 LDG.E.U8 R21, desc[UR14][R18.64] ;  /* 0x0000000e12158981 */ /* 0x0000a2000c1e1100 */
[----:B------:R-:W-:-:S03]  /*4d10*/  IMAD R17, R28, 0x7b, RZ ;  /* 0x0000007b1c117824 */ /* 0x000fc600078e02ff */
[----:B------:R-:W-:Y:S01]  /*4d20*/  STL [R1+0x528], R47 ;  /* 0x0005282f01007387 */ /* 0x000fe20000100800 */
[----:B------:R-:W-:Y:S02]  /*4d30*/  VIADD R20, R44, 0xffffffe3 ;  /* 0xffffffe32c147836 */ /* 0x000fe40000000000 */
[----:B0-----:R-:W-:-:S03]  /*4d40*/  IMAD.SHL.U32 R18, R28, 0x4, RZ ;  /* 0x000000041c127824 */ /* 0x001fc600078e00ff */
[----:B------:R-:W-:Y:S02]  /*4d50*/  ISETP.GE.U32.AND P0, PT, R20, 0x7fffff64, PT ;  /* 0x7fffff641400780c */ /* 0x000fe40003f06070 */
[----:B------:R-:W-:Y:S02]  /*4d60*/  PRMT R45, RZ, 0x7610, R45 ;  /* 0x00007610ff2d7816 */ /* 0x000fe4000000002d */
[----:B------:R-:W-:Y:S01]  /*4d70*/  PRMT R26, RZ, 0x7610, R26 ;  /* 0x00007610ff1a7816 */ /* 0x000fe2000000001a */
[----:B--2---:R0:W-:Y:S02]  /*4d80*/  STL [R1+0x38], R21 ;  /* 0x0000381501007387 */ /* 0x0041e40000100800 */
[----:B0-----:R-:W-:-:S04]  /*4d90*/  IADD3 R21, P6, PT, R17, R0, RZ ;  /* 0x0000000011157210 */ /* 0x001fc80007fde0ff */
[----:B------:R-:W-:Y:S02]  /*4da0*/  LEA.HI.X.SX32 R47, R17, R2, 0x1, P6 ;  /* 0x00000002112f7211 */ /* 0x000fe400030f0eff */
[C---:B------:R-:W-:Y:S01]  /*4db0*/  IADD3 R17, P6, PT, R18.reuse, R0, RZ ;  /* 0x0000000012117210 */ /* 0x040fe20007fde0ff */
[----:B------:R0:W-:Y:S01]  /*4dc0*/  STL [R1+0x554], R21 ;  /* 0x0005541501007387 */ /* 0x0001e20000100800 */
[----:B------:R-:W-:Y:S02]  /*4dd0*/  @!P2 IMAD.MOV.U32 R20, RZ, RZ, R21 ;  /* 0x000000ffff14a224 */ /* 0x000fe400078e0015 */
[----:B------:R-:W-:Y:S01]  /*4de0*/  LEA.HI.X.SX32 R18, R18, R2, 0x1, P6 ;  /* 0x0000000212127211 */ /* 0x000fe200030f0eff */
[----:B0-----:R-:W-:-:S05]  /*4df0*/  @!P2 IMAD.MOV.U32 R21, RZ, RZ, R47 ;  /* 0x000000ffff15a224 */ /* 0x001fca00078e002f */
[----:B------:R0:W2:Y:S02]  /*4e00*/  @!P2 LDG.E.U8 R45, desc[UR14][R20.64] ;  /* 0x0000000e142da981 */ /* 0x0000a4000c1e1100 */
[----:B0-----:R-:W-:Y:S02]  /*4e10*/  @!P5 IMAD.MOV.U32 R20, RZ, RZ, R17 ;  /* 0x000000ffff14d224 */ /* 0x001fe400078e0011 */
[----:B------:R-:W-:-:S05]  /*4e20*/  @!P5 IMAD.MOV.U32 R21, RZ, RZ, R18 ;  /* 0x000000ffff15d224 */ /* 0x000fca00078e0012 */
[----:B------:R0:W4:Y:S01]  /*4e30*/  @!P5 LDG.E.U8 R26, desc[UR14][R20.64] ;  /* 0x0000000e141ad981 */ /* 0x000122000c1e1100 */
[----:B------:R-:W-:Y:S02]  /*4e40*/  VIADD R19, R44, 0xffffffdb ;  /* 0xffffffdb2c137836 */ /* 0x000fe40000000000 */
[----:B------:R-:W-:-:S03]  /*4e50*/  IMAD R22, R28, 0xc, RZ ;  /* 0x0000000c1c167824 */ /* 0x000fc600078e02ff */
[----:B------:R-:W-:Y:S02]  /*4e60*/  ISETP.GE.U32.AND P2, PT, R19, 0x7fffff5c, PT ;  /* 0x7fffff5c1300780c */ /* 0x000fe40003f46070 */
[C---:B------:R-:W-:Y:S01]  /*4e70*/  IADD3 R19, P6, PT, R22.reuse, R0, RZ ;  /* 0x0000000016137210 */ /* 0x040fe20007fde0ff */
[----:B------:R-:W-:Y:S03]  /*4e80*/  STL [R1+0x550], R47 ;  /* 0x0005502f01007387 */ /* 0x000fe60000100800 */
[----:B0-----:R-:W-:Y:S01]  /*4e90*/  LEA.HI.X.SX32 R20, R22, R2, 0x1, P6 ;  /* 0x0000000216147211 */ /* 0x001fe200030f0eff */
[----:B------:R-:W-:Y:S01]  /*4ea0*/  STL [R1+0x61c], R17 ;  /* 0x00061c1101007387 */ /* 0x000fe20000100800 */
[----:B------:R-:W-:Y:S01]  /*4eb0*/  PRMT R43, RZ, 0x7610, R43 ;  /* 0x00007610ff2b7816 */ /* 0x000fe2000000002b */
[C---:B------:R-:W-:Y:S02]  /*4ec0*/  VIADD R22, R44.reuse, 0xffffffcb ;  /* 0xffffffcb2c167836 */ /* 0x040fe40000000000 */
[----:B------:R-:W-:Y:S04]  /*4ed0*/  STL [R1+0x618], R18 ;  /* 0x0006181201007387 */ /* 0x000fe80000100800 */
[----:B----4-:R0:W-:Y:S04]  /*4ee0*/  STL [R1+0x5c], R26 ;  /* 0x00005c1a01007387 */ /* 0x0101e80000100800 */
[----:B--2---:R1:W-:Y:S01]  /*4ef0*/  STL [R1+0x50], R45 ;  /* 0x0000502d01007387 */ /* 0x0043e20000100800 */
[----:B0-----:R-:W-:-:S02]  /*4f00*/  VIADD R26, R44, 0xffffffd3 ;  /* 0xffffffd32c1a7836 */ /* 0x001fc40000000000 */
[----:B------:R-:W-:Y:S02]  /*4f10*/  @!P4 IMAD.MOV.U32 R44, RZ, RZ, R19 ;  /* 0x000000ffff2cc224 */ /* 0x000fe400078e0013 */
[----:B-1----:R-:W-:-:S05]  /*4f20*/  @!P4 IMAD.MOV.U32 R45, RZ, RZ, R20 ;  /* 0x000000ffff2dc224 */ /* 0x002fca00078e0014 */
[----:B------:R0:W2:Y:S01]  /*4f30*/  @!P4 LDG.E.U8 R43, desc[UR14][R44.64] ;  /* 0x0000000e2c2bc981 */ /* 0x0000a2000c1e1100 */
[----:B------:R-:W-:-:S05]  /*4f40*/  IMAD R21, R28, 0x14, RZ ;  /* 0x000000141c157824 */ /* 0x000fca00078e02ff */
[----:B------:R-:W-:Y:S01]  /*4f50*/  IADD3 R18, P6, PT, R21, R0, RZ ;  /* 0x0000000015127210 */ /* 0x000fe20007fde0ff */
[----:B------:R-:W-:Y:S04]  /*4f60*/  STL [R1+0x624], R19 ;  /* 0x0006241301007387 */ /* 0x000fe80000100800 */
[----:B------:R1:W-:Y:S04]  /*4f70*/  STL [R1+0x620], R20 ;  /* 0x0006201401007387 */ /* 0x0003e80000100800 */
[----:B------:R-:W-:Y:S01]  /*4f80*/  STL [R1+0x104], R18 ;  /* 0x0001041201007387 */ /* 0x000fe20000100800 */
[----:B------:R-:W-:Y:S01]  /*4f90*/  PRMT R17, RZ, 0x7610, R17 ;  /* 0x00007610ff117816 */ /* 0x000fe20000000011 */
[----:B0-----:R-:W-:Y:S01]  /*4fa0*/  @!P3 IMAD.MOV.U32 R44, RZ, RZ, R18 ;  /* 0x000000ffff2cb224 */ /* 0x001fe200078e0012 */
[----:B------:R-:W-:-:S02]  /*4fb0*/  ISETP.GE.U32.AND P4, PT, R22, 0x7fffff4c, PT ;  /* 0x7fffff4c1600780c */ /* 0x000fc40003f86070 */
[----:B------:R-:W-:Y:S01]  /*4fc0*/  PRMT R16, RZ, 0x7610, R16 ;  /* 0x00007610ff107816 */ /* 0x000fe20000000010 */
[----:B-1----:R-:W0:Y:S01]  /*4fd0*/  LDC R20, c[0x0][0x3a0] ;  /* 0x0000e800ff147b82 */ /* 0x002e220000000800 */
[----:B--2---:R1:W-:Y:S02]  /*4fe0*/  STL [R1+0x44], R43 ;  /* 0x0000442b01007387 */ /* 0x0043e40000100800 */
[----:B-1----:R-:W-:-:S05]  /*4ff0*/  LEA.HI.X.SX32 R43, R21, R2, 0x1, P6 ;  /* 0x00000002152b7211 */ /* 0x002fca00030f0eff */
[----:B------:R-:W-:-:S05]  /*5000*/  @!P3 IMAD.MOV.U32 R45, RZ, RZ, R43 ;  /* 0x000000ffff2db224 */ /* 0x000fca00078e002b */
[----:B------:R1:W2:Y:S01]  /*5010*/  @!P3 LDG.E.U8 R17, desc[UR14][R44.64] ;  /* 0x0000000e2c11b981 */ /* 0x0002a2000c1e1100 */
[----:B------:R-:W-:-:S05]  /*5020*/  IMAD R22, R28, 0x1c, RZ ;  /* 0x0000001c1c167824 */ /* 0x000fca00078e02ff */
[----:B------:R-:W-:Y:S01]  /*5030*/  IADD3 R19, P6, PT, R22, R0, RZ ;  /* 0x0000000016137210 */ /* 0x000fe20007fde0ff */
[----:B------:R4:W-:Y:S01]  /*5040*/  STL [R1+0x100], R43 ;  /* 0x0001002b01007387 */ /* 0x0009e20000100800 */
[----:B------:R-:W-:-:S03]  /*5050*/  IMAD R21, R28, 0x24, RZ ;  /* 0x000000241c157824 */ /* 0x000fc600078e02ff */
[----:B------:R-:W-:Y:S01]  /*5060*/  STL [R1+0x144], R19 ;  /* 0x0001441301007387 */ /* 0x000fe20000100800 */
[----:B-1----:R-:W-:Y:S01]  /*5070*/  @!P0 IMAD.MOV.U32 R44, RZ, RZ, R19 ;  /* 0x000000ffff2c8224 */ /* 0x002fe200078e0013 */
[----:B----4-:R-:W-:-:S05]  /*5080*/  LEA.HI.X.SX32 R43, R22, R2, 0x1, P6 ;  /* 0x00000002162b7211 */ /* 0x010fca00030f0eff */
[----:B------:R-:W-:-:S05]  /*5090*/  @!P0 IMAD.MOV.U32 R45, RZ, RZ, R43 ;  /* 0x000000ffff2d8224 */ /* 0x000fca00078e002b */
[----:B------:R1:W4:Y:S01]  /*50a0*/  @!P0 LDG.E.U8 R16, desc[UR14][R44.64] ;  /* 0x0000000e2c108981 */ /* 0x000322000c1e1100 */
[----:B------:R-:W-:-:S03]  /*50b0*/  PRMT R14, RZ, 0x7610, R14 ;  /* 0x00007610ff0e7816 */ /* 0x000fc6000000000e */
[----:B--2---:R2:W-:Y:S02]  /*50c0*/  STL [R1+0x28], R17 ;  /* 0x0000281101007387 */ /* 0x0045e40000100800 */
[----:B--2---:R-:W-:-:S04]  /*50d0*/  IADD3 R17, P6, PT, R21, R0, RZ ;  /* 0x0000000015117210 */ /* 0x004fc80007fde0ff */
[----:B------:R-:W-:Y:S01]  /*50e0*/  LEA.HI.X.SX32 R18, R21, R2, 0x1, P6 ;  /* 0x0000000215127211 */ /* 0x000fe200030f0eff */
[----:B-1----:R-:W-:-:S04]  /*50f0*/  @!P2 IMAD.MOV.U32 R44, RZ, RZ, R17 ;  /* 0x000000ffff2ca224 */ /* 0x002fc800078e0011 */
[----:B------:R-:W-:-:S05]  /*5100*/  @!P2 IMAD.MOV.U32 R45, RZ, RZ, R18 ;  /* 0x000000ffff2da224 */ /* 0x000fca00078e0012 */
[----:B------:R1:W2:Y:S01]  /*5110*/  @!P2 LDG.E.U8 R14, desc[UR14][R44.64] ;  /* 0x0000000e2c0ea981 */ /* 0x0002a2000c1e1100 */
[----:B------:R-:W-:Y:S01]  /*5120*/  IMAD R22, R28, 0x2c, RZ ;  /* 0x0000002c1c167824 */ /* 0x000fe200078e02ff */
[----:B------:R-:W-:Y:S02]  /*5130*/  ISETP.GE.U32.AND P5, PT, R26, 0x7fffff54, PT ;  /* 0x7fffff541a00780c */ /* 0x000fe40003fa6070 */
[----:B------:R-:W-:Y:S04]  /*5140*/  STL [R1+0x140], R43 ;  /* 0x0001402b01007387 */ /* 0x000fe80000100800 */
[----:B------:R-:W-:Y:S04]  /*5150*/  STL [R1+0x184], R17 ;  /* 0x0001841101007387 */ /* 0x000fe80000100800 */
[----:B------:R-:W-:Y:S04]  /*5160*/  STL [R1+0x180], R18 ;  /* 0x0001801201007387 */ /* 0x000fe80000100800 */
[----:B----4-:R4:W-:Y:S01]  /*5170*/  STL [R1+0x4c], R16 ;  /* 0x00004c1001007387 */ /* 0x0109e20000100800 */
[----:B------:R-:W-:Y:S01]  /*5180*/  IMAD R21, R28, 0x34, RZ ;  /* 0x000000341c157824 */ /* 0x000fe200078e02ff */
[----:B------:R-:W-:-:S02]  /*5190*/  PRMT R15, RZ, 0x7610, R15 ;  /* 0x00007610ff0f7816 */ /* 0x000fc4000000000f */
[----:B----4-:R-:W-:-:S04]  /*51a0*/  IADD3 R16, P6, PT, R22, R0, RZ ;  /* 0x0000000016107210 */ /* 0x010fc80007fde0ff */
[----:B------:R-:W-:Y:S01]  /*51b0*/  LEA.HI.X.SX32 R17, R22, R2, 0x1, P6 ;  /* 0x0000000216117211 */ /* 0x000fe200030f0eff */
[----:B------:R-:W-:Y:S01]  /*51c0*/  STL [R1+0x1dc], R16 ;  /* 0x0001dc1001007387 */ /* 0x000fe20000100800 */
[----:B-1----:R-:W-:-:S03]  /*51d0*/  @!P5 IMAD.MOV.U32 R44, RZ, RZ, R16 ;  /* 0x000000ffff2cd224 */ /* 0x002fc600078e0010 */
[----:B------:R-:W-:Y:S01]  /*51e0*/  STL [R1+0x1d8], R17 ;  /* 0x0001d81101007387 */ /* 0x000fe20000100800 */
        /* <DEDUP_REMOVED lines=9> */
[C---:B0-----:R-:W-:Y:S02]  /*5280*/  VIADD R22, R20.reuse, 0xffffffab ;  /* 0xffffffab14167836 */ /* 0x041fe40000000000 */
[----:B------:R-:W-:-:S03]  /*5290*/  VIADD R26, R20, 0xffffffc3 ;  /* 0xffffffc3141a7836 */ /* 0x000fc60000000000 */
[----:B------:R-:W-:Y:S01]  /*52a0*/  ISETP.GE.U32.AND P5, PT, R22, 0x7fffff2c, PT ;  /* 0x7fffff2c1600780c */ /* 0x000fe20003fa6070 */
[----:B------:R-:W-:Y:S01]  /*52b0*/  IMAD R22, R28, 0x3c, RZ ;  /* 0x0000003c1c167824 */ /* 0x000fe200078e02ff */
[----:B------:R-:W-:Y:S01]  /*52c0*/  ISETP.GE.U32.AND P3, PT, R26, 0x7fffff44, PT ;  /* 0x7fffff441a00780c */ /* 0x000fe20003f66070 */
[----:B------:R-:W-:Y:S04]  /*52d0*/  STL [R1+0x21c], R14 ;  /* 0x00021c0e01007387 */ /* 0x000fe80000100800 */
[----:B------:R-:W-:Y:S01]  /*52e0*/  STL [R1+0x218], R16 ;  /* 0x0002181001007387 */ /* 0x000fe20000100800 */
[----:B------:R-:W-:-:S03]  /*52f0*/  VIADD R26, R20, 0xffffffbb ;  /* 0xffffffbb141a7836 */ /* 0x000fc60000000000 */
[----:B----4-:R0:W-:Y:S01]  /*5300*/  STL [R1+0x18], R15 ;  /* 0x0000180f01007387 */ /* 0x0101e20000100800 */
[----:B------:R-:W-:Y:S01]  /*5310*/  IMAD R21, R28, 0x44, RZ ;  /* 0x000000441c157824 */ /* 0x000fe200078e02ff */
[----:B------:R-:W-:Y:S02]  /*5320*/  ISETP.GE.U32.AND P0, PT, R26, 0x7fffff3c, PT ;  /* 0x7fffff3c1a00780c */ /* 0x000fe40003f06070 */
[----:B0-----:R-:W-:-:S04]  /*5330*/  IADD3 R15, P6, PT, R22, R0, RZ ;  /* 0x00000000160f7210 */ /* 0x001fc80007fde0ff */
[----:B------:R-:W-:Y:S01]  /*5340*/  LEA.HI.X.SX32 R16, R22, R2, 0x1, P6 ;  /* 0x0000000216107211 */ /* 0x000fe200030f0eff */
[----:B------:R-:W-:Y:S01]  /*5350*/  STL [R1+0x41c], R15 ;  /* 0x00041c0f01007387 */ /* 0x000fe20000100800 */
[----:B------:R-:W-:Y:S01]  /*5360*/  PRMT R12, RZ, 0x7610, R12 ;  /* 0x00007610ff0c7816 */ /* 0x000fe2000000000c */
[----:B-1----:R-:W-:Y:S02]  /*5370*/  @!P3 IMAD.MOV.U32 R44, RZ, RZ, R15 ;  /* 0x000000ffff2cb224 */ /* 0x002fe400078e000f */
[----:B------:R-:W-:-:S05]  /*5380*/  @!P3 IMAD.MOV.U32 R45, RZ, RZ, R16 ;  /* 0x000000ffff2db224 */ /* 0x000fca00078e0010 */
[----:B------:R0:W4:Y:S01]  /*5390*/  @!P3 LDG.E.U8 R12, desc[UR14][R44.64] ;  /* 0x0000000e2c0cb981 */ /* 0x000122000c1e1100 */
[----:B------:R-:W-:-:S03]  /*53a0*/  PRMT R10, RZ, 0x7610, R10 ;  /* 0x00007610ff0a7816 */ /* 0x000fc6000000000a */
[----:B--2---:R1:W-:Y:S02]  /*53b0*/  STL [R1+0x40], R13 ;  /* 0x0000400d01007387 */ /* 0x0043e40000100800 */
[----:B-1----:R-:W-:-:S04]  /*53c0*/  IADD3 R13, P6, PT, R21, R0, RZ ;  /* 0x00000000150d7210 */ /* 0x002fc80007fde0ff */
[----:B------:R-:W-:Y:S01]  /*53d0*/  LEA.HI.X.SX32 R14, R21, R2, 0x1, P6 ;  /* 0x00000002150e7211 */ /* 0x000fe200030f0eff */
[----:B0-----:R-:W-:-:S04]  /*53e0*/  @!P0 IMAD.MOV.U32 R44, RZ, RZ, R13 ;  /* 0x000000ffff2c8224 */ /* 0x001fc800078e000d */
[----:B------:R-:W-:-:S05]  /*53f0*/  @!P0 IMAD.MOV.U32 R45, RZ, RZ, R14 ;  /* 0x000000ffff2d8224 */ /* 0x000fca00078e000e */
[----:B------:R0:W2:Y:S01]  /*5400*/  @!P0 LDG.E.U8 R10, desc[UR14][R44.64] ;  /* 0x0000000e2c0a8981 */ /* 0x0000a2000c1e1100 */
[----:B------:R-:W-:Y:S02]  /*5410*/  VIADD R26, R20, 0xffffffb3 ;  /* 0xffffffb3141a7836 */ /* 0x000fe40000000000 */
[----:B------:R-:W-:Y:S01]  /*5420*/  IMAD R22, R28, 0x4c, RZ ;  /* 0x0000004c1c167824 */ /* 0x000fe200078e02ff */
[----:B------:R-:W-:Y:S02]  /*5430*/  STL [R1+0x418], R16 ;  /* 0x0004181001007387 */ /* 0x000fe40000100800 */
[----:B------:R-:W-:Y:S02]  /*5440*/  ISETP.GE.U32.AND P2, PT, R26, 0x7fffff34, PT ;  /* 0x7fffff341a00780c */ /* 0x000fe40003f46070 */
[----:B------:R-:W-:Y:S04]  /*5450*/  STL [R1+0x444], R13 ;  /* 0x0004440d01007387 */ /* 0x000fe80000100800 */
[----:B------:R-:W-:Y:S04]  /*5460*/  STL [R1+0x440], R14 ;  /* 0x0004400e01007387 */ /* 0x000fe80000100800 */
[----:B----4-:R1:W-:Y:S01]  /*5470*/  STL [R1+0x24], R12 ;  /* 0x0000240c01007387 */ /* 0x0103e20000100800 */
[----:B------:R-:W-:Y:S01]  /*5480*/  IMAD R21, R28, 0x54, RZ ;  /* 0x000000541c157824 */ /* 0x000fe200078e02ff */
[----:B------:R-:W-:-:S02]  /*5490*/  PRMT R11, RZ, 0x7610, R11 ;  /* 0x00007610ff0b7816 */ /* 0x000fc4000000000b */
[----:B-1----:R-:W-:-:S04]  /*54a0*/  IADD3 R12, P6, PT, R22, R0, RZ ;  /* 0x00000000160c7210 */ /* 0x002fc80007fde0ff */
[----:B------:R-:W-:Y:S01]  /*54b0*/  LEA.HI.X.SX32 R13, R22, R2, 0x1, P6 ;  /* 0x00000002160d7211 */ /* 0x000fe200030f0eff */
[----:B------:R-:W-:Y:S01]  /*54c0*/  STL [R1+0x46c], R12 ;  /* 0x00046c0c01007387 */ /* 0x000fe20000100800 */
[----:B0-----:R-:W-:-:S03]  /*54d0*/  @!P2 IMAD.MOV.U32 R44, RZ, RZ, R12 ;  /* 0x000000ffff2ca224 */ /* 0x001fc600078e000c */
[----:B------:R-:W-:Y:S01]  /*54e0*/  STL [R1+0x468], R13 ;  /* 0x0004680d01007387 */ /* 0x000fe20000100800 */
        /* <DEDUP_REMOVED lines=9> */
[C---:B------:R-:W-:Y:S02]  /*5580*/  VIADD R22, R20.reuse, 0xffffff8b ;  /* 0xffffff8b14167836 */ /* 0x040fe40000000000 */
        /* <DEDUP_REMOVED lines=10> */
[----:B-1----:R-:W-:-:S04]  /*5630*/  IADD3 R11, P6, PT, R22, R0, RZ ;  /* 0x00000000160b7210 */ /* 0x002fc80007fde0ff */
[----:B------:R-:W-:Y:S01]  /*5640*/  LEA.HI.X.SX32 R12, R22, R2, 0x1, P6 ;  /* 0x00000002160c7211 */ /* 0x000fe200030f0eff */
[----:B------:R-:W-:Y:S01]  /*5650*/  STL [R1+0x4bc], R11 ;  /* 0x0004bc0b01007387 */ /* 0x000fe20000100800 */
[----:B------:R-:W-:Y:S01]  /*5660*/  PRMT R8, RZ, 0x7610, R8 ;  /* 0x00007610ff087816 */ /* 0x000fe20000000008 */
[----:B0-----:R-:W-:Y:S02]  /*5670*/  @!P4 IMAD.MOV.U32 R44, RZ, RZ, R11 ;  /* 0x000000ffff2cc224 */ /* 0x001fe400078e000b */
        /* <DEDUP_REMOVED lines=11> */
[----:B------:R-:W-:Y:S04]  /*5730*/  STL [R1+0x4b8], R12 ;  /* 0x0004b80c01007387 */ /* 0x000fe80000100800 */
[----:B------:R-:W-:Y:S01]  /*5740*/  STL [R1+0x4e4], R9 ;  /* 0x0004e40901007387 */ /* 0x000fe20000100800 */
[----:B------:R-:W-:-:S03]  /*5750*/  ISETP.GE.U32.AND P0, PT, R26, 0x7fffff14, PT ;  /* 0x7fffff141a00780c */ /* 0x000fc60003f06070 */
[----:B------:R-:W-:Y:S04]  /*5760*/  STL [R1+0x4e0], R10 ;  /* 0x0004e00a01007387 */ /* 0x000fe80000100800 */
[----:B----4-:R1:W-:Y:S01]  /*5770*/  STL [R1+0x4], R8 ;  /* 0x0000040801007387 */ /* 0x0103e20000100800 */
[----:B------:R-:W-:Y:S01]  /*5780*/  IMAD R21, R28, 0x74, RZ ;  /* 0x000000741c157824 */ /* 0x000fe200078e02ff */
[----:B-1----:R-:W-:-:S04]  /*5790*/  IADD3 R8, P6, PT, R22, R0, RZ ;  /* 0x0000000016087210 */ /* 0x002fc80007fde0ff */
[----:B------:R-:W-:Y:S01]  /*57a0*/  LEA.HI.X.SX32 R9, R22, R2, 0x1, P6 ;  /* 0x0000000216097211 */ /* 0x000fe200030f0eff */
[----:B------:R-:W-:Y:S01]  /*57b0*/  STL [R1+0x50c], R8 ;  /* 0x00050c0801007387 */ /* 0x000fe20000100800 */
[----:B------:R-:W-:-:S03]  /*57c0*/  PRMT R5, RZ, 0x7610, R5 ;  /* 0x00007610ff057816 */ /* 0x000fc60000000005 */
[----:B------:R-:W-:Y:S01]  /*57d0*/  STL [R1+0x508], R9 ;  /* 0x0005080901007387 */ /* 0x000fe20000100800 */
[----:B0-----:R-:W-:Y:S02]  /*57e0*/  @!P0 IMAD.MOV.U32 R44, RZ, RZ, R8 ;  /* 0x000000ffff2c8224 */ /* 0x001fe400078e0008 */
[----:B------:R-:W-:Y:S01]  /*57f0*/  @!P0 IMAD.MOV.U32 R45, RZ, RZ, R9 ;  /* 0x000000ffff2d8224 */ /* 0x000fe200078e0009 */
[----:B------:R-:W-:-:S04]  /*5800*/  PRMT R6, RZ, 0x7610, R6 ;  /* 0x00007610ff067816 */ /* 0x000fc80000000006 */
[----:B------:R0:W4:Y:S04]  /*5810*/  @!P0 LDG.E.U8 R5, desc[UR14][R44.64] ;  /* 0x0000000e2c058981 */ /* 0x000128000c1e1100 */
        /* <DEDUP_REMOVED lines=9> */
[----:B------:R-:W-:Y:S01]  /*58b0*/  VIADD R26, R20, 0xfffffffa ;  /* 0xfffffffa141a7836 */ /* 0x000fe20000000000 */
[----:B------:R-:W-:Y:S01]  /*58c0*/  ISETP.GE.U32.AND P0, PT, R22, 0x7fffff6b, PT ;  /* 0x7fffff6b1600780c */ /* 0x000fe20003f06070 */
[----:B------:R-:W-:Y:S01]  /*58d0*/  IMAD R22, R28, 0x7c, RZ ;  /* 0x0000007c1c167824 */ /* 0x000fe200078e02ff */
[----:B------:R-:W-:Y:S02]  /*58e0*/  STL [R1+0x534], R7 ;  /* 0x0005340701007387 */ /* 0x000fe40000100800 */
[----:B------:R-:W-:Y:S01]  /*58f0*/  ISETP.GE.U32.AND P4, PT, R26, 0x7fffff7b, PT ;  /* 0x7fffff7b1a00780c */ /* 0x000fe20003f86070 */
[C---:B------:R-:W-:Y:S01]  /*5900*/  VIADD R26, R20.reuse, 0xfffffff2 ;  /* 0xfffffff2141a7836 */ /* 0x040fe20000000000 */
[----:B------:R-:W-:Y:S01]  /*5910*/  STL [R1+0x530], R8 ;  /* 0x0005300801007387 */ /* 0x000fe20000100800 */
[----:B------:R-:W-:-:S03]  /*5920*/  VIADD R21, R20, 0xffffffe2 ;  /* 0xffffffe214157836 */ /* 0x000fc60000000000 */
[----:B----4-:R1:W-:Y:S01]  /*5930*/  STL [R1+0xc], R5 ;  /* 0x00000c0501007387 */ /* 0x0103e20000100800 */
[----:B------:R-:W-:Y:S01]  /*5940*/  ISETP.GE.U32.AND P3, PT, R26, 0x7fffff73, PT ;  /* 0x7fffff731a00780c */ /* 0x000fe20003f66070 */
[----:B------:R-:W-:Y:S01]  /*5950*/  IMAD R26, R28, 0x5, RZ ;  /* 0x000000051c1a7824 */ /* 0x000fe200078e02ff */
[----:B-1----:R-:W-:Y:S02]  /*5960*/  IADD3 R5, P6, PT, R22, R0, RZ ;  /* 0x0000000016057210 */ /* 0x002fe40007fde0ff */
[----:B------:R-:W-:-:S03]  /*5970*/  ISETP.GE.U32.AND P2, PT, R21, 0x7fffff63, PT ;  /* 0x7fffff631500780c */ /* 0x000fc60003f46070 */
[----:B------:R-:W-:Y:S01]  /*5980*/  STL [R1+0x560], R5 ;  /* 0x0005600501007387 */ /* 0x000fe20000100800 */
[----:B------:R-:W-:Y:S01]  /*5990*/  PRMT R4, RZ, 0x7610, R4 ;  /* 0x00007610ff047816 */ /* 0x000fe20000000004 */
[----:B0-----:R-:W-:Y:S01]  /*59a0*/  @!P5 IMAD.MOV.U32 R44, RZ, RZ, R5 ;  /* 0x000000ffff2cd224 */ /* 0x001fe200078e0005 */
[----:B------:R-:W-:Y:S01]  /*59b0*/  PRMT R3, RZ, 0x7610, R3 ;  /* 0x00007610ff037816 */ /* 0x000fe20000000003 */
[----:B--2---:R0:W-:Y:S02]  /*59c0*/  STL [R1], R6 ;  /* 0x0000000601007387 */ /* 0x0041e40000100800 */
[----:B0-----:R-:W-:Y:S02]  /*59d0*/  LEA.HI.X.SX32 R6, R22, R2, 0x1, P6 ;  /* 0x0000000216067211 */ /* 0x001fe400030f0eff */
[----:B------:R-:W-:-:S03]  /*59e0*/  IADD3 R21, P6, PT, R26, R0, RZ ;  /* 0x000000001a157210 */ /* 0x000fc60007fde0ff */
[----:B------:R-:W-:Y:S01]  /*59f0*/  @!P5 IMAD.MOV.U32 R45, RZ, RZ, R6 ;  /* 0x000000ffff2dd224 */ /* 0x000fe200078e0006 */
[----:B------:R-:W-:-:S04]  /*5a00*/  LEA.HI.X.SX32 R22, R26, R2, 0x1, P6 ;  /* 0x000000021a167211 */ /* 0x000fc800030f0eff */
[----:B------:R0:W2:Y:S02]  /*5a10*/  @!P5 LDG.E.U8 R4, desc[UR14][R44.64] ;  /* 0x0000000e2c04d981 */ /* 0x0000a4000c1e1100 */
[----:B0-----:R-:W-:Y:S02]  /*5a20*/  @!P4 IMAD.MOV.U32 R44, RZ, RZ, R21 ;  /* 0x000000ffff2cc224 */ /* 0x001fe400078e0015 */
[----:B------:R-:W-:-:S05]  /*5a30*/  @!P4 IMAD.MOV.U32 R45, RZ, RZ, R22 ;  /* 0x000000ffff2dc224 */ /* 0x000fca00078e0016 */
[----:B------:R0:W4:Y:S01]  /*5a40*/  @!P4 LDG.E.U8 R3, desc[UR14][R44.64] ;  /* 0x0000000e2c03c981 */ /* 0x000122000c1e1100 */
[----:B------:R-:W-:-:S05]  /*5a50*/  IMAD R65, R28, 0xd, RZ ;  /* 0x0000000d1c417824 */ /* 0x000fca00078e02ff */
[C---:B------:R-:W-:Y:S01]  /*5a60*/  IADD3 R74, P6, PT, R65.reuse, R0, RZ ;  /* 0x00000000414a7210 */ /* 0x040fe20007fde0ff */
[----:B------:R-:W-:Y:S03]  /*5a70*/  STL [R1+0x558], R6 ;  /* 0x0005580601007387 */ /* 0x000fe60000100800 */
[----:B------:R-:W-:Y:S01]  /*5a80*/  LEA.HI.X.SX32 R65, R65, R2, 0x1, P6 ;  /* 0x0000000241417211 */ /* 0x000fe200030f0eff */
[----:B------:R1:W-:Y:S01]  /*5a90*/  STL [R1+0x630], R21 ;  /* 0x0006301501007387 */ /* 0x0003e20000100800 */
[----:B0-----:R-:W-:Y:S02]  /*5aa0*/  @!P3 IMAD.MOV.U32 R44, RZ, RZ, R74 ;  /* 0x000000ffff2cb224 */ /* 0x001fe400078e004a */
[----:B------:R-:W-:Y:S02]  /*5ab0*/  VIADD R43, R20, 0xffffffda ;  /* 0xffffffda142b7836 */ /* 0x000fe40000000000 */
[----:B------:R-:W-:-:S02]  /*5ac0*/  @!P3 IMAD.MOV.U32 R45, RZ, RZ, R65 ;  /* 0x000000ffff2db224 */ /* 0x000fc400078e0041 */
[C---:B------:R-:W-:Y:S01]  /*5ad0*/  IMAD R26, R28.reuse, 0x15, RZ ;  /* 0x000000151c1a7824 */ /* 0x040fe200078e02ff */
[----:B-1----:R-:W-:Y:S02]  /*5ae0*/  PRMT R21, RZ, 0x7610, R21 ;  /* 0x00007610ff157816 */ /* 0x002fe40000000015 */
[----:B------:R-:W-:Y:S01]  /*5af0*/  ISETP.GE.U32.AND P5, PT, R43, 0x7fffff5b, PT ;  /* 0x7fffff5b2b00780c */ /* 0x000fe20003fa6070 */
[----:B------:R-:W-:-:S03]  /*5b00*/  IMAD R43, R28, 0x1d, RZ ;  /* 0x0000001d1c2b7824 */ /* 0x000fc600078e02ff */
[----:B------:R0:W3:Y:S01]  /*5b10*/  @!P3 LDG.E.U8 R21, desc[UR14][R44.64] ;  /* 0x0000000e2c15b981 */ /* 0x0000e2000c1e1100 */
[-C--:B------:R-:W-:Y:S01]  /*5b20*/  IADD3 R7, P3, PT, R26, R0.reuse, RZ ;  /* 0x000000001a077210 */ /* 0x080fe20007f7e0ff */
[----:B------:R-:W-:Y:S01]  /*5b30*/  IMAD R47, R28, 0x25, RZ ;  /* 0x000000251c2f7824 */ /* 0x000fe200078e02ff */
[----:B------:R-:W-:Y:S01]  /*5b40*/  IADD3 R5, P4, PT, R43, R0, RZ ;  /* 0x000000002b057210 */ /* 0x000fe20007f9e0ff */
[----:B------:R1:W-:Y:S01]  /*5b50*/  STL [R1+0x62c], R22 ;  /* 0x00062c1601007387 */ /* 0x0003e20000100800 */
[----:B------:R-:W-:-:S03]  /*5b60*/  LEA.HI.X.SX32 R8, R26, R2, 0x1, P3 ;  /* 0x000000021a087211 */ /* 0x000fc600018f0eff */
[----:B------:R-:W-:Y:S01]  /*5b70*/  STL [R1+0x638], R74 ;  /* 0x0006384a01007387 */ /* 0x000fe20000100800 */
[----:B------:R-:W-:Y:S01]  /*5b80*/  PRMT R91, RZ, 0x7610, R91 ;  /* 0x00007610ff5b7816 */ /* 0x000fe2000000005b */
[----:B0-----:R-:W-:Y:S02]  /*5b90*/  @!P0 IMAD.MOV.U32 R44, RZ, RZ, R7 ;  /* 0x000000ffff2c8224 */ /* 0x001fe400078e0007 */
[----:B------:R-:W-:Y:S01]  /*5ba0*/  STL [R1+0x634], R65 ;  /* 0x0006344101007387 */ /* 0x000fe20000100800 */
[----:B------:R-:W-:Y:S01]  /*5bb0*/  @!P0 IMAD.MOV.U32 R45, RZ, RZ, R8 ;  /* 0x000000ffff2d8224 */ /* 0x000fe200078e0008 */
[----:B------:R-:W-:Y:S02]  /*5bc0*/  LEA.HI.X.SX32 R6, R43, R2, 0x1, P4 ;  /* 0x000000022b067211 */ /* 0x000fe400020f0eff */
[----:B-1----:R-:W-:Y:S02]  /*5bd0*/  PRMT R22, RZ, 0x7610, R22 ;  /* 0x00007610ff167816 */ /* 0x002fe40000000016 */
[----:B------:R0:W3:Y:S01]  /*5be0*/  @!P0 LDG.E.U8 R91, desc[UR14][R44.64] ;  /* 0x0000000e2c5b8981 */ /* 0x0000e2000c1e1100 */
[----:B------:R-:W-:Y:S01]  /*5bf0*/  PRMT R29, RZ, 0x7610, R29 ;  /* 0x00007610ff1d7816 */ /* 0x000fe2000000001d */
[----:B0-----:R-:W-:-:S02]  /*5c00*/  @!P2 IMAD.MOV.U32 R44, RZ, RZ, R5 ;  /* 0x000000ffff2ca224 */ /* 0x001fc400078e0005 */
[----:B------:R-:W-:-:S05]  /*5c10*/  @!P2 IMAD.MOV.U32 R45, RZ, RZ, R6 ;  /* 0x000000ffff2da224 */ /* 0x000fca00078e0006 */
[----:B------:R0:W3:Y:S01]  /*5c20*/  @!P2 LDG.E.U8 R22, desc[UR14][R44.64] ;  /* 0x0000000e2c16a981 */ /* 0x0000e2000c1e1100 */
[----:B------:R-:W-:-:S04]  /*5c30*/  LOP3.LUT R70, R24, 0x18, RZ, 0xfc, !PT ;  /* 0x0000001818467812 */ /* 0x000fc800078efcff */
[----:B------:R-:W-:Y:S01]  /*5c40*/  IABS R43, R70 ;  /* 0x00000046002b7213 */ /* 0x000fe20000000000 */
[----:B------:R-:W-:Y:S01]  /*5c50*/  IMAD.MOV.U32 R68, RZ, RZ, R48 ;  /* 0x000000ffff447224 */ /* 0x000fe200078e0030 */
[----:B------:R-:W-:-:S03]  /*5c60*/  LOP3.LUT R72, R24, 0x1b, RZ, 0xfc, !PT ;  /* 0x0000001b18487812 */ /* 0x000fc600078efcff */
[----:B------:R-:W-:-:S04]  /*5c70*/  IMAD.HI.U32 R48, R25, R43, RZ ;  /* 0x0000002b19307227 */ /* 0x000fc800078e00ff */
[----:B------:R-:W-:-:S04]  /*5c80*/  IMAD.MOV R48, RZ, RZ, -R48 ;  /* 0x000000ffff307224 */ /* 0x000fc800078e0a30 */
[C---:B------:R-:W-:Y:S01]  /*5c90*/  IMAD R43, R23.reuse, R48, R43 ;  /* 0x00000030172b7224 */ /* 0x040fe200078e022b */
[C---:B------:R-:W-:Y:S01]  /*5ca0*/  LOP3.LUT R66, R24.reuse, 0x1c, RZ, 0xfc, !PT ;  /* 0x0000001c18427812 */ /* 0x040fe200078efcff */
[----:B------:R-:W-:Y:S01]  /*5cb0*/  IMAD.MOV.U32 R9, RZ, RZ, R60 ;  /* 0x000000ffff097224 */ /* 0x000fe200078e003c */
[C---:B------:R-:W-:Y:S02]  /*5cc0*/  ISETP.GT.U32.AND P4, PT, R23.reuse, R31, PT ;  /* 0x0000001f1700720c */ /* 0x040fe40003f84070 */
[----:B------:R-:W-:Y:S02]  /*5cd0*/  ISETP.GT.U32.AND P3, PT, R23, R36, PT ;  /* 0x000000241700720c */ /* 0x000fe40003f64070 */
[----:B------:R-:W-:Y:S02]  /*5ce0*/  LOP3.LUT R64, R24, 0x17, RZ, 0xfc, !PT ;  /* 0x0000001718407812 */ /* 0x000fe400078efcff */
[----:B------:R-:W-:-:S07]  /*5cf0*/  PRMT R83, RZ, 0x7610, R83 ;  /* 0x00007610ff537816 */ /* 0x000fce0000000053 */
[--C-:B------:R-:W-:Y:S01]  /*5d00*/  @!P4 IMAD.IADD R31, R31, 0x1, -R23.reuse ;  /* 0x000000011f1fc824 */ /* 0x100fe200078e0a17 */
[C---:B------:R-:W-:Y:S02]  /*5d10*/  ISETP.GT.U32.AND P4, PT, R23.reuse, R38, PT ;  /* 0x000000261700720c */ /* 0x040fe40003f84070 */
[----:B------:R-:W-:Y:S01]  /*5d20*/  LOP3.LUT R69, R24, 0x1a, RZ, 0xfc, !PT ;  /* 0x0000001a18457812 */ /* 0x000fe200078efcff */
[----:B------:R-:W-:Y:S01]  /*5d30*/  @!P3 IMAD.IADD R36, R36, 0x1, -R23 ;  /* 0x000000012424b824 */ /* 0x000fe200078e0a17 */
[----:B------:R-:W-:-:S09]  /*5d40*/  ISETP.GT.U32.AND P3, PT, R23, R37, PT ;  /* 0x000000251700720c */ /* 0x000fd20003f64070 */
[--C-:B------:R-:W-:Y:S01]  /*5d50*/  @!P4 IMAD.IADD R38, R38, 0x1, -R23.reuse ;  /* 0x000000012626c824 */ /* 0x100fe200078e0a17 */
[----:B------:R-:W-:Y:S02]  /*5d60*/  ISETP.GT.U32.AND P4, PT, R23, R53, PT ;  /* 0x000000351700720c */ /* 0x000fe40003f84070 */
[----:B------:R-:W-:Y:S01]  /*5d70*/  LOP3.LUT R71, R24, 0x1d, RZ, 0xfc, !PT ;  /* 0x0000001d18477812 */ /* 0x000fe200078efcff */
[----:B------:R-:W-:Y:S01]  /*5d80*/  @!P3 IMAD.IADD R37, R37, 0x1, -R23 ;  /* 0x000000012525b824 */ /* 0x000fe200078e0a17 */
[----:B------:R-:W-:-:S09]  /*5d90*/  ISETP.GT.U32.AND P3, PT, R23, R52, PT ;  /* 0x000000341700720c */ /* 0x000fd20003f64070 */
[----:B------:R-:W-:Y:S01]  /*5da0*/  @!P4 IMAD.IADD R53, R53, 0x1, -R23 ;  /* 0x000000013535c824 */ /* 0x000fe200078e0a17 */
[----:B------:R-:W-:-:S03]  /*5db0*/  ISETP.GT.U32.AND P4, PT, R23, R54, PT ;  /* 0x000000361700720c */ /* 0x000fc60003f84070 */
[----:B------:R-:W-:Y:S01]  /*5dc0*/  @!P3 IMAD.IADD R52, R52, 0x1, -R23 ;  /* 0x000000013434b824 */ /* 0x000fe200078e0a17 */
[----:B------:R-:W-:-:S09]  /*5dd0*/  ISETP.GT.U32.AND P3, PT, R23, R59, PT ;  /* 0x0000003b1700720c */ /* 0x000fd20003f64070 */
[----:B------:R-:W-:-:S04]  /*5de0*/  @!P4 IMAD.IADD R54, R54, 0x1, -R23 ;  /* 0x000000013636c824 */ /* 0x000fc800078e0a17 */
[----:B------:R-:W-:Y:S01]  /*5df0*/  @!P3 IMAD.IADD R59, R59, 0x1, -R23 ;  /* 0x000000013b3bb824 */ /* 0x000fe200078e0a17 */
[----:B------:R-:W-:Y:S01]  /*5e00*/  ISETP.GT.U32.AND P3, PT, R23, R43, PT ;  /* 0x0000002b1700720c */ /* 0x000fe20003f64070 */
[----:B----4-:R1:W-:Y:S04]  /*5e10*/  STL [R1+0x2c], R3 ;  /* 0x00002c0301007387 */ /* 0x0103e80000100800 */
[----:B------:R-:W-:Y:S01]  /*5e20*/  STL [R1+0x10c], R7 ;  /* 0x00010c0701007387 */ /* 0x000fe20000100800 */
[----:B-1----:R-:W-:-:S03]  /*5e30*/  IADD3 R3, P6, PT, R47, R0, RZ ;  /* 0x000000002f037210 */ /* 0x002fc60007fde0ff */
[----:B------:R-:W-:Y:S04]  /*5e40*/  STL [R1+0x14c], R5 ;  /* 0x00014c0501007387 */ /* 0x000fe80000100800 */
[----:B------:R-:W-:Y:S04]  /*5e50*/  STL [R1+0x108], R8 ;  /* 0x0001080801007387 */ /* 0x000fe80000100800 */
[----:B------:R-:W-:Y:S04]  /*5e60*/  STL [R1+0x18c], R3 ;  /* 0x00018c0301007387 */ /* 0x000fe80000100800 */
[----:B--2---:R1:W-:Y:S01]  /*5e70*/  STL [R1+0x10], R4 ;  /* 0x0000100401007387 */ /* 0x0043e20000100800 */
[----:B0-----:R-:W-:-:S03]  /*5e80*/  @!P5 IMAD.MOV.U32 R44, RZ, RZ, R3 ;  /* 0x000000ffff2cd224 */ /* 0x001fc600078e0003 */
[----:B------:R-:W-:Y:S01]  /*5e90*/  STL [R1+0x148], R6 ;  /* 0x0001480601007387 */ /* 0x000fe20000100800 */
[----:B-1----:R-:W-:-:S05]  /*5ea0*/  LEA.HI.X.SX32 R4, R47, R2, 0x1, P6 ;  /* 0x000000022f047211 */ /* 0x002fca00030f0eff */
[----:B------:R0:W-:Y:S01]  /*5eb0*/  STL [R1+0x188], R4 ;  /* 0x0001880401007387 */ /* 0x0001e20000100800 */
[----:B------:R-:W-:-:S05]  /*5ec0*/  @!P5 IMAD.MOV.U32 R45, RZ, RZ, R4 ;  /* 0x000000ffff2dd224 */ /* 0x000fca00078e0004 */
[----:B------:R1:W2:Y:S01]  /*5ed0*/  @!P5 LDG.E.U8 R29, desc[UR14][R44.64] ;  /* 0x0000000e2c1dd981 */ /* 0x0002a2000c1e1100 */
[----:B0-----:R-:W-:Y:S01]  /*5ee0*/  IMAD.MOV.U32 R4, RZ, RZ, R62 ;  /* 0x000000ffff047224 */ /* 0x001fe200078e003e */
[----:B------:R-:W-:Y:S01]  /*5ef0*/  LOP3.LUT R62, R24, 0x16, RZ, 0xfc, !PT ;  /* 0x00000016183e7812 */ /* 0x000fe200078efcff */
[----:B------:R-:W-:-:S03]  /*5f00*/  IMAD.MOV.U32 R3, RZ, RZ, R63 ;  /* 0x000000ffff037224 */ /* 0x000fc600078e003f */
[----:B-1----:R-:W-:Y:S02]  /*5f10*/  IABS R45, R62 ;  /* 0x0000003e002d7213 */ /* 0x002fe40000000000 */
[----:B------:R-:W-:-:S03]  /*5f20*/  LOP3.LUT R63, R24, 0x19, RZ, 0xfc, !PT ;  /* 0x00000019183f7812 */ /* 0x000fc600078efcff */
[----:B------:R-:W-:-:S04]  /*5f30*/  IMAD.HI.U32 R26, R25, R45, RZ ;  /* 0x0000002d191a7227 */ /* 0x000fc800078e00ff */
[----:B------:R-:W-:Y:S01]  /*5f40*/  IMAD.MOV.U32 R5, RZ, RZ, R51 ;  /* 0x000000ffff057224 */ /* 0x000fe200078e0033 */
[----:B------:R-:W-:Y:S01]  /*5f50*/  IABS R51, R63 ;  /* 0x0000003f00337213 */ /* 0x000fe20000000000 */
[----:B------:R-:W-:-:S04]  /*5f60*/  IMAD.MOV R26, RZ, RZ, -R26 ;  /* 0x000000ffff1a7224 */ /* 0x000fc800078e0a1a */
[----:B------:R-:W-:Y:S02]  /*5f70*/  IMAD R45, R23, R26, R45 ;  /* 0x0000001a172d7224 */ /* 0x000fe400078e022d */
[----:B------:R-:W-:-:S04]  /*5f80*/  IMAD.HI.U32 R26, R25, R51, RZ ;  /* 0x00000033191a7227 */ /* 0x000fc800078e00ff */
[----:B------:R-:W-:Y:S01]  /*5f90*/  IMAD.MOV.U32 R8, RZ, RZ, R61 ;  /* 0x000000ffff087224 */ /* 0x000fe200078e003d */
[----:B------:R-:W-:Y:S01]  /*5fa0*/  LOP3.LUT R61, R24, 0x1f, RZ, 0xfc, !PT ;  /* 0x0000001f183d7812 */ /* 0x000fe200078efcff */
[----:B------:R-:W-:-:S04]  /*5fb0*/  IMAD.MOV R26, RZ, RZ, -R26 ;  /* 0x000000ffff1a7224 */ /* 0x000fc800078e0a1a */
[----:B------:R-:W-:Y:S01]  /*5fc0*/  IMAD R51, R23, R26, R51 ;  /* 0x0000001a17337224 */ /* 0x000fe200078e0233 */
[----:B------:R-:W-:Y:S01]  /*5fd0*/  IABS R26, R61 ;  /* 0x0000003d001a7213 */ /* 0x000fe20000000000 */
[----:B------:R-:W-:Y:S01]  /*5fe0*/  IMAD.MOV.U32 R6, RZ, RZ, R49 ;  /* 0x000000ffff067224 */ /* 0x000fe200078e0031 */
[----:B------:R-:W-:-:S03]  /*5ff0*/  IABS R49, R72 ;  /* 0x0000004800317213 */ /* 0x000fc60000000000 */
[----:B------:R-:W-:-:S04]  /*6000*/  IMAD.HI.U32 R73, R25, R26, RZ ;  /* 0x0000001a19497227 */ /* 0x000fc800078e00ff */
[----:B------:R-:W-:Y:S02]  /*6010*/  IMAD.MOV R73, RZ, RZ, -R73 ;  /* 0x000000ffff497224 */ /* 0x000fe400078e0a49 */
[----:B------:R-:W-:-:S04]  /*6020*/  IMAD.HI.U32 R48, R25, R49, RZ ;  /* 0x0000003119307227 */ /* 0x000fc800078e00ff */
[C---:B------:R-:W-:Y:S02]  /*6030*/  IMAD R26, R23.reuse, R73, R26 ;  /* 0x00000049171a7224 */ /* 0x040fe400078e021a */
[----:B------:R-:W-:Y:S02]  /*6040*/  IMAD.MOV R48, RZ, RZ, -R48 ;  /* 0x000000ffff307224 */ /* 0x000fe400078e0a30 */
[----:B------:R-:W-:Y:S02]  /*6050*/  IMAD R73, R28, 0x2d, RZ ;  /* 0x0000002d1c497824 */ /* 0x000fe400078e02ff */
[----:B------:R-:W-:Y:S01]  /*6060*/  IMAD R49, R23, R48, R49 ;  /* 0x0000003017317224 */ /* 0x000fe200078e0231 */
[----:B------:R-:W-:Y:S02]  /*6070*/  IABS R48, R66 ;  /* 0x0000004200307213 */ /* 0x000fe40000000000 */
[----:B------:R-:W-:-:S03]  /*6080*/  IADD3 R10, P2, PT, R73, R0, RZ ;  /* 0x00000000490a7210 */ /* 0x000fc60007f5e0ff */
[----:B------:R-:W-:Y:S01]  /*6090*/  IMAD.HI.U32 R60, R25, R48, RZ ;  /* 0x00000030193c7227 */ /* 0x000fe200078e00ff */
[----:B------:R-:W-:Y:S02]  /*60a0*/  LEA.HI.X.SX32 R11, R73, R2, 0x1, P2 ;  /* 0x00000002490b7211 */ /* 0x000fe400010f0eff */
[----:B------:R-:W-:Y:S01]  /*60b0*/  ISETP.GT.U32.AND P2, PT, R23, R30, PT ;  /* 0x0000001e1700720c */ /* 0x000fe20003f44070 */
[----:B------:R-:W-:-:S04]  /*60c0*/  IMAD.MOV R60, RZ, RZ, -R60 ;  /* 0x000000ffff3c7224 */ /* 0x000fc800078e0a3c */
[C---:B------:R-:W-:Y:S02]  /*60d0*/  IMAD R48, R23.reuse, R60, R48 ;  /* 0x0000003c17307224 */ /* 0x040fe400078e0230 */
[----:B------:R-:W-:Y:S01]  /*60e0*/  VIADD R60, R20, 0xffffffd2 ;  /* 0xffffffd2143c7836 */ /* 0x000fe20000000000 */
[----:B------:R-:W-:-:S04]  /*60f0*/  ISETP.GT.U32.AND P5, PT, R23, R32, PT ;  /* 0x000000201700720c */ /* 0x000fc80003fa4070 */
[----:B------:R-:W-:Y:S01]  /*6100*/  ISETP.GE.U32.AND P0, PT, R60, 0x7fffff53, PT ;  /* 0x7fffff533c00780c */ /* 0x000fe20003f06070 */
[----:B------:R-:W-:Y:S01]  /*6110*/  @!P2 IMAD.IADD R30, R30, 0x1, -R23 ;  /* 0x000000011e1ea824 */ /* 0x000fe200078e0a17 */
[----:B------:R-:W-:Y:S02]  /*6120*/  ISETP.GT.U32.AND P2, PT, R23, R35, PT ;  /* 0x000000231700720c */ /* 0x000fe40003f44070 */
[----:B------:R-:W-:Y:S01]  /*6130*/  IABS R44, R64 ;  /* 0x00000040002c7213 */ /* 0x000fe20000000000 */
[----:B------:R-:W-:-:S04]  /*6140*/  IMAD.MOV.U32 R7, RZ, RZ, R50 ;  /* 0x000000ffff077224 */ /* 0x000fc800078e0032 */
[----:B------:R-:W-:Y:S01]  /*6150*/  @!P5 IMAD.IADD R32, R32, 0x1, -R23 ;  /* 0x000000012020d824 */ /* 0x000fe200078e0a17 */
[----:B------:R-:W-:-:S03]  /*6160*/  ISETP.GT.U32.AND P5, PT, R23, R39, PT ;  /* 0x000000271700720c */ /* 0x000fc60003fa4070 */
[----:B------:R-:W-:Y:S02]  /*6170*/  @!P0 IMAD.MOV.U32 R76, RZ, RZ, R10 ;  /* 0x000000ffff4c8224 */ /* 0x000fe400078e000a */
[----:B------:R-:W-:Y:S02]  /*6180*/  @!P0 IMAD.MOV.U32 R77, RZ, RZ, R11 ;  /* 0x000000ffff4d8224 */ /* 0x000fe400078e000b */
[----:B------:R-:W-:Y:S01]  /*6190*/  @!P2 IMAD.IADD R35, R35, 0x1, -R23 ;  /* 0x000000012323a824 */ /* 0x000fe200078e0a17 */
[----:B------:R-:W-:Y:S01]  /*61a0*/  ISETP.GT.U32.AND P2, PT, R23, R42, PT ;  /* 0x0000002a1700720c */ /* 0x000fe20003f44070 */
[----:B------:R-:W-:Y:S01]  /*61b0*/  IMAD.HI.U32 R47, R25, R44, RZ ;  /* 0x0000002c192f7227 */ /* 0x000fe200078e00ff */
[----:B------:R0:W4:Y:S01]  /*61c0*/  @!P0 LDG.E.U8 R83, desc[UR14][R76.64] ;  /* 0x0000000e4c538981 */ /* 0x000122000c1e1100 */
[----:B------:R-:W-:Y:S02]  /*61d0*/  ISETP.GT.U32.AND P0, PT, R23, R33, PT ;  /* 0x000000211700720c */ /* 0x000fe40003f04070 */
[----:B------:R-:W-:Y:S01]  /*61e0*/  IMAD.MOV R47, RZ, RZ, -R47 ;  /* 0x000000ffff2f7224 */ /* 0x000fe200078e0a2f */
[----:B------:R-:W-:-:S03]  /*61f0*/  IABS R50, R69 ;  /* 0x0000004500327213 */ /* 0x000fc60000000000 */
[----:B------:R-:W-:Y:S02]  /*6200*/  IMAD R44, R23, R47, R44 ;  /* 0x0000002f172c7224 */ /* 0x000fe400078e022c */
[----:B------:R-:W-:-:S04]  /*6210*/  IMAD.HI.U32 R47, R25, R50, RZ ;  /* 0x00000032192f7227 */ /* 0x000fc800078e00ff */
[----:B------:R-:W-:Y:S01]  /*6220*/  @!P2 IMAD.IADD R42, R42, 0x1, -R23 ;  /* 0x000000012a2aa824 */ /* 0x000fe200078e0a17 */
[----:B------:R-:W-:Y:S01]  /*6230*/  ISETP.GT.U32.AND P2, PT, R23, R46, PT ;  /* 0x0000002e1700720c */ /* 0x000fe20003f44070 */
[----:B------:R-:W-:Y:S02]  /*6240*/  IMAD.MOV R47, RZ, RZ, -R47 ;  /* 0x000000ffff2f7224 */ /* 0x000fe400078e0a2f */
[--C-:B------:R-:W-:Y:S01]  /*6250*/  @!P5 IMAD.IADD R39, R39, 0x1, -R23.reuse ;  /* 0x000000012727d824 */ /* 0x100fe200078e0a17 */
[----:B------:R-:W-:Y:S01]  /*6260*/  ISETP.GT.U32.AND P5, PT, R23, R40, PT ;  /* 0x000000281700720c */ /* 0x000fe20003fa4070 */
[----:B------:R-:W-:Y:S01]  /*6270*/  @!P0 IMAD.IADD R33, R33, 0x1, -R23 ;  /* 0x0000000121218824 */ /* 0x000fe200078e0a17 */
[C---:B------:R-:W-:Y:S01]  /*6280*/  ISETP.GT.U32.AND P0, PT, R23.reuse, R34, PT ;  /* 0x000000221700720c */ /* 0x040fe20003f04070 */
[----:B------:R-:W-:Y:S01]  /*6290*/  IMAD R50, R23, R47, R50 ;  /* 0x0000002f17327224 */ /* 0x000fe200078e0232 */
[----:B------:R-:W-:-:S05]  /*62a0*/  IABS R47, R71 ;  /* 0x00000047002f7213 */ /* 0x000fca0000000000 */
[----:B------:R-:W-:-:S04]  /*62b0*/  IMAD.HI.U32 R67, R25, R47, RZ ;  /* 0x0000002f19437227 */ /* 0x000fc800078e00ff */
[----:B------:R-:W-:Y:S01]  /*62c0*/  @!P2 IMAD.IADD R46, R46, 0x1, -R23 ;  /* 0x000000012e2ea824 */ /* 0x000fe200078e0a17 */
[C---:B------:R-:W-:Y:S01]  /*62d0*/  ISETP.GT.U32.AND P2, PT, R23.reuse, R58, PT ;  /* 0x0000003a1700720c */ /* 0x040fe20003f44070 */
[----:B------:R-:W-:Y:S02]  /*62e0*/  IMAD.MOV R67, RZ, RZ, -R67 ;  /* 0x000000ffff437224 */ /* 0x000fe400078e0a43 */
[--C-:B------:R-:W-:Y:S01]  /*62f0*/  @!P5 IMAD.IADD R40, R40, 0x1, -R23.reuse ;  /* 0x000000012828d824 */ /* 0x100fe200078e0a17 */
[C---:B------:R-:W-:Y:S01]  /*6300*/  ISETP.GT.U32.AND P5, PT, R23.reuse, R55, PT ;  /* 0x000000371700720c */ /* 0x040fe20003fa4070 */
[----:B------:R-:W-:Y:S01]  /*6310*/  @!P0 IMAD.IADD R34, R34, 0x1, -R23 ;  /* 0x0000000122228824 */ /* 0x000fe200078e0a17 */
[C---:B------:R-:W-:Y:S01]  /*6320*/  ISETP.GT.U32.AND P0, PT, R23.reuse, R41, PT ;  /* 0x000000291700720c */ /* 0x040fe20003f04070 */
[C---:B------:R-:W-:Y:S01]  /*6330*/  IMAD R47, R23.reuse, R67, R47 ;  /* 0x00000043172f7224 */ /* 0x040fe200078e022f */
[----:B------:R-:W-:Y:S02]  /*6340*/  LOP3.LUT R67, R24, 0x1e, RZ, 0xfc, !PT ;  /* 0x0000001e18437812 */ /* 0x000fe400078efcff */
[----:B------:R-:W-:-:S02]  /*6350*/  ISETP.GT.U32.AND P4, PT, R23, R44, PT ;  /* 0x0000002c1700720c */ /* 0x000fc40003f84070 */
[----:B------:R-:W-:Y:S01]  /*6360*/  IABS R60, R67 ;  /* 0x00000043003c7213 */ /* 0x000fe20000000000 */
[----:B------:R-:W-:Y:S01]  /*6370*/  @!P2 IMAD.IADD R58, R58, 0x1, -R23 ;  /* 0x000000013a3aa824 */ /* 0x000fe200078e0a17 */
[----:B------:R-:W-:-:S03]  /*6380*/  ISETP.GT.U32.AND P2, PT, R23, R51, PT ;  /* 0x000000331700720c */ /* 0x000fc60003f44070 */
[----:B------:R-:W-:-:S04]  /*6390*/  IMAD.HI.U32 R25, R25, R60, RZ ;  /* 0x0000003c19197227 */ /* 0x000fc800078e00ff */
[--C-:B------:R-:W-:Y:S01]  /*63a0*/  @!P5 IMAD.IADD R55, R55, 0x1, -R23.reuse ;  /* 0x000000013737d824 */ /* 0x100fe200078e0a17 */
[----:B------:R-:W-:Y:S01]  /*63b0*/  ISETP.GT.U32.AND P5, PT, R23, R45, PT ;  /* 0x0000002d1700720c */ /* 0x000fe20003fa4070 */
[----:B------:R-:W-:Y:S01]  /*63c0*/  @!P0 IMAD.IADD R41, R41, 0x1, -R23 ;  /* 0x0000000129298824 */ /* 0x000fe200078e0a17 */
[C---:B------:R-:W-:Y:S01]  /*63d0*/  ISETP.GT.U32.AND P0, PT, R23.reuse, R56, PT ;  /* 0x000000381700720c */ /* 0x040fe20003f04070 */
[----:B------:R-:W-:Y:S02]  /*63e0*/  IMAD.MOV R25, RZ, RZ, -R25 ;  /* 0x000000ffff197224 */ /* 0x000fe400078e0a19 */
[--C-:B------:R-:W-:Y:S01]  /*63f0*/  @!P4 IMAD.IADD R44, R44, 0x1, -R23.reuse ;  /* 0x000000012c2cc824 */ /* 0x100fe200078e0a17 */
[C---:B------:R-:W-:Y:S01]  /*6400*/  ISETP.GT.U32.AND P4, PT, R23.reuse, R48, PT ;  /* 0x000000301700720c */ /* 0x040fe20003f84070 */
[C---:B------:R-:W-:Y:S01]  /*6410*/  IMAD R25, R23.reuse, R25, R60 ;  /* 0x0000001917197224 */ /* 0x040fe200078e023c */
[----:B------:R-:W-:Y:S01]  /*6420*/  ISETP.GT.U32.AND P6, PT, R23, R26, PT ;  /* 0x0000001a1700720c */ /* 0x000fe20003fc4070 */
[----:B------:R-:W-:-:S03]  /*6430*/  @!P2 IMAD.IADD R51, R51, 0x1, -R23 ;  /* 0x000000013333a824 */ /* 0x000fc600078e0a17 */
[----:B------:R-:W-:Y:S01]  /*6440*/  ISETP.GT.U32.AND P2, PT, R23, R25, PT ;  /* 0x000000191700720c */ /* 0x000fe20003f44070 */
[--C-:B------:R-:W-:Y:S01]  /*6450*/  @!P5 IMAD.IADD R45, R45, 0x1, -R23.reuse ;  /* 0x000000012d2dd824 */ /* 0x100fe200078e0a17 */
[C---:B------:R-:W-:Y:S01]  /*6460*/  ISETP.GT.U32.AND P5, PT, R23.reuse, R49, PT ;  /* 0x000000311700720c */ /* 0x040fe20003fa4070 */
[--C-:B------:R-:W-:Y:S01]  /*6470*/  @!P0 IMAD.IADD R56, R56, 0x1, -R23.reuse ;  /* 0x0000000138388824 */ /* 0x100fe200078e0a17 */
[----:B------:R-:W-:Y:S01]  /*6480*/  ISETP.GT.U32.AND P0, PT, R23, R57, PT ;  /* 0x000000391700720c */ /* 0x000fe20003f04070 */
[--C-:B------:R-:W-:Y:S01]  /*6490*/  @!P3 IMAD.IADD R43, R43, 0x1, -R23.reuse ;  /* 0x000000012b2bb824 */ /* 0x100fe200078e0a17 */
[C---:B------:R-:W-:Y:S01]  /*64a0*/  ISETP.GT.U32.AND P3, PT, R23.reuse, R47, PT ;  /* 0x0000002f1700720c */ /* 0x040fe20003f64070 */
[--C-:B------:R-:W-:Y:S01]  /*64b0*/  @!P4 IMAD.IADD R48, R48, 0x1, -R23.reuse ;  /* 0x000000013030c824 */ /* 0x100fe200078e0a17 */
[----:B------:R-:W-:Y:S01]  /*64c0*/  ISETP.GT.U32.AND P4, PT, R23, R33, PT ;  /* 0x000000211700720c */ /* 0x000fe20003f84070 */
[----:B------:R-:W-:-:S04]  /*64d0*/  @!P6 IMAD.IADD R26, R26, 0x1, -R23 ;  /* 0x000000011a1ae824 */ /* 0x000fc800078e0a17 */
[--C-:B------:R-:W-:Y:S01]  /*64e0*/  @!P2 IMAD.IADD R25, R25, 0x1, -R23.reuse ;  /* 0x000000011919a824 */ /* 0x100fe200078e0a17 */
[----:B------:R-:W-:Y:S01]  /*64f0*/  ISETP.GT.U32.AND P2, PT, R23, R31, PT ;  /* 0x0000001f1700720c */ /* 0x000fe20003f44070 */
[--C-:B------:R-:W-:Y:S01]  /*6500*/  @!P5 IMAD.IADD R49, R49, 0x1, -R23.reuse ;  /* 0x000000013131d824 */ /* 0x100fe200078e0a17 */
[----:B------:R-:W-:Y:S01]  /*6510*/  ISETP.GT.U32.AND P5, PT, R23, R26, PT ;  /* 0x0000001a1700720c */ /* 0x000fe20003fa4070 */
[--C-:B------:R-:W-:Y:S01]  /*6520*/  @!P0 IMAD.IADD R57, R57, 0x1, -R23.reuse ;  /* 0x0000000139398824 */ /* 0x100fe200078e0a17 */
[----:B------:R-:W-:Y:S01]  /*6530*/  ISETP.GT.U32.AND P0, PT, R23, R50, PT ;  /* 0x000000321700720c */ /* 0x000fe20003f04070 */
[--C-:B------:R-:W-:Y:S01]  /*6540*/  @!P3 IMAD.IADD R47, R47, 0x1, -R23.reuse ;  /* 0x000000012f2fb824 */ /* 0x100fe200078e0a17 */
[----:B------:R-:W-:Y:S01]  /*6550*/  ISETP.GT.U32.AND P3, PT, R23, R32, PT ;  /* 0x000000201700720c */ /* 0x000fe20003f64070 */
[----:B------:R-:W-:Y:S01]  /*6560*/  @!P4 IMAD.IADD R33, R33, 0x1, -R23 ;  /* 0x000000012121c824 */ /* 0x000fe200078e0a17 */
[----:B------:R-:W-:-:S05]  /*6570*/  ISETP.GT.U32.AND P4, PT, R23, R34, PT ;  /* 0x000000221700720c */ /* 0x000fca0003f84070 */
[--C-:B------:R-:W-:Y:S01]  /*6580*/  @!P2 IMAD.IADD R31, R31, 0x1, -R23.reuse ;  /* 0x000000011f1fa824 */ /* 0x100fe200078e0a17 */
[C---:B------:R-:W-:Y:S01]  /*6590*/  ISETP.GT.U32.AND P2, PT, R23.reuse, R38, PT ;  /* 0x000000261700720c */ /* 0x040fe20003f44070 */
[--C-:B------:R-:W-:Y:S01]  /*65a0*/  @!P5 IMAD.IADD R26, R26, 0x1, -R23.reuse ;  /* 0x000000011a1ad824 */ /* 0x100fe200078e0a17 */
[C---:B------:R-:W-:Y:S01]  /*65b0*/  ISETP.GT.U32.AND P5, PT, R23.reuse, R35, PT ;  /* 0x000000231700720c */ /* 0x040fe20003fa4070 */
[--C-:B------:R-:W-:Y:S01]  /*65c0*/  @!P0 IMAD.IADD R50, R50, 0x1, -R23.reuse ;  /* 0x0000000132328824 */ /* 0x100fe200078e0a17 */
[C---:B------:R-:W-:Y:S01]  /*65d0*/  ISETP.GT.U32.AND P0, PT, R23.reuse, R30, PT ;  /* 0x0000001e1700720c */ /* 0x040fe20003f04070 */
[--C-:B------:R-:W-:Y:S01]  /*65e0*/  @!P3 IMAD.IADD R32, R32, 0x1, -R23.reuse ;  /* 0x000000012020b824 */ /* 0x100fe200078e0a17 */
[C---:B------:R-:W-:Y:S01]  /*65f0*/  ISETP.GT.U32.AND P3, PT, R23.reuse, R39, PT ;  /* 0x000000271700720c */ /* 0x040fe20003f64070 */
[----:B------:R-:W-:Y:S01]  /*6600*/  @!P4 IMAD.IADD R34, R34, 0x1, -R23 ;  /* 0x000000012222c824 */ /* 0x000fe200078e0a17 */
[----:B------:R-:W-:-:S05]  /*6610*/  ISETP.GT.U32.AND P4, PT, R23, R41, PT ;  /* 0x000000291700720c */ /* 0x000fca0003f84070 */
[--C-:B------:R-:W-:Y:S01]  /*6620*/  @!P2 IMAD.IADD R38, R38, 0x1, -R23.reuse ;  /* 0x000000012626a824 */ /* 0x100fe200078e0a17 */
[----:B------:R-:W-:Y:S01]  /*6630*/  ISETP.GT.U32.AND P2, PT, R23, R53, PT ;  /* 0x000000351700720c */ /* 0x000fe20003f44070 */
[--C-:B------:R-:W-:Y:S01]  /*6640*/  @!P5 IMAD.IADD R35, R35, 0x1, -R23.reuse ;  /* 0x000000012323d824 */ /* 0x100fe200078e0a17 */
[C---:B------:R-:W-:Y:S01]  /*6650*/  ISETP.GT.U32.AND P5, PT, R23.reuse, R42, PT ;  /* 0x0000002a1700720c */ /* 0x040fe20003fa4070 */
        /* <DEDUP_REMOVED lines=17> */
[C---:B------:R-:W-:Y:S01]  /*6770*/  ISETP.GT.U32.AND P2, PT, R23.reuse, R44, PT ;  /* 0x0000002c1700720c */ /* 0x040fe20003f44070 */
        /* <DEDUP_REMOVED lines=11> */
[----:B------:R-:W-:Y:S01]  /*6830*/  ISETP.GE.AND P5, PT, R24, RZ, PT ;  /* 0x000000ff1800720c */ /* 0x000fe20003fa6270 */
[----:B------:R-:W-:Y:S02]  /*6840*/  VIADD R24, R20, 0xffffffca ;  /* 0xffffffca14187836 */ /* 0x000fe40000000000 */
[--C-:B------:R-:W-:Y:S01]  /*6850*/  @!P0 IMAD.IADD R52, R52, 0x1, -R23.reuse ;  /* 0x0000000134348824 */ /* 0x100fe200078e0a17 */
[----:B------:R-:W-:Y:S01]  /*6860*/  ISETP.GT.U32.AND P0, PT, R23, R59, PT ;  /* 0x0000003b1700720c */ /* 0x000fe20003f04070 */
[--C-:B------:R-:W-:Y:S01]  /*6870*/  @!P3 IMAD.IADD R45, R45, 0x1, -R23.reuse ;  /* 0x000000012d2db824 */ /* 0x100fe200078e0a17 */
[----:B------:R-:W-:Y:S01]  /*6880*/  ISETP.GT.U32.AND P3, PT, R23, R50, PT ;  /* 0x000000321700720c */ /* 0x000fe20003f64070 */
[--C-:B------:R-:W-:Y:S01]  /*6890*/  @!P4 IMAD.IADD R51, R51, 0x1, -R23.reuse ;  /* 0x000000013333c824 */ /* 0x100fe200078e0a17 */
[----:B------:R-:W-:Y:S01]  /*68a0*/  ISETP.GE.U32.AND P4, PT, R24, 0x7fffff4b, PT ;  /* 0x7fffff4b1800780c */ /* 0x000fe20003f86070 */
[----:B------:R-:W-:Y:S01]  /*68b0*/  IMAD R24, R28, 0x35, RZ ;  /* 0x000000351c187824 */ /* 0x000fe200078e02ff */
[----:B------:R1:W-:Y:S01]  /*68c0*/  STL [R1+0x1e4], R10 ;  /* 0x0001e40a01007387 */ /* 0x0003e20000100800 */
[----:B------:R-:W-:Y:S01]  /*68d0*/  @!P2 IMAD.IADD R49, R49, 0x1, -R23 ;  /* 0x000000013131a824 */ /* 0x000fe200078e0a17 */
[----:B------:R-:W-:-:S02]  /*68e0*/  ISETP.GT.U32.AND P6, PT, R23, R47, PT ;  /* 0x0000002f1700720c */ /* 0x000fc40003fc4070 */
[----:B------:R0:W-:Y:S01]  /*68f0*/  STL [R1+0x1e0], R11 ;  /* 0x0001e00b01007387 */ /* 0x0001e20000100800 */
[----:B-1----:R-:W-:Y:S02]  /*6900*/  IADD3 R10, P2, PT, R24, R0, RZ ;  /* 0x00000000180a7210 */ /* 0x002fe40007f5e0ff */
[--C-:B------:R-:W-:Y:S01]  /*6910*/  @!P0 IMAD.IADD R59, R59, 0x1, -R23.reuse ;  /* 0x000000013b3b8824 */ /* 0x100fe200078e0a17 */
[C---:B------:R-:W-:Y:S01]  /*6920*/  ISETP.GT.U32.AND P0, PT, R23.reuse, R43, PT ;  /* 0x0000002b1700720c */ /* 0x040fe20003f04070 */
[--C-:B------:R-:W-:Y:S01]  /*6930*/  @!P3 IMAD.IADD R50, R50, 0x1, -R23.reuse ;  /* 0x000000013232b824 */ /* 0x100fe200078e0a17 */
[----:B0-----:R-:W-:Y:S02]  /*6940*/  LEA.HI.X.SX32 R11, R24, R2, 0x1, P2 ;  /* 0x00000002180b7211 */ /* 0x001fe400010f0eff */
[C---:B------:R-:W-:Y:S02]  /*6950*/  ISETP.GT.U32.AND P3, PT, R23.reuse, R48, PT ;  /* 0x000000301700720c */ /* 0x040fe40003f64070 */
[----:B------:R-:W-:Y:S01]  /*6960*/  ISETP.GT.U32.AND P2, PT, R23, R25, PT ;  /* 0x000000191700720c */ /* 0x000fe20003f44070 */
[----:B------:R-:W-:-:S06]  /*6970*/  @!P6 IMAD.IADD R47, R47, 0x1, -R23 ;  /* 0x000000012f2fe824 */ /* 0x000fcc00078e0a17 */
[----:B------:R-:W-:-:S04]  /*6980*/  @!P0 IMAD.IADD R43, R43, 0x1, -R23 ;  /* 0x000000012b2b8824 */ /* 0x000fc800078e0a17 */
[--C-:B------:R-:W-:Y:S02]  /*6990*/  @!P3 IMAD.IADD R48, R48, 0x1, -R23.reuse ;  /* 0x000000013030b824 */ /* 0x100fe400078e0a17 */
[----:B------:R-:W-:Y:S02]  /*69a0*/  @!P2 IMAD.IADD R25, R25, 0x1, -R23 ;  /* 0x000000011919a824 */ /* 0x000fe400078e0a17 */
[----:B------:R-:W-:Y:S01]  /*69b0*/  VIADD R23, R20, 0xffffffc2 ;  /* 0xffffffc214177836 */ /* 0x000fe20000000000 */
[----:B------:R-:W-:Y:S01]  /*69c0*/  PRMT R81, RZ, 0x7610, R81 ;  /* 0x00007610ff517816 */ /* 0x000fe20000000051 */
[----:B------:R-:W-:-:S03]  /*69d0*/  @!P4 IMAD.MOV.U32 R76, RZ, RZ, R10 ;  /* 0x000000ffff4cc224 */ /* 0x000fc600078e000a */
[----:B------:R-:W-:Y:S01]  /*69e0*/  ISETP.GE.U32.AND P2, PT, R23, 0x7fffff43, PT ;  /* 0x7fffff431700780c */ /* 0x000fe20003f46070 */
[----:B------:R-:W-:Y:S02]  /*69f0*/  IMAD R23, R28, 0x3d, RZ ;  /* 0x0000003d1c177824 */ /* 0x000fe400078e02ff */
[----:B------:R-:W-:Y:S01]  /*6a00*/  @!P4 IMAD.MOV.U32 R77, RZ, RZ, R11 ;  /* 0x000000ffff4dc224 */ /* 0x000fe200078e000b */
[----:B------:R0:W-:Y:S04]  /*6a10*/  STL [R1+0x224], R10 ;  /* 0x0002240a01007387 */ /* 0x0001e80000100800 */
[----:B------:R-:W2:Y:S01]  /*6a20*/  @!P4 LDG.E.U8 R81, desc[UR14][R76.64] ;  /* 0x0000000e4c51c981 */ /* 0x000ea2000c1e1100 */
[----:B------:R-:W-:Y:S02]  /*6a30*/  ISETP.GE.AND P4, PT, R61, RZ, PT ;  /* 0x000000ff3d00720c */ /* 0x000fe40003f86270 */
[C---:B0-----:R-:W-:Y:S01]  /*6a40*/  IADD3 R10, P6, PT, R23.reuse, R0, RZ ;  /* 0x00000000170a7210 */ /* 0x041fe20007fde0ff */
[----:B------:R0:W-:Y:S03]  /*6a50*/  STL [R1+0x220], R11 ;  /* 0x0002200b01007387 */ /* 0x0001e60000100800 */
[----:B0-----:R-:W-:Y:S01]  /*6a60*/  LEA.HI.X.SX32 R11, R23, R2, 0x1, P6 ;  /* 0x00000002170b7211 */ /* 0x001fe200030f0eff */
[----:B------:R-:W-:-:S05]  /*6a70*/  VIADD R23, R20, 0xffffffba ;  /* 0xffffffba14177836 */ /* 0x000fca0000000000 */
[----:B------:R-:W-:Y:S01]  /*6a80*/  ISETP.GE.U32.AND P6, PT, R23, 0x7fffff3b, PT ;  /* 0x7fffff3b1700780c */ /* 0x000fe20003fc6070 */
[----:B------:R-:W-:Y:S01]  /*6a90*/  IMAD R23, R28, 0x45, RZ ;  /* 0x000000451c177824 */ /* 0x000fe200078e02ff */
[----:B------:R0:W-:Y:S01]  /*6aa0*/  STL [R1+0x250], R10 ;  /* 0x0002500a01007387 */ /* 0x0001e20000100800 */
[----:B------:R-:W-:Y:S01]  /*6ab0*/  @!P2 IMAD.MOV.U32 R60, RZ, RZ, R10 ;  /* 0x000000ffff3ca224 */ /* 0x000fe200078e000a */
[----:B------:R-:W-:Y:S01]  /*6ac0*/  PRMT R80, RZ, 0x7610, R80 ;  /* 0x00007610ff507816 */ /* 0x000fe20000000050 */
[----:B------:R-:W-:Y:S02]  /*6ad0*/  @!P4 IMAD.MOV R26, RZ, RZ, -R26 ;  /* 0x000000ffff1ac224 */ /* 0x000fe400078e0a1a */
[----:B------:R-:W-:Y:S01]  /*6ae0*/  @!P2 IMAD.MOV.U32 R61, RZ, RZ, R11 ;  /* 0x000000ffff3da224 */ /* 0x000fe200078e000b */
[----:B------:R1:W-:Y:S01]  /*6af0*/  STL [R1+0x24c], R11 ;  /* 0x00024c0b01007387 */ /* 0x0003e20000100800 */
[----:B0-----:R-:W-:-:S03]  /*6b00*/  IADD3 R10, P4, PT, R23, R0, RZ ;  /* 0x00000000170a7210 */ /* 0x001fc60007f9e0ff */
[----:B------:R0:W2:Y:S01]  /*6b10*/  @!P2 LDG.E.U8 R80, desc[UR14][R60.64] ;  /* 0x0000000e3c50a981 */ /* 0x0000a2000c1e1100 */
[----:B------:R-:W-:Y:S01]  /*6b20*/  @!P5 IMAD.MOV R30, RZ, RZ, -R30 ;  /* 0x000000ffff1ed224 */ /* 0x000fe200078e0a1e */
[----:B------:R-:W-:Y:S02]  /*6b30*/  ISETP.GE.AND P2, PT, R82, RZ, PT ;  /* 0x000000ff5200720c */ /* 0x000fe40003f46270 */
[----:B-1----:R-:W-:Y:S02]  /*6b40*/  LEA.HI.X.SX32 R11, R23, R2, 0x1, P4 ;  /* 0x00000002170b7211 */ /* 0x002fe400020f0eff */
[----:B------:R-:W-:Y:S02]  /*6b50*/  ISETP.GE.AND P5, PT, R79, RZ, PT ;  /* 0x000000ff4f00720c */ /* 0x000fe40003fa6270 */
[----:B------:R-:W-:Y:S01]  /*6b60*/  PRMT R79, RZ, 0x7610, R79 ;  /* 0x00007610ff4f7816 */ /* 0x000fe2000000004f */
[----:B0-----:R-:W-:Y:S02]  /*6b70*/  @!P6 IMAD.MOV.U32 R60, RZ, RZ, R10 ;  /* 0x000000ffff3ce224 */ /* 0x001fe400078e000a */
[----:B------:R-:W-:-:S02]  /*6b80*/  @!P6 IMAD.MOV.U32 R61, RZ, RZ, R11 ;  /* 0x000000ffff3de224 */ /* 0x000fc400078e000b */
[----:B------:R-:W-:Y:S01]  /*6b90*/  VIADD R23, R20, 0xffffffb2 ;  /* 0xffffffb214177836 */ /* 0x000fe20000000000 */
[----:B------:R-:W-:Y:S02]  /*6ba0*/  ISETP.GE.AND P0, PT, R75, RZ, PT ;  /* 0x000000ff4b00720c */ /* 0x000fe40003f06270 */
[----:B------:R0:W2:Y:S02]  /*6bb0*/  @!P6 LDG.E.U8 R79, desc[UR14][R60.64] ;  /* 0x0000000e3c4fe981 */ /* 0x0000a4000c1e1100 */
[----:B------:R-:W-:Y:S01]  /*6bc0*/  ISETP.GE.U32.AND P6, PT, R23, 0x7fffff33, PT ;  /* 0x7fffff331700780c */ /* 0x000fe20003fc6070 */
[----:B------:R-:W-:Y:S01]  /*6bd0*/  IMAD R23, R28, 0x4d, RZ ;  /* 0x0000004d1c177824 */ /* 0x000fe200078e02ff */
[----:B------:R1:W-:Y:S01]  /*6be0*/  STL [R1+0x268], R10 ;  /* 0x0002680a01007387 */ /* 0x0003e20000100800 */
[----:B------:R-:W-:-:S03]  /*6bf0*/  @!P2 IMAD.MOV R31, RZ, RZ, -R31 ;  /* 0x000000ffff1fa224 */ /* 0x000fc600078e0a1f */
[----:B------:R0:W-:Y:S01]  /*6c00*/  STL [R1+0x264], R11 ;  /* 0x0002640b01007387 */ /* 0x0001e20000100800 */
[C---:B-1----:R-:W-:Y:S02]  /*6c10*/  IADD3 R10, P2, PT, R23.reuse, R0, RZ ;  /* 0x00000000170a7210 */ /* 0x042fe40007f5e0ff */
[----:B------:R-:W-:Y:S02]  /*6c20*/  @!P0 IMAD.MOV R33, RZ, RZ, -R33 ;  /* 0x000000ffff218224 */ /* 0x000fe400078e0a21 */
[----:B0-----:R-:W-:Y:S02]  /*6c30*/  LEA.HI.X.SX32 R11, R23, R2, 0x1, P2 ;  /* 0x00000002170b7211 */ /* 0x001fe400010f0eff */
[----:B------:R-:W-:Y:S02]  /*6c40*/  ISETP.GE.AND P3, PT, R78, RZ, PT ;  /* 0x000000ff4e00720c */ /* 0x000fe40003f66270 */
[----:B------:R-:W-:Y:S01]  /*6c50*/  ISETP.GE.AND P0, PT, R86, RZ, PT ;  /* 0x000000ff5600720c */ /* 0x000fe20003f06270 */
[----:B------:R-:W-:Y:S01]  /*6c60*/  @!P6 IMAD.MOV.U32 R60, RZ, RZ, R10 ;  /* 0x000000ffff3ce224 */ /* 0x000fe200078e000a */
[----:B------:R-:W-:Y:S01]  /*6c70*/  PRMT R78, RZ, 0x7610, R78 ;  /* 0x00007610ff4e7816 */ /* 0x000fe2000000004e */
[----:B------:R-:W-:-:S02]  /*6c80*/  @!P6 IMAD.MOV.U32 R61, RZ, RZ, R11 ;  /* 0x000000ffff3de224 */ /* 0x000fc400078e000b */
[----:B------:R-:W-:-:S03]  /*6c90*/  VIADD R23, R20, 0xffffffaa ;  /* 0xffffffaa14177836 */ /* 0x000fc60000000000 */
[----:B------:R0:W2:Y:S02]  /*6ca0*/  @!P6 LDG.E.U8 R78, desc[UR14][R60.64] ;  /* 0x0000000e3c4ee981 */ /* 0x0000a4000c1e1100 */
[----:B------:R-:W-:Y:S01]  /*6cb0*/  ISETP.GE.U32.AND P6, PT, R23, 0x7fffff2b, PT ;  /* 0x7fffff2b1700780c */ /* 0x000fe20003fc6070 */
[----:B------:R-:W-:Y:S01]  /*6cc0*/  IMAD R23, R28, 0x55, RZ ;  /* 0x000000551c177824 */ /* 0x000fe200078e02ff */
[----:B------:R-:W-:Y:S01]  /*6cd0*/  STL [R1+0x280], R10 ;  /* 0x0002800a01007387 */ /* 0x000fe20000100800 */
[----:B------:R-:W-:-:S03]  /*6ce0*/  @!P0 IMAD.MOV R34, RZ, RZ, -R34 ;  /* 0x000000ffff228224 */ /* 0x000fc600078e0a22 */
[----:B------:R1:W-:Y:S01]  /*6cf0*/  STL [R1+0x27c], R11 ;  /* 0x00027c0b01007387 */ /* 0x0003e20000100800 */
[----:B------:R-:W-:Y:S01]  /*6d00*/  @!P5 IMAD.MOV R36, RZ, RZ, -R36 ;  /* 0x000000ffff24d224 */ /* 0x000fe200078e0a24 */
[----:B------:R-:W-:Y:S01]  /*6d10*/  ISETP.GE.AND P5, PT, R89, RZ, PT ;  /* 0x000000ff5900720c */ /* 0x000fe20003fa6270 */
[----:B-1----:R-:W-:Y:S01]  /*6d20*/  IMAD.MOV.U32 R11, RZ, RZ, R9 ;  /* 0x000000ffff0b7224 */ /* 0x002fe200078e0009 */
[----:B------:R-:W-:-:S04]  /*6d30*/  IADD3 R9, P0, PT, R23, R0, RZ ;  /* 0x0000000017097210 */ /* 0x000fc80007f1e0ff */
[----:B------:R-:W-:Y:S01]  /*6d40*/  LEA.HI.X.SX32 R10, R23, R2, 0x1, P0 ;  /* 0x00000002170a7211 */ /* 0x000fe200000f0eff */
[----:B0-----:R-:W-:Y:S01]  /*6d50*/  @!P6 IMAD.MOV.U32 R60, RZ, RZ, R9 ;  /* 0x000000ffff3ce224 */ /* 0x001fe200078e0009 */
[----:B------:R-:W-:Y:S01]  /*6d60*/  PRMT R77, RZ, 0x7610, R77 ;  /* 0x00007610ff4d7816 */ /* 0x000fe2000000004d */
[----:B------:R-:W-:Y:S02]  /*6d70*/  VIADD R23, R20, 0xffffffa2 ;  /* 0xffffffa214177836 */ /* 0x000fe40000000000 */
[----:B------:R-:W-:Y:S02]  /*6d80*/  @!P6 IMAD.MOV.U32 R61, RZ, RZ, R10 ;  /* 0x000000ffff3de224 */ /* 0x000fe400078e000a */
[----:B------:R-:W-:Y:S01]  /*6d90*/  @!P3 IMAD.MOV R32, RZ, RZ, -R32 ;  /* 0x000000ffff20b224 */ /* 0x000fe200078e0a20 */
[----:B------:R-:W-:Y:S02]  /*6da0*/  ISETP.GE.AND P3, PT, R85, RZ, PT ;  /* 0x000000ff5500720c */ /* 0x000fe40003f66270 */
[----:B------:R0:W2:Y:S01]  /*6db0*/  @!P6 LDG.E.U8 R77, desc[UR14][R60.64] ;  /* 0x0000000e3c4de981 */ /* 0x0000a2000c1e1100 */
[----:B------:R-:W-:Y:S01]  /*6dc0*/  ISETP.GE.U32.AND P6, PT, R23, 0x7fffff23, PT ;  /* 0x7fffff231700780c */ /* 0x000fe20003fc6070 */
[----:B------:R-:W-:Y:S01]  /*6dd0*/  IMAD R23, R28, 0x5d, RZ ;  /* 0x0000005d1c177824 */ /* 0x000fe200078e02ff */
[----:B------:R-:W-:Y:S01]  /*6de0*/  ISETP.GE.AND P4, PT, R84, RZ, PT ;  /* 0x000000ff5400720c */ /* 0x000fe20003f86270 */
[----:B------:R1:W-:Y:S01]  /*6df0*/  STL [R1+0x298], R9 ;  /* 0x0002980901007387 */ /* 0x0003e20000100800 */
[----:B------:R-:W-:-:S03]  /*6e00*/  @!P5 IMAD.MOV R37, RZ, RZ, -R37 ;  /* 0x000000ffff25d224 */ /* 0x000fc600078e0a25 */
[----:B------:R0:W-:Y:S01]  /*6e10*/  STL [R1+0x294], R10 ;  /* 0x0002940a01007387 */ /* 0x0001e20000100800 */
[C---:B-1----:R-:W-:Y:S02]  /*6e20*/  IADD3 R9, P5, PT, R23.reuse, R0, RZ ;  /* 0x0000000017097210 */ /* 0x042fe40007fbe0ff */
[----:B------:R-:W-:Y:S01]  /*6e30*/  @!P3 IMAD.MOV R39, RZ, RZ, -R39 ;  /* 0x000000ffff27b224 */ /* 0x000fe200078e0a27 */
[----:B------:R-:W-:Y:S02]  /*6e40*/  ISETP.GE.AND P0, PT, R90, RZ, PT ;  /* 0x000000ff5a00720c */ /* 0x000fe40003f06270 */
[----:B0-----:R-:W-:Y:S02]  /*6e50*/  LEA.HI.X.SX32 R10, R23, R2, 0x1, P5 ;  /* 0x00000002170a7211 */ /* 0x001fe400028f0eff */
[----:B------:R-:W-:Y:S01]  /*6e60*/  ISETP.GE.AND P3, PT, R93, RZ, PT ;  /* 0x000000ff5d00720c */ /* 0x000fe20003f66270 */
[----:B------:R-:W-:Y:S01]  /*6e70*/  @!P4 IMAD.MOV R35, RZ, RZ, -R35 ;  /* 0x000000ffff23c224 */ /* 0x000fe200078e0a23 */
[----:B------:R-:W-:Y:S01]  /*6e80*/  PRMT R76, RZ, 0x7610, R76 ;  /* 0x00007610ff4c7816 */ /* 0x000fe2000000004c */
[----:B------:R-:W-:Y:S01]  /*6e90*/  @!P6 IMAD.MOV.U32 R60, RZ, RZ, R9 ;  /* 0x000000ffff3ce224 */ /* 0x000fe200078e0009 */
[----:B------:R-:W-:Y:S01]  /*6ea0*/  ISETP.GE.AND P4, PT, R88, RZ, PT ;  /* 0x000000ff5800720c */ /* 0x000fe20003f86270 */
[----:B------:R-:W-:-:S02]  /*6eb0*/  @!P6 IMAD.MOV.U32 R61, RZ, RZ, R10 ;  /* 0x000000ffff3de224 */ /* 0x000fc400078e000a */
[----:B------:R-:W-:-:S03]  /*6ec0*/  VIADD R23, R20, 0xffffff9a ;  /* 0xffffff9a14177836 */ /* 0x000fc60000000000 */
[----:B------:R0:W2:Y:S02]  /*6ed0*/  @!P6 LDG.E.U8 R76, desc[UR14][R60.64] ;  /* 0x0000000e3c4ce981 */ /* 0x0000a4000c1e1100 */
[----:B------:R-:W-:Y:S01]  /*6ee0*/  ISETP.GE.U32.AND P6, PT, R23, 0x7fffff1b, PT ;  /* 0x7fffff1b1700780c */ /* 0x000fe20003fc6070 */
[----:B------:R-:W-:Y:S01]  /*6ef0*/  IMAD R23, R28, 0x65, RZ ;  /* 0x000000651c177824 */ /* 0x000fe200078e02ff */
[----:B------:R-:W-:Y:S01]  /*6f00*/  ISETP.GE.AND P2, PT, R87, RZ, PT ;  /* 0x000000ff5700720c */ /* 0x000fe20003f46270 */
[----:B------:R-:W-:Y:S01]  /*6f10*/  @!P0 IMAD.MOV R41, RZ, RZ, -R41 ;  /* 0x000000ffff298224 */ /* 0x000fe200078e0a29 */
[----:B------:R-:W-:Y:S01]  /*6f20*/  ISETP.GE.AND P0, PT, R6, RZ, PT ;  /* 0x000000ff0600720c */ /* 0x000fe20003f06270 */
[----:B------:R-:W-:Y:S01]  /*6f30*/  @!P3 IMAD.MOV R40, RZ, RZ, -R40 ;  /* 0x000000ffff28b224 */ /* 0x000fe200078e0a28 */
[----:B------:R-:W-:Y:S01]  /*6f40*/  IADD3 R6, P3, PT, R23, R0, RZ ;  /* 0x0000000017067210 */ /* 0x000fe20007f7e0ff */
[----:B------:R-:W-:Y:S01]  /*6f50*/  @!P4 IMAD.MOV R42, RZ, RZ, -R42 ;  /* 0x000000ffff2ac224 */ /* 0x000fe200078e0a2a */
[----:B------:R-:W-:-:S02]  /*6f60*/  ISETP.GE.AND P4, PT, R7, RZ, PT ;  /* 0x000000ff0700720c */ /* 0x000fc40003f86270 */
[----:B------:R-:W-:Y:S02]  /*6f70*/  LEA.HI.X.SX32 R7, R23, R2, 0x1, P3 ;  /* 0x0000000217077211 */ /* 0x000fe400018f0eff */
[----:B------:R-:W-:Y:S01]  /*6f80*/  ISETP.GE.AND P5, PT, R11, RZ, PT ;  /* 0x000000ff0b00720c */ /* 0x000fe20003fa6270 */
[----:B0-----:R-:W-:Y:S01]  /*6f90*/  @!P6 IMAD.MOV.U32 R60, RZ, RZ, R6 ;  /* 0x000000ffff3ce224 */ /* 0x001fe200078e0006 */
[----:B------:R-:W-:Y:S01]  /*6fa0*/  PRMT R75, RZ, 0x7610, R75 ;  /* 0x00007610ff4b7816 */ /* 0x000fe2000000004b */
[----:B------:R-:W-:Y:S01]  /*6fb0*/  @!P2 IMAD.MOV R38, RZ, RZ, -R38 ;  /* 0x000000ffff26a224 */ /* 0x000fe200078e0a26 */
[----:B------:R-:W-:Y:S01]  /*6fc0*/  ISETP.GE.AND P2, PT, R92, RZ, PT ;  /* 0x000000ff5c00720c */ /* 0x000fe20003f46270 */
[----:B------:R-:W-:Y:S02]  /*6fd0*/  @!P6 IMAD.MOV.U32 R61, RZ, RZ, R7 ;  /* 0x000000ffff3de224 */ /* 0x000fe400078e0007 */
[----:B------:R-:W-:-:S03]  /*6fe0*/  VIADD R23, R20, 0xffffff92 ;  /* 0xffffff9214177836 */ /* 0x000fc60000000000 */
[----:B------:R0:W2:Y:S02]  /*6ff0*/  @!P6 LDG.E.U8 R75, desc[UR14][R60.64] ;  /* 0x0000000e3c4be981 */ /* 0x0000a4000c1e1100 */
[----:B------:R-:W-:Y:S01]  /*7000*/  ISETP.GE.U32.AND P6, PT, R23, 0x7fffff13, PT ;  /* 0x7fffff131700780c */ /* 0x000fe20003fc6070 */
[----:B------:R-:W-:Y:S02]  /*7010*/  IMAD R23, R28, 0x6d, RZ ;  /* 0x0000006d1c177824 */ /* 0x000fe400078e02ff */
[----:B------:R-:W-:Y:S01]  /*7020*/  @!P5 IMAD.MOV R52, RZ, RZ, -R52 ;  /* 0x000000ffff34d224 */ /* 0x000fe200078e0a34 */
[----:B------:R-:W-:Y:S01]  /*7030*/  ISETP.GE.AND P5, PT, R3, RZ, PT ;  /* 0x000000ff0300720c */ /* 0x000fe20003fa6270 */
[----:B------:R-:W-:Y:S01]  /*7040*/  @!P4 IMAD.MOV R46, RZ, RZ, -R46 ;  /* 0x000000ffff2ec224 */ /* 0x000fe200078e0a2e */
[----:B------:R-:W-:Y:S01]  /*7050*/  IADD3 R3, P4, PT, R23, R0, RZ ;  /* 0x0000000017037210 */ /* 0x000fe20007f9e0ff */
[----:B------:R-:W-:Y:S01]  /*7060*/  @!P2 IMAD.MOV R53, RZ, RZ, -R53 ;  /* 0x000000ffff35a224 */ /* 0x000fe200078e0a35 */
[----:B------:R-:W-:-:S02]  /*7070*/  ISETP.GE.AND P2, PT, R4, RZ, PT ;  /* 0x000000ff0400720c */ /* 0x000fc40003f46270 */
[----:B------:R-:W-:Y:S02]  /*7080*/  LEA.HI.X.SX32 R4, R23, R2, 0x1, P4 ;  /* 0x0000000217047211 */ /* 0x000fe400020f0eff */
[----:B------:R-:W-:Y:S01]  /*7090*/  PRMT R73, RZ, 0x7610, R73 ;  /* 0x00007610ff497816 */ /* 0x000fe20000000049 */
[----:B0-----:R-:W-:Y:S02]  /*70a0*/  @!P6 IMAD.MOV.U32 R60, RZ, RZ, R3 ;  /* 0x000000ffff3ce224 */ /* 0x001fe400078e0003 */
[----:B------:R-:W-:Y:S02]  /*70b0*/  @!P6 IMAD.MOV.U32 R61, RZ, RZ, R4 ;  /* 0x000000ffff3de224 */ /* 0x000fe400078e0004 */
[----:B------:R-:W-:Y:S01]  /*70c0*/  VIADD R23, R20, 0xffffff8a ;  /* 0xffffff8a14177836 */ /* 0x000fe20000000000 */
[----:B------:R-:W-:Y:S04]  /*70d0*/  STL [R1+0x2b0], R9 ;  /* 0x0002b00901007387 */ /* 0x000fe80000100800 */
[----:B------:R0:W2:Y:S01]  /*70e0*/  @!P6 LDG.E.U8 R73, desc[UR14][R60.64] ;  /* 0x0000000e3c49e981 */ /* 0x0000a2000c1e1100 */
[----:B------:R-:W-:Y:S01]  /*70f0*/  ISETP.GE.U32.AND P6, PT, R23, 0x7fffff0b, PT ;  /* 0x7fffff0b1700780c */ /* 0x000fe20003fc6070 */
[----:B------:R-:W-:-:S02]  /*7100*/  IMAD R23, R28, 0x75, RZ ;  /* 0x000000751c177824 */ /* 0x000fc400078e02ff */
[----:B------:R-:W-:Y:S01]  /*7110*/  STL [R1+0x2ac], R10 ;  /* 0x0002ac0a01007387 */ /* 0x000fe20000100800 */
[----:B------:R-:W-:-:S03]  /*7120*/  @!P2 IMAD.MOV R54, RZ, RZ, -R54 ;  /* 0x000000ffff36a224 */ /* 0x000fc600078e0a36 */
[----:B------:R-:W-:Y:S04]  /*7130*/  STL [R1+0x2c8], R6 ;  /* 0x0002c80601007387 */ /* 0x000fe80000100800 */
[----:B------:R-:W-:Y:S04]  /*7140*/  STL [R1+0x2c4], R7 ;  /* 0x0002c40701007387 */ /* 0x000fe80000100800 */
[----:B------:R1:W-:Y:S01]  /*7150*/  STL [R1+0x2e0], R3 ;  /* 0x0002e00301007387 */ /* 0x0003e20000100800 */
[----:B------:R-:W-:-:S03]  /*7160*/  @!P0 IMAD.MOV R56, RZ, RZ, -R56 ;  /* 0x000000ffff388224 */ /* 0x000fc600078e0a38 */
[----:B------:R0:W-:Y:S01]  /*7170*/  STL [R1+0x2dc], R4 ;  /* 0x0002dc0401007387 */ /* 0x0001e20000100800 */
[----:B-1----:R-:W-:-:S04]  /*7180*/  IADD3 R3, P2, PT, R23, R0, RZ ;  /* 0x0000000017037210 */ /* 0x002fc80007f5e0ff */
[----:B0-----:R-:W-:Y:S02]  /*7190*/  LEA.HI.X.SX32 R4, R23, R2, 0x1, P2 ;  /* 0x0000000217047211 */ /* 0x001fe400010f0eff */
[----:B------:R-:W-:Y:S02]  /*71a0*/  ISETP.GE.AND P0, PT, R68, RZ, PT ;  /* 0x000000ff4400720c */ /* 0x000fe40003f06270 */
[----:B------:R-:W-:Y:S01]  /*71b0*/  ISETP.GE.AND P2, PT, R64, RZ, PT ;  /* 0x000000ff4000720c */ /* 0x000fe20003f46270 */
[----:B------:R-:W-:Y:S01]  /*71c0*/  @!P6 IMAD.MOV.U32 R60, RZ, RZ, R3 ;  /* 0x000000ffff3ce224 */ /* 0x000fe200078e0003 */
[----:B------:R-:W-:Y:S01]  /*71d0*/  PRMT R64, RZ, 0x7610, R64 ;  /* 0x00007610ff407816 */ /* 0x000fe20000000040 */
[----:B------:R-:W-:Y:S02]  /*71e0*/  @!P6 IMAD.MOV.U32 R61, RZ, RZ, R4 ;  /* 0x000000ffff3de224 */ /* 0x000fe400078e0004 */
[----:B------:R-:W-:Y:S01]  /*71f0*/  VIADD R23, R20, 0xffffff82 ;  /* 0xffffff8214177836 */ /* 0x000fe20000000000 */
[----:B------:R-:W-:-:S02]  /*7200*/  ISETP.GE.AND P4, PT, R5, RZ, PT ;  /* 0x000000ff0500720c */ /* 0x000fc40003f86270 */
[----:B------:R0:W2:Y:S02]  /*7210*/  @!P6 LDG.E.U8 R64, desc[UR14][R60.64] ;  /* 0x0000000e3c40e981 */ /* 0x0000a4000c1e1100 */
[----:B------:R-:W-:Y:S01]  /*7220*/  ISETP.GE.U32.AND P6, PT, R23, 0x7fffff03, PT ;  /* 0x7fffff031700780c */ /* 0x000fe20003fc6070 */
[----:B------:R-:W-:Y:S01]  /*7230*/  IMAD R23, R28, 0x7d, RZ ;  /* 0x0000007d1c177824 */ /* 0x000fe200078e02ff */
[----:B------:R1:W-:Y:S01]  /*7240*/  STL [R1+0x2f8], R3 ;  /* 0x0002f80301007387 */ /* 0x0003e20000100800 */
[----:B------:R-:W-:Y:S02]  /*7250*/  @!P0 IMAD.MOV R57, RZ, RZ, -R57 ;  /* 0x000000ffff398224 */ /* 0x000fe400078e0a39 */
[----:B------:R-:W-:Y:S01]  /*7260*/  @!P5 IMAD.MOV R59, RZ, RZ, -R59 ;  /* 0x000000ffff3bd224 */ /* 0x000fe200078e0a3b */
[----:B------:R0:W-:Y:S01]  /*7270*/  STL [R1+0x2f4], R4 ;  /* 0x0002f40401007387 */ /* 0x0001e20000100800 */
[----:B------:R-:W-:Y:S02]  /*7280*/  ISETP.GE.AND P5, PT, R70, RZ, PT ;  /* 0x000000ff4600720c */ /* 0x000fe40003fa6270 */
[----:B-1----:R-:W-:Y:S01]  /*7290*/  IADD3 R3, P0, PT, R23, R0, RZ ;  /* 0x0000000017037210 */ /* 0x002fe20007f1e0ff */
[----:B------:R-:W-:-:S03]  /*72a0*/  @!P4 IMAD.MOV R58, RZ, RZ, -R58 ;  /* 0x000000ffff3ac224 */ /* 0x000fc600078e0a3a */
[----:B0-----:R-:W-:Y:S02]  /*72b0*/  LEA.HI.X.SX32 R4, R23, R2, 0x1, P0 ;  /* 0x0000000217047211 */ /* 0x001fe400000f0eff */
[----:B------:R-:W-:Y:S01]  /*72c0*/  ISETP.GE.AND P4, PT, R63, RZ, PT ;  /* 0x000000ff3f00720c */ /* 0x000fe20003f86270 */
[----:B------:R-:W-:Y:S01]  /*72d0*/  @!P6 IMAD.MOV.U32 R60, RZ, RZ, R3 ;  /* 0x000000ffff3ce224 */ /* 0x000fe200078e0003 */
[----:B------:R-:W-:Y:S01]  /*72e0*/  PRMT R63, RZ, 0x7610, R63 ;  /* 0x00007610ff3f7816 */ /* 0x000fe2000000003f */
[----:B------:R-:W-:Y:S02]  /*72f0*/  @!P6 IMAD.MOV.U32 R61, RZ, RZ, R4 ;  /* 0x000000ffff3de224 */ /* 0x000fe400078e0004 */
[----:B------:R-:W-:Y:S01]  /*7300*/  VIADD R23, R20, 0xfffffff9 ;  /* 0xfffffff914177836 */ /* 0x000fe20000000000 */
[----:B------:R-:W-:Y:S01]  /*7310*/  ISETP.GE.AND P3, PT, R8, RZ, PT ;  /* 0x000000ff0800720c */ /* 0x000fe20003f66270 */
[----:B------:R-:W-:Y:S01]  /*7320*/  IMAD R24, R28, 0x6, RZ ;  /* 0x000000061c187824 */ /* 0x000fe200078e02ff */
[----:B------:R0:W2:Y:S02]  /*7330*/  @!P6 LDG.E.U8 R63, desc[UR14][R60.64] ;  /* 0x0000000e3c3fe981 */ /* 0x0000a4000c1e1100 */
[----:B------:R-:W-:Y:S01]  /*7340*/  ISETP.GE.U32.AND P6, PT, R23, 0x7fffff7a, PT ;  /* 0x7fffff7a1700780c */ /* 0x000fe20003fc6070 */
[----:B------:R-:W-:Y:S01]  /*7350*/  @!P5 IMAD.MOV R43, RZ, RZ, -R43 ;  /* 0x000000ffff2bd224 */ /* 0x000fe200078e0a2b */
[----:B------:R-:W-:-:S02]  /*7360*/  ISETP.GE.AND P0, PT, R69, RZ, PT ;  /* 0x000000ff4500720c */ /* 0x000fc40003f06270 */
[----:B------:R-:W-:-:S04]  /*7370*/  IADD3 R23, P5, PT, R24, R0, RZ ;  /* 0x0000000018177210 */ /* 0x000fc80007fbe0ff */
[----:B------:R-:W-:Y:S01]  /*7380*/  LEA.HI.X.SX32 R24, R24, R2, 0x1, P5 ;  /* 0x0000000218187211 */ /* 0x000fe200028f0eff */
[----:B------:R-:W-:Y:S01]  /*7390*/  @!P3 IMAD.MOV R55, RZ, RZ, -R55 ;  /* 0x000000ffff37b224 */ /* 0x000fe200078e0a37 */
[----:B------:R-:W-:Y:S02]  /*73a0*/  ISETP.GE.AND P3, PT, R62, RZ, PT ;  /* 0x000000ff3e00720c */ /* 0x000fe40003f66270 */
[----:B------:R-:W-:Y:S01]  /*73b0*/  PRMT R62, RZ, 0x7610, R62 ;  /* 0x00007610ff3e7816 */ /* 0x000fe2000000003e */
[----:B0-----:R-:W-:Y:S02]  /*73c0*/  @!P6 IMAD.MOV.U32 R60, RZ, RZ, R23 ;  /* 0x000000ffff3ce224 */ /* 0x001fe400078e0017 */
[----:B------:R-:W-:Y:S01]  /*73d0*/  @!P6 IMAD.MOV.U32 R61, RZ, RZ, R24 ;  /* 0x000000ffff3de224 */ /* 0x000fe200078e0018 */
[----:B------:R-:W-:Y:S01]  /*73e0*/  STL [R1+0x310], R3 ;  /* 0x0003100301007387 */ /* 0x000fe20000100800 */
[----:B------:R-:W-:Y:S01]  /*73f0*/  @!P0 IMAD.MOV R50, RZ, RZ, -R50 ;  /* 0x000000ffff328224 */ /* 0x000fe200078e0a32 */
[----:B---3--:R-:W-:Y:S01]  /*7400*/  ISETP.NE.AND P0, PT, R27, RZ, PT ;  /* 0x000000ff1b00720c */ /* 0x008fe20003f05270 */
[----:B------:R-:W-:Y:S01]  /*7410*/  @!P4 IMAD.MOV R51, RZ, RZ, -R51 ;  /* 0x000000ffff33c224 */ /* 0x000fe200078e0a33 */
[----:B------:R0:W-:Y:S01]  /*7420*/  STL [R1+0x30c], R4 ;  /* 0x00030c0401007387 */ /* 0x0001e20000100800 */
[----:B------:R-:W-:-:S03]  /*7430*/  LOP3.LUT R27, RZ, R27, RZ, 0x33, !PT ;  /* 0x0000001bff1b7212 */ /* 0x000fc600078e33ff */
[----:B------:R-:W3:Y:S01]  /*7440*/  @!P6 LDG.E.U8 R62, desc[UR14][R60.64] ;  /* 0x0000000e3c3ee981 */ /* 0x000ee2000c1e1100 */
[----:B------:R-:W-:-:S03]  /*7450*/  SEL R93, R27, R52, !P0 ;  /* 0x000000341b5d7207 */ /* 0x000fc60004000000 */
[----:B------:R-:W2:Y:S01]  /*7460*/  LDL.LU R65, [R1+0x110] ;  /* 0x0001100001417983 */ /* 0x000ea20000300800 */
[----:B------:R-:W-:-:S03]  /*7470*/  SEL R70, R27, R51, !P0 ;  /* 0x000000331b467207 */ /* 0x000fc60004000000 */
[----:B------:R-:W2:Y:S04]  /*7480*/  LDL.LU R60, [R1+0x254] ;  /* 0x00025400013c7983 */ /* 0x000ea80000300800 */
[----:B------:R-:W2:Y:S04]  /*7490*/  LDL.LU R61, [R1+0x154] ;  /* 0x00015400013d7983 */ /* 0x000ea80000300800 */
[----:B------:R-:W2:Y:S04]  /*74a0*/  LDL.LU R74, [R1+0x150] ;  /* 0x00015000014a7983 */ /* 0x000ea80000300800 */
[----:B------:R-:W2:Y:S04]  /*74b0*/  LDL.LU R52, [R1+0x114] ;  /* 0x0001140001347983 */ /* 0x000ea80000300800 */
[----:B------:R-:W2:Y:S01]  /*74c0*/  LDL.LU R51, [R1+0x25c] ;  /* 0x00025c0001337983 */ /* 0x000ea20000300800 */
[----:B------:R-:W1:Y:S01]  /*74d0*/  S2R R68, SR_CgaCtaId ;  /* 0x0000000000447919 */ /* 0x000e620000008800 */
[----:B------:R-:W-:Y:S01]  /*74e0*/  ISETP.GE.AND P6, PT, R67, RZ, PT ;  /* 0x000000ff4300720c */ /* 0x000fe20003fc6270 */
[----:B------:R-:W-:Y:S01]  /*74f0*/  @!P3 IMAD.MOV R45, RZ, RZ, -R45 ;  /* 0x000000ffff2db224 */ /* 0x000fe200078e0a2d */
[----:B------:R-:W-:Y:S01]  /*7500*/  ISETP.GE.AND P3, PT, R72, RZ, PT ;  /* 0x000000ff4800720c */ /* 0x000fe20003f66270 */
[----:B------:R-:W-:Y:S01]  /*7510*/  @!P2 IMAD.MOV R44, RZ, RZ, -R44 ;  /* 0x000000ffff2ca224 */ /* 0x000fe200078e0a2c */
[----:B------:R-:W-:-:S02]  /*7520*/  ISETP.GE.AND P2, PT, R66, RZ, PT ;  /* 0x000000ff4200720c */ /* 0x000fc40003f46270 */
[----:B------:R-:W-:-:S07]  /*7530*/  ISETP.GE.AND P5, PT, R71, RZ, PT ;  /* 0x000000ff4700720c */ /* 0x000fce0003fa6270 */
[----:B------:R-:W-:Y:S02]  /*7540*/  @!P6 IMAD.MOV R25, RZ, RZ, -R25 ;  /* 0x000000ffff19e224 */ /* 0x000fe400078e0a19 */
[----:B------:R-:W-:Y:S02]  /*7550*/  @!P3 IMAD.MOV R49, RZ, RZ, -R49 ;  /* 0x000000ffff31b224 */ /* 0x000fe400078e0a31 */
[----:B------:R-:W-:Y:S01]  /*7560*/  @!P2 IMAD.MOV R48, RZ, RZ, -R48 ;  /* 0x000000ffff30a224 */ /* 0x000fe200078e0a30 */
[C---:B0-----:R-:W-:Y:S01]  /*7570*/  SEL R4, R27.reuse, R25, !P0 ;  /* 0x000000191b047207 */ /* 0x041fe20004000000 */
[----:B------:R-:W-:Y:S01]  /*7580*/  @!P5 IMAD.MOV R47, RZ, RZ, -R47 ;  /* 0x000000ffff2fd224 */ /* 0x000fe200078e0a2f */
[----:B-1----:R-:W-:Y:S01]  /*7590*/  LOP3.LUT P4, RZ, R68, UR9, RZ, 0xfc, !PT ;  /* 0x0000000944ff7c12 */ /* 0x002fe2000f88fcff */
[----:B------:R-:W-:Y:S01]  /*75a0*/  VIADD R25, R20, 0xfffffff1 ;  /* 0xfffffff114197836 */ /* 0x000fe20000000000 */
[----:B------:R-:W0:Y:S01]  /*75b0*/  S2R R68, SR_TID.X ;  /* 0x0000000000447919 */ /* 0x000e220000002100 */
[C---:B------:R-:W-:Y:S01]  /*75c0*/  SEL R19, R27.reuse, R30, !P0 ;  /* 0x0000001e1b137207 */ /* 0x040fe20004000000 */
[----:B------:R-:W-:Y:S01]  /*75d0*/  IMAD R82, R28, 0xe, RZ ;  /* 0x0000000e1c527824 */ /* 0x000fe200078e02ff */
[C---:B------:R-:W-:Y:S01]  /*75e0*/  SEL R18, R27.reuse, R33, !P0 ;  /* 0x000000211b127207 */ /* 0x040fe20004000000 */
[----:B------:R-:W1:Y:S01]  /*75f0*/  LDCU UR9, c[0x0][0x3b0] ;  /* 0x00007600ff0977ac */ /* 0x000e620008000800 */
[----:B------:R-:W-:-:S02]  /*7600*/  SEL R17, R27, R32, !P0 ;  /* 0x000000201b117207 */ /* 0x000fc40004000000 */
[C---:B------:R-:W-:Y:S02]  /*7610*/  SEL R16, R27.reuse, R31, !P0 ;  /* 0x0000001f1b107207 */ /* 0x040fe40004000000 */
[C---:B------:R-:W-:Y:S02]  /*7620*/  SEL R15, R27.reuse, R36, !P0 ;  /* 0x000000241b0f7207 */ /* 0x040fe40004000000 */
[C---:B------:R-:W-:Y:S02]  /*7630*/  SEL R14, R27.reuse, R35, !P0 ;  /* 0x000000231b0e7207 */ /* 0x040fe40004000000 */
[C---:B------:R-:W-:Y:S02]  /*7640*/  SEL R13, R27.reuse, R34, !P0 ;  /* 0x000000221b0d7207 */ /* 0x040fe40004000000 */
[C---:B------:R-:W-:Y:S02]  /*7650*/  SEL R12, R27.reuse, R39, !P0 ;  /* 0x000000271b0c7207 */ /* 0x040fe40004000000 */
        /* <DEDUP_REMOVED lines=20> */
[----:B------:R-:W-:Y:S02]  /*77a0*/  SEL R3, R27, R26, !P0 ;  /* 0x0000001a1b037207 */ /* 0x000fe40004000000 */
[----:B------:R-:W-:Y:S02]  /*77b0*/  ISETP.GE.U32.AND P0, PT, R25, 0x7fffff72, PT ;  /* 0x7fffff721900780c */ /* 0x000fe40003f06070 */
[----:B------:R-:W-:Y:S01]  /*77c0*/  IADD3 R53, P2, PT, R82, R0, RZ ;  /* 0x0000000052357210 */ /* 0x000fe20007f5e0ff */
[----:B------:R-:W-:-:S04]  /*77d0*/  @!UP1 UIADD3 UR4, UPT, UPT, -UR5, 0x100000, URZ ;  /* 0x0010000005049890 */ /* 0x000fc8000fffe1ff */
[----:B------:R-:W-:Y:S02]  /*77e0*/  @!UP1 USHF.L.U32 UR5, UR4, 0xb, URZ ;  /* 0x0000000b04059899 */ /* 0x000fe400080006ff */
[----:B------:R-:W-:Y:S01]  /*77f0*/  @!UP1 USHF.L.U32 UR4, UR4, 0x1, URZ ;  /* 0x0000000104049899 */ /* 0x000fe200080006ff */
[----:B------:R-:W-:Y:S02]  /*7800*/  LEA.HI.X.SX32 R82, R82, R2, 0x1, P2 ;  /* 0x0000000252527211 */ /* 0x000fe400010f0eff */
[----:B------:R-:W-:Y:S01]  /*7810*/  PRMT R43, RZ, 0x7610, R43 ;  /* 0x00007610ff2b7816 */ /* 0x000fe2000000002b */
[----:B------:R1:W-:Y:S01]  /*7820*/  STL [R1+0x8], R53 ;  /* 0x0000083501007387 */ /* 0x0003e20000100800 */
[----:B------:R-:W-:Y:S02]  /*7830*/  VIADD R25, R20, 0xffffffe9 ;  /* 0xffffffe914197836 */ /* 0x000fe40000000000 */
[----:B------:R-:W-:Y:S01]  /*7840*/  @!P0 IMAD.MOV.U32 R26, RZ, RZ, R53 ;  /* 0x000000ffff1a8224 */ /* 0x000fe200078e0035 */
[----:B------:R-:W3:Y:S01]  /*7850*/  LDL.LU R45, [R1+0x258] ;  /* 0x00025800012d7983 */ /* 0x000ee20000300800 */
[----:B------:R-:W-:Y:S01]  /*7860*/  @!P0 IMAD.MOV.U32 R27, RZ, RZ, R82 ;  /* 0x000000ffff1b8224 */ /* 0x000fe200078e0052 */
[----:B------:R-:W-:Y:S01]  /*7870*/  VOTEU.ALL UP1, P1 ;  /* 0x0000000000ff7886 */ /* 0x000fe20000820000 */
[----:B0-----:R-:W-:Y:S01]  /*7880*/  LOP3.LUT R68, R68, 0x7f, RZ, 0xc0, !PT ;  /* 0x0000007f44447812 */ /* 0x001fe200078ec0ff */
[----:B------:R-:W4:Y:S03]  /*7890*/  LDL.LU R44, [R1+0x194] ;  /* 0x00019400012c7983 */ /* 0x000f260000300800 */
[----:B------:R0:W2:Y:S01]  /*78a0*/  @!UP1 SYNCS.EXCH.64 URZ, [UR6+0xa008], UR4 ;  /* 0x00a0080406ff95b2 */ /* 0x0000a20008000100 */
[----:B-1----:R-:W4:Y:S04]  /*78b0*/  LDL.LU R53, [R1+0x190] ;  /* 0x0001900001357983 */ /* 0x002f280000300800 */
[----:B------:R1:W4:Y:S01]  /*78c0*/  @!P0 LDG.E.U8 R43, desc[UR14][R26.64] ;  /* 0x0000000e1a2b8981 */ /* 0x000322000c1e1100 */
[----:B------:R-:W-:Y:S01]  /*78d0*/  ISETP.GE.U32.AND P0, PT, R25, 0x7fffff6a, PT ;  /* 0x7fffff6a1900780c */ /* 0x000fe20003f06070 */
[----:B------:R-:W-:Y:S01]  /*78e0*/  IMAD R25, R28, 0x16, RZ ;  /* 0x000000161c197824 */ /* 0x000fe200078e02ff */
[----:B------:R-:W-:-:S02]  /*78f0*/  PRMT R42, RZ, 0x7610, R42 ;  /* 0x00007610ff2a7816 */ /* 0x000fc4000000002a */
[----:B------:R-:W-:Y:S02]  /*7900*/  PRMT R41, RZ, 0x7610, R41 ;  /* 0x00007610ff297816 */ /* 0x000fe40000000029 */
[----:B------:R-:W-:Y:S01]  /*7910*/  PRMT R40, RZ, 0x7610, R40 ;  /* 0x00007610ff287816 */ /* 0x000fe20000000028 */
[----:B0-----:R-:W0:Y:S01]  /*7920*/  LDCU UR4, c[0x0][0x3b0] ;  /* 0x00007600ff0477ac */ /* 0x001e220008000800 */
[C---:B-1----:R-:W-:Y:S02]  /*7930*/  IADD3 R26, P2, PT, R25.reuse, R0, RZ ;  /* 0x00000000191a7210 */ /* 0x042fe40007f5e0ff */
[----:B------:R-:W-:Y:S01]  /*7940*/  PRMT R39, RZ, 0x7610, R39 ;  /* 0x00007610ff277816 */ /* 0x000fe20000000027 */
[----:B------:R-:W1:Y:S01]  /*7950*/  LDCU UR5, c[0x0][0x3b0] ;  /* 0x00007600ff0577ac */ /* 0x000e620008000800 */
[----:B------:R-:W-:Y:S01]  /*7960*/  LEA.HI.X.SX32 R27, R25, R2, 0x1, P2 ;  /* 0x00000002191b7211 */ /* 0x000fe200010f0eff */
[----:B------:R-:W-:-:S04]  /*7970*/  VIADD R25, R20, 0xffffffe1 ;  /* 0xffffffe114197836 */ /* 0x000fc80000000000 */
[----:B------:R0:W4:Y:S01]  /*7980*/  @!P0 LDG.E.U8 R42, desc[UR14][R26.64] ;  /* 0x0000000e1a2a8981 */ /* 0x000122000c1e1100 */
[----:B------:R-:W-:Y:S01]  /*7990*/  ISETP.GE.U32.AND P0, PT, R25, 0x7fffff62, PT ;  /* 0x7fffff621900780c */ /* 0x000fe20003f06070 */
[----:B------:R-:W-:Y:S02]  /*79a0*/  IMAD R25, R28, 0x1e, RZ ;  /* 0x0000001e1c197824 */ /* 0x000fe400078e02ff */
[----:B--2---:R-:W-:Y:S04]  /*79b0*/  STS.U8 [R68+UR6], R51 ;  /* 0x0000003344007988 */ /* 0x004fe80008000006 */
[----:B------:R2:W-:Y:S04]  /*79c0*/  STS.U8 [R68+UR6+0x400], R52 ;  /* 0x0004003444007988 */ /* 0x0005e80008000006 */
[----:B------:R0:W-:Y:S04]  /*79d0*/  STS.U8 [R68+UR6+0x800], R65 ;  /* 0x0008004144007988 */ /* 0x0001e80008000006 */
[----:B--2---:R-:W2:Y:S04]  /*79e0*/  LDL.LU R52, [R1+0x22c] ;  /* 0x00022c0001347983 */ /* 0x004ea80000300800 */
[----:B0-----:R-:W2:Y:S04]  /*79f0*/  LDL.LU R65, [R1+0x1ec] ;  /* 0x0001ec0001417983 */ /* 0x001ea80000300800 */
[----:B------:R0:W-:Y:S04]  /*7a00*/  STL [R1+0x114], R26 ;  /* 0x0001141a01007387 */ /* 0x0001e80000100800 */
[----:B------:R1:W-:Y:S01]  /*7a10*/  STL [R1+0x110], R27 ;  /* 0x0001101b01007387 */ /* 0x0003e20000100800 */
[----:B0-----:R-:W-:-:S03]  /*7a20*/  IADD3 R26, P2, PT, R25, R0, RZ ;  /* 0x00000000191a7210 */ /* 0x001fc60007f5e0ff */
[----:B------:R0:W-:Y:S01]  /*7a30*/  STS.U8 [R68+UR6+0xc00], R60 ;  /* 0x000c003c44007988 */ /* 0x0001e20008000006 */
[----:B-1----:R-:W-:-:S03]  /*7a40*/  LEA.HI.X.SX32 R27, R25, R2, 0x1, P2 ;  /* 0x00000002191b7211 */ /* 0x002fc600010f0eff */
[----:B------:R1:W-:Y:S04]  /*7a50*/  STS.U8 [R68+UR6+0x1000], R61 ;  /* 0x0010003d44007988 */ /* 0x0003e80008000006 */
[----:B0-----:R-:W2:Y:S04]  /*7a60*/  LDL.LU R60, [R1+0x1e8] ;  /* 0x0001e800013c7983 */ /* 0x001ea80000300800 */
[----:B-1----:R-:W2:Y:S04]  /*7a70*/  LDL.LU R61, [R1+0x228] ;  /* 0x00022800013d7983 */ /* 0x002ea80000300800 */
[----:B------:R-:W-:Y:S04]  /*7a80*/  STL [R1+0x154], R26 ;  /* 0x0001541a01007387 */ /* 0x000fe80000100800 */
[----:B------:R0:W-:Y:S04]  /*7a90*/  STS.U8 [R68+UR6+0x1400], R74 ;  /* 0x0014004a44007988 */ /* 0x0001e80008000006 */
[----:B------:R1:W-:Y:S01]  /*7aa0*/  STL [R1+0x150], R27 ;  /* 0x0001501b01007387 */ /* 0x0003e20000100800 */
[----:B------:R-:W-:-:S03]  /*7ab0*/  VIADD R25, R20, 0xffffffd9 ;  /* 0xffffffd914197836 */ /* 0x000fc60000000000 */
[----:B------:R1:W2:Y:S04]  /*7ac0*/  @!P0 LDG.E.U8 R41, desc[UR14][R26.64] ;  /* 0x0000000e1a298981 */ /* 0x0002a8000c1e1100 */
[----:B0-----:R-:W2:Y:S01]  /*7ad0*/  LDL.LU R74, [R1+0x1f4] ;  /* 0x0001f400014a7983 */ /* 0x001ea20000300800 */
[----:B------:R-:W-:Y:S01]  /*7ae0*/  ISETP.GE.U32.AND P0, PT, R25, 0x7fffff5a, PT ;  /* 0x7fffff5a1900780c */ /* 0x000fe20003f06070 */
[----:B------:R-:W-:-:S05]  /*7af0*/  IMAD R25, R28, 0x26, RZ ;  /* 0x000000261c197824 */ /* 0x000fca00078e02ff */
[----:B-1----:R-:W-:-:S04]  /*7b00*/  IADD3 R26, P2, PT, R25, R0, RZ ;  /* 0x00000000191a7210 */ /* 0x002fc80007f5e0ff */
[----:B------:R-:W-:Y:S01]  /*7b10*/  LEA.HI.X.SX32 R27, R25, R2, 0x1, P2 ;  /* 0x00000002191b7211 */ /* 0x000fe200010f0eff */
[----:B------:R-:W-:-:S04]  /*7b20*/  VIADD R25, R20, 0xffffffd1 ;  /* 0xffffffd114197836 */ /* 0x000fc80000000000 */
[----:B------:R0:W2:Y:S01]  /*7b30*/  @!P0 LDG.E.U8 R40, desc[UR14][R26.64] ;  /* 0x0000000e1a288981 */ /* 0x0000a2000c1e1100 */
[----:B------:R-:W-:Y:S01]  /*7b40*/  ISETP.GE.U32.AND P0, PT, R25, 0x7fffff52, PT ;  /* 0x7fffff521900780c */ /* 0x000fe20003f06070 */
[----:B------:R-:W-:Y:S02]  /*7b50*/  IMAD R25, R28, 0x2e, RZ ;  /* 0x0000002e1c197824 */ /* 0x000fe400078e02ff */
[----:B---3--:R1:W-:Y:S04]  /*7b60*/  STS.U8 [R68+UR6+0x1800], R45 ;  /* 0x0018002d44007988 */ /* 0x0083e80008000006 */
[----:B----4-:R-:W-:Y:S04]  /*7b70*/  STS.U8 [R68+UR6+0x1c00], R44 ;  /* 0x001c002c44007988 */ /* 0x010fe80008000006 */
[----:B------:R3:W-:Y:S04]  /*7b80*/  STS.U8 [R68+UR6+0x2000], R53 ;  /* 0x0020003544007988 */ /* 0x0007e80008000006 */
[----:B-1----:R-:W4:Y:S04]  /*7b90*/  LDL.LU R45, [R1+0x1f0] ;  /* 0x0001f000012d7983 */ /* 0x002f280000300800 */
[----:B---3--:R-:W3:Y:S04]  /*7ba0*/  LDL.LU R53, [R1+0x234] ;  /* 0x0002340001357983 */ /* 0x008ee80000300800 */
[----:B------:R0:W-:Y:S04]  /*7bb0*/  STL [R1+0x194], R26 ;  /* 0x0001941a01007387 */ /* 0x0001e80000100800 */
[----:B------:R1:W-:Y:S04]  /*7bc0*/  STL [R1+0x190], R27 ;  /* 0x0001901b01007387 */ /* 0x0003e80000100800 */
[----:B------:R-:W3:Y:S01]  /*7bd0*/  LDL.LU R50, [R1+0x230] ;  /* 0x0002300001327983 */ /* 0x000ee20000300800 */
[----:B0-----:R-:W-:-:S04]  /*7be0*/  IADD3 R26, P2, PT, R25, R0, RZ ;  /* 0x00000000191a7210 */ /* 0x001fc80007f5e0ff */
[----:B-1----:R-:W-:Y:S01]  /*7bf0*/  LEA.HI.X.SX32 R27, R25, R2, 0x1, P2 ;  /* 0x00000002191b7211 */ /* 0x002fe200010f0eff */
[----:B--2---:R0:W-:Y:S04]  /*7c00*/  STS.U8 [R68+UR6+0x2400], R52 ;  /* 0x0024003444007988 */ /* 0x0041e80008000006 */
[----:B------:R1:W-:Y:S01]  /*7c10*/  STS.U8 [R68+UR6+0x2800], R65 ;  /* 0x0028004144007988 */ /* 0x0003e20008000006 */
[----:B------:R-:W-:-:S03]  /*7c20*/  VIADD R25, R20, 0xffffffc9 ;  /* 0xffffffc914197836 */ /* 0x000fc60000000000 */
[----:B------:R2:W3:Y:S04]  /*7c30*/  @!P0 LDG.E.U8 R39, desc[UR14][R26.64] ;  /* 0x0000000e1a278981 */ /* 0x0004e8000c1e1100 */
[----:B0-----:R-:W3:Y:S04]  /*7c40*/  LDL.LU R52, [R1+0x1d4] ;  /* 0x0001d40001347983 */ /* 0x001ee80000300800 */
[----:B-1----:R-:W3:Y:S04]  /*7c50*/  LDL.LU R65, [R1+0x1d0] ;  /* 0x0001d00001417983 */ /* 0x002ee80000300800 */
[----:B------:R-:W-:Y:S04]  /*7c60*/  STL [R1+0x1ec], R26 ;  /* 0x0001ec1a01007387 */ /* 0x000fe80000100800 */
[----:B------:R-:W-:Y:S04]  /*7c70*/  STL [R1+0x1e8], R27 ;  /* 0x0001e81b01007387 */ /* 0x000fe80000100800 */
[----:B------:R0:W-:Y:S04]  /*7c80*/  STS.U8 [R68+UR6+0x2c00], R60 ;  /* 0x002c003c44007988 */ /* 0x0001e80008000006 */
[----:B------:R1:W-:Y:S04]  /*7c90*/  STS.U8 [R68+UR6+0x3000], R61 ;  /* 0x0030003d44007988 */ /* 0x0003e80008000006 */
[----:B0-----:R-:W3:Y:S04]  /*7ca0*/  LDL.LU R60, [R1+0x1cc] ;  /* 0x0001cc00013c7983 */ /* 0x001ee80000300800 */
[----:B-1----:R-:W3:Y:S04]  /*7cb0*/  LDL.LU R61, [R1+0x1c4] ;  /* 0x0001c400013d7983 */ /* 0x002ee80000300800 */
[----:B------:R0:W-:Y:S04]  /*7cc0*/  STS.U8 [R68+UR6+0x3400], R74 ;  /* 0x0034004a44007988 */ /* 0x0001e80008000006 */
[----:B0-----:R-:W3:Y:S01]  /*7cd0*/  LDL.LU R74, [R1+0x1c0] ;  /* 0x0001c000014a7983 */ /* 0x001ee20000300800 */
[----:B------:R-:W-:Y:S01]  /*7ce0*/  ISETP.GE.U32.AND P0, PT, R25, 0x7fffff4a, PT ;  /* 0x7fffff4a1900780c */ /* 0x000fe20003f06070 */
[----:B------:R-:W-:-:S05]  /*7cf0*/  IMAD R25, R28, 0x36, RZ ;  /* 0x000000361c197824 */ /* 0x000fca00078e02ff */
[----:B--2---:R-:W-:-:S04]  /*7d00*/  IADD3 R26, P2, PT, R25, R0, RZ ;  /* 0x00000000191a7210 */ /* 0x004fc80007f5e0ff */
[----:B------:R-:W-:Y:S01]  /*7d10*/  LEA.HI.X.SX32 R27, R25, R2, 0x1, P2 ;  /* 0x00000002191b7211 */ /* 0x000fe200010f0eff */
[----:B------:R-:W-:Y:S01]  /*7d20*/  STL [R1+0x22c], R26 ;  /* 0x00022c1a01007387 */ /* 0x000fe20000100800 */
[----:B------:R-:W-:-:S03]  /*7d30*/  LOP3.LUT R44, R68, 0x10, RZ, 0x3c, !PT ;  /* 0x00000010442c7812 */ /* 0x000fc600078e3cff */
[----:B------:R-:W-:Y:S04]  /*7d40*/  STL [R1+0x228], R27 ;  /* 0x0002281b01007387 */ /* 0x000fe80000100800 */
[----:B------:R-:W2:Y:S01]  /*7d50*/  LDL.LU R51, [R1+0x1c8] ;  /* 0x0001c80001337983 */ /* 0x000ea20000300800 */
[----:B------:R-:W-:Y:S01]  /*7d60*/  PRMT R38, RZ, 0x7610, R38 ;  /* 0x00007610ff267816 */ /* 0x000fe20000000026 */
[----:B------:R-:W-:-:S05]  /*7d70*/  VIADD R25, R20, 0xffffffc1 ;  /* 0xffffffc114197836 */ /* 0x000fca0000000000 */
[----:B------:R0:W2:Y:S01]  /*7d80*/  @!P0 LDG.E.U8 R38, desc[UR14][R26.64] ;  /* 0x0000000e1a268981 */ /* 0x0000a2000c1e1100 */
[----:B------:R-:W-:Y:S01]  /*7d90*/  ISETP.GE.U32.AND P0, PT, R25, 0x7fffff42, PT ;  /* 0x7fffff421900780c */ /* 0x000fe20003f06070 */
[----:B------:R-:W-:Y:S02]  /*7da0*/  IMAD R25, R28, 0x3e, RZ ;  /* 0x0000003e1c197824 */ /* 0x000fe400078e02ff */
[----:B----4-:R1:W-:Y:S04]  /*7db0*/  STS.U8 [R68+UR6+0x3800], R45 ;  /* 0x0038002d44007988 */ /* 0x0103e80008000006 */
[----:B---3--:R3:W-:Y:S04]  /*7dc0*/  STS.U8 [R68+UR6+0x3c00], R53 ;  /* 0x003c003544007988 */ /* 0x0087e80008000006 */
[----:B-1----:R-:W4:Y:S04]  /*7dd0*/  LDL.LU R45, [R1+0x19c] ;  /* 0x00019c00012d7983 */ /* 0x002f280000300800 */
[----:B---3--:R-:W3:Y:S04]  /*7de0*/  LDL.LU R53, [R1+0x158] ;  /* 0x0001580001357983 */ /* 0x008ee80000300800 */
[----:B------:R-:W-:Y:S01]  /*7df0*/  STS.U8 [R44+UR6+0x480], R50 ;  /* 0x000480322c007988 */ /* 0x000fe20008000006 */
[----:B0-----:R-:W-:-:S04]  /*7e00*/  IADD3 R26, P2, PT, R25, R0, RZ ;  /* 0x00000000191a7210 */ /* 0x001fc80007f5e0ff */
[----:B------:R-:W-:Y:S01]  /*7e10*/  LEA.HI.X.SX32 R27, R25, R2, 0x1, P2 ;  /* 0x00000002191b7211 */ /* 0x000fe200010f0eff */
[----:B------:R0:W-:Y:S04]  /*7e20*/  STS.U8 [R44+UR6+0x880], R52 ;  /* 0x000880342c007988 */ /* 0x0001e80008000006 */
[----:B------:R1:W-:Y:S04]  /*7e30*/  STS.U8 [R44+UR6+0xc80], R65 ;  /* 0x000c80412c007988 */ /* 0x0003e80008000006 */
        /* <DEDUP_REMOVED lines=10> */
[----:B------:R-:W-:Y:S01]  /*7ee0*/  PRMT R37, RZ, 0x7610, R37 ;  /* 0x00007610ff257816 */ /* 0x000fe20000000025 */
[----:B------:R-:W-:-:S05]  /*7ef0*/  VIADD R25, R20, 0xffffffb9 ;  /* 0xffffffb914197836 */ /* 0x000fca0000000000 */
[----:B------:R0:W3:Y:S01]  /*7f00*/  @!P0 LDG.E.U8 R37, desc[UR14][R26.64] ;  /* 0x0000000e1a258981 */ /* 0x0000e2000c1e1100 */
[----:B------:R-:W-:Y:S01]  /*7f10*/  ISETP.GE.U32.AND P0, PT, R25, 0x7fffff3a, PT ;  /* 0x7fffff3a1900780c */ /* 0x000fe20003f06070 */
[----:B------:R-:W-:Y:S01]  /*7f20*/  IMAD R25, R28, 0x46, RZ ;  /* 0x000000461c197824 */ /* 0x000fe200078e02ff */
[----:B------:R-:W-:-:S04]  /*7f30*/  PRMT R36, RZ, 0x7610, R36 ;  /* 0x00007610ff247816 */ /* 0x000fc80000000024 */
[----:B0-----:R-:W-:-:S04]  /*7f40*/  IADD3 R26, P2, PT, R25, R0, RZ ;  /* 0x00000000191a7210 */ /* 0x001fc80007f5e0ff */
[----:B------:R-:W-:Y:S01]  /*7f50*/  LEA.HI.X.SX32 R27, R25, R2, 0x1, P2 ;  /* 0x00000002191b7211 */ /* 0x000fe200010f0eff */
[----:B------:R-:W-:-:S04]  /*7f60*/  VIADD R25, R20, 0xffffffb1 ;  /* 0xffffffb114197836 */ /* 0x000fc80000000000 */
[----:B------:R0:W3:Y:S01]  /*7f70*/  @!P0 LDG.E.U8 R36, desc[UR14][R26.64] ;  /* 0x0000000e1a248981 */ /* 0x0000e2000c1e1100 */
[----:B------:R-:W-:Y:S01]  /*7f80*/  ISETP.GE.U32.AND P0, PT, R25, 0x7fffff32, PT ;  /* 0x7fffff321900780c */ /* 0x000fe20003f06070 */
[----:B------:R-:W-:Y:S02]  /*7f90*/  IMAD R25, R28, 0x4e, RZ ;  /* 0x0000004e1c197824 */ /* 0x000fe400078e02ff */
[----:B------:R0:W-:Y:S04]  /*7fa0*/  STL [R1+0x270], R26 ;  /* 0x0002701a01007387 */ /* 0x0001e80000100800 */
[----:B--2---:R1:W-:Y:S04]  /*7fb0*/  STS.U8 [R44+UR6+0x1c80], R51 ;  /* 0x001c80332c007988 */ /* 0x0043e80008000006 */
[----:B------:R2:W-:Y:S01]  /*7fc0*/  STL [R1+0x26c], R27 ;  /* 0x00026c1b01007387 */ /* 0x0005e20000100800 */
[----:B0-----:R-:W-:-:S03]  /*7fd0*/  IADD3 R26, P2, PT, R25, R0, RZ ;  /* 0x00000000191a7210 */ /* 0x001fc60007f5e0ff */
[----:B-1----:R-:W3:Y:S04]  /*7fe0*/  LDL.LU R51, [R1+0xe4] ;  /* 0x0000e40001337983 */ /* 0x002ee80000300800 */
[----:B----4-:R-:W-:Y:S01]  /*7ff0*/  STS.U8 [R44+UR6+0x2080], R45 ;  /* 0x0020802d2c007988 */ /* 0x010fe20008000006 */
[----:B--2---:R-:W-:-:S03]  /*8000*/  LEA.HI.X.SX32 R27, R25, R2, 0x1, P2 ;  /* 0x00000002191b7211 */ /* 0x004fc600010f0eff */
[----:B---3--:R0:W-:Y:S01]  /*8010*/  STS.U8 [R44+UR6+0x2480], R53 ;  /* 0x002480352c007988 */ /* 0x0081e20008000006 */
[----:B------:R-:W-:Y:S01]  /*8020*/  PRMT R35, RZ, 0x7610, R35 ;  /* 0x00007610ff237816 */ /* 0x000fe20000000023 */
[----:B------:R-:W-:-:S05]  /*8030*/  VIADD R25, R20, 0xffffffa9 ;  /* 0xffffffa914197836 */ /* 0x000fca0000000000 */
[----:B------:R1:W2:Y:S04]  /*8040*/  @!P0 LDG.E.U8 R35, desc[UR14][R26.64] ;  /* 0x0000000e1a238981 */ /* 0x0002a8000c1e1100 */
[----:B0-----:R-:W3:Y:S04]  /*8050*/  LDL.LU R53, [R1+0xf8] ;  /* 0x0000f80001357983 */ /* 0x001ee80000300800 */
[----:B------:R1:W-:Y:S04]  /*8060*/  STL [R1+0x288], R26 ;  /* 0x0002881a01007387 */ /* 0x0003e80000100800 */
[----:B------:R0:W-:Y:S04]  /*8070*/  STL [R1+0x284], R27 ;  /* 0x0002841b01007387 */ /* 0x0001e80000100800 */
[----:B------:R-:W4:Y:S01]  /*8080*/  LDL.LU R45, [R1+0xf0] ;  /* 0x0000f000012d7983 */ /* 0x000f220000300800 */
[----:B------:R-:W-:Y:S01]  /*8090*/  ISETP.GE.U32.AND P0, PT, R25, 0x7fffff2a, PT ;  /* 0x7fffff2a1900780c */ /* 0x000fe20003f06070 */
[----:B------:R-:W-:-:S05]  /*80a0*/  IMAD R25, R28, 0x56, RZ ;  /* 0x000000561c197824 */ /* 0x000fca00078e02ff */
[----:B-1----:R-:W-:-:S04]  /*80b0*/  IADD3 R26, P2, PT, R25, R0, RZ ;  /* 0x00000000191a7210 */ /* 0x002fc80007f5e0ff */
[----:B0-----:R-:W-:Y:S01]  /*80c0*/  LEA.HI.X.SX32 R27, R25, R2, 0x1, P2 ;  /* 0x00000002191b7211 */ /* 0x001fe200010f0eff */
[----:B------:R0:W-:Y:S04]  /*80d0*/  STS.U8 [R44+UR6+0x2880], R52 ;  /* 0x002880342c007988 */ /* 0x0001e80008000006 */
[----:B------:R1:W-:Y:S04]  /*80e0*/  STS.U8 [R44+UR6+0x2c80], R65 ;  /* 0x002c80412c007988 */ /* 0x0003e80008000006 */
[----:B0-----:R-:W2:Y:S04]  /*80f0*/  LDL.LU R52, [R1+0xec] ;  /* 0x0000ec0001347983 */ /* 0x001ea80000300800 */
[----:B-1----:R-:W2:Y:S04]  /*8100*/  LDL.LU R65, [R1+0xdc] ;  /* 0x0000dc0001417983 */ /* 0x002ea80000300800 */
[----:B------:R-:W-:Y:S04]  /*8110*/  STL [R1+0x2a0], R26 ;  /* 0x0002a01a01007387 */ /* 0x000fe80000100800 */
[----:B------:R-:W-:Y:S04]  /*8120*/  STL [R1+0x29c], R27 ;  /* 0x00029c1b01007387 */ /* 0x000fe80000100800 */
[----:B------:R0:W-:Y:S04]  /*8130*/  STS.U8 [R44+UR6+0x3080], R60 ;  /* 0x0030803c2c007988 */ /* 0x0001e80008000006 */
[----:B------:R1:W-:Y:S04]  /*8140*/  STS.U8 [R44+UR6+0x3480], R61 ;  /* 0x0034803d2c007988 */ /* 0x0003e80008000006 */
[----:B0-----:R-:W2:Y:S04]  /*8150*/  LDL.LU R60, [R1+0xe0] ;  /* 0x0000e000013c7983 */ /* 0x001ea80000300800 */
[----:B-1----:R-:W2:Y:S04]  /*8160*/  LDL.LU R61, [R1+0xd8] ;  /* 0x0000d800013d7983 */ /* 0x002ea80000300800 */
[----:B------:R0:W-:Y:S04]  /*8170*/  STS.U8 [R44+UR6+0x3880], R74 ;  /* 0x0038804a2c007988 */ /* 0x0001e80008000006 */
[----:B0-----:R-:W2:Y:S01]  /*8180*/  LDL.LU R74, [R1+0xd4] ;  /* 0x0000d400014a7983 */ /* 0x001ea20000300800 */
[----:B------:R-:W-:Y:S01]  /*8190*/  PRMT R34, RZ, 0x7610, R34 ;  /* 0x00007610ff227816 */ /* 0x000fe20000000022 */
[----:B------:R-:W-:-:S05]  /*81a0*/  VIADD R25, R20, 0xffffffa1 ;  /* 0xffffffa114197836 */ /* 0x000fca0000000000 */
[----:B------:R0:W2:Y:S01]  /*81b0*/  @!P0 LDG.E.U8 R34, desc[UR14][R26.64] ;  /* 0x0000000e1a228981 */ /* 0x0000a2000c1e1100 */
[----:B------:R-:W-:Y:S01]  /*81c0*/  ISETP.GE.U32.AND P0, PT, R25, 0x7fffff22, PT ;  /* 0x7fffff221900780c */ /* 0x000fe20003f06070 */
[----:B------:R-:W-:Y:S01]  /*81d0*/  IMAD R25, R28, 0x5e, RZ ;  /* 0x0000005e1c197824 */ /* 0x000fe200078e02ff */
[----:B------:R-:W-:-:S04]  /*81e0*/  PRMT R33, RZ, 0x7610, R33 ;  /* 0x00007610ff217816 */ /* 0x000fc80000000021 */
[----:B0-----:R-:W-:-:S04]  /*81f0*/  IADD3 R26, P2, PT, R25, R0, RZ ;  /* 0x00000000191a7210 */ /* 0x001fc80007f5e0ff */
[----:B------:R-:W-:Y:S01]  /*8200*/  LEA.HI.X.SX32 R27, R25, R2, 0x1, P2 ;  /* 0x00000002191b7211 */ /* 0x000fe200010f0eff */
[----:B------:R-:W-:-:S04]  /*8210*/  VIADD R25, R20, 0xffffff99 ;  /* 0xffffff9914197836 */ /* 0x000fc80000000000 */
[----:B------:R0:W2:Y:S01]  /*8220*/  @!P0 LDG.E.U8 R33, desc[UR14][R26.64] ;  /* 0x0000000e1a218981 */ /* 0x0000a2000c1e1100 */
[----:B------:R-:W-:Y:S01]  /*8230*/  ISETP.GE.U32.AND P0, PT, R25, 0x7fffff1a, PT ;  /* 0x7fffff1a1900780c */ /* 0x000fe20003f06070 */
[----:B------:R-:W-:Y:S02]  /*8240*/  IMAD R25, R28, 0x66, RZ ;  /* 0x000000661c197824 */ /* 0x000fe400078e02ff */
[----:B------:R0:W-:Y:S04]  /*8250*/  STL [R1+0x2b8], R26 ;  /* 0x0002b81a01007387 */ /* 0x0001e80000100800 */
[----:B------:R1:W-:Y:S04]  /*8260*/  STS.U8 [R44+UR6+0x3c80], R51 ;  /* 0x003c80332c007988 */ /* 0x0003e80008000006 */
[----:B------:R3:W-:Y:S01]  /*8270*/  STL [R1+0x2b4], R27 ;  /* 0x0002b41b01007387 */ /* 0x0007e20000100800 */
[----:B0-----:R-:W-:-:S03]  /*8280*/  IADD3 R26, P2, PT, R25, R0, RZ ;  /* 0x00000000191a7210 */ /* 0x001fc60007f5e0ff */
[----:B------:R-:W2:Y:S04]  /*8290*/  LDL.LU R50, [R1+0xd0] ;  /* 0x0000d00001327983 */ /* 0x000ea80000300800 */
[----:B-1----:R-:W2:Y:S04]  /*82a0*/  LDL.LU R51, [R1+0xc4] ;  /* 0x0000c40001337983 */ /* 0x002ea80000300800 */
[----:B---3--:R0:W-:Y:S01]  /*82b0*/  STS.U8 [R44+UR6+0x80], R53 ;  /* 0x000080352c007988 */ /* 0x0081e20008000006 */
[----:B------:R-:W-:Y:S02]  /*82c0*/  LEA.HI.X.SX32 R27, R25, R2, 0x1, P2 ;  /* 0x00000002191b7211 */ /* 0x000fe400010f0eff */
[----:B0-----:R-:W-:Y:S01]  /*82d0*/  LOP3.LUT R53, R68, 0x20, RZ, 0x3c, !PT ;  /* 0x0000002044357812 */ /* 0x001fe200078e3cff */
[----:B------:R-:W3:Y:S04]  /*82e0*/  LDL.LU R44, [R1+0xc0] ;  /* 0x0000c000012c7983 */ /* 0x000ee80000300800 */
[----:B----4-:R-:W-:Y:S01]  /*82f0*/  STS.U8 [R53+UR6+0x100], R45 ;  /* 0x0001002d35007988 */ /* 0x010fe20008000006 */
[----:B------:R-:W-:Y:S01]  /*8300*/  PRMT R32, RZ, 0x7610, R32 ;  /* 0x00007610ff207816 */ /* 0x000fe20000000020 */
[----:B------:R-:W-:-:S05]  /*8310*/  VIADD R25, R20, 0xffffff91 ;  /* 0xffffff9114197836 */ /* 0x000fca0000000000 */
[----:B------:R0:W4:Y:S01]  /*8320*/  @!P0 LDG.E.U8 R32, desc[UR14][R26.64] ;  /* 0x0000000e1a208981 */ /* 0x000122000c1e1100 */
[----:B------:R-:W-:Y:S01]  /*8330*/  ISETP.GE.U32.AND P0, PT, R25, 0x7fffff12, PT ;  /* 0x7fffff121900780c */ /* 0x000fe20003f06070 */
[----:B------:R-:W-:Y:S02]  /*8340*/  IMAD R25, R28, 0x6e, RZ ;  /* 0x0000006e1c197824 */ /* 0x000fe400078e02ff */
[----:B--2---:R-:W-:Y:S04]  /*8350*/  STS.U8 [R53+UR6+0x500], R52 ;  /* 0x0005003435007988 */ /* 0x004fe80008000006 */
[----:B------:R1:W-:Y:S04]  /*8360*/  STS.U8 [R53+UR6+0x900], R65 ;  /* 0x0009004135007988 */ /* 0x0003e80008000006 */
[----:B-1----:R-:W2:Y:S04]  /*8370*/  LDL.LU R65, [R1+0xc8] ;  /* 0x0000c80001417983 */ /* 0x002ea80000300800 */
[----:B------:R0:W-:Y:S04]  /*8380*/  STL [R1+0x2d0], R26 ;  /* 0x0002d01a01007387 */ /* 0x0001e80000100800 */
[----:B------:R1:W-:Y:S04]  /*8390*/  STL [R1+0x2cc], R27 ;  /* 0x0002cc1b01007387 */ /* 0x0003e80000100800 */
[----:B------:R-:W4:Y:S01]  /*83a0*/  LDL.LU R45, [R1+0xbc] ;  /* 0x0000bc00012d7983 */ /* 0x000f220000300800 */
[----:B0-----:R-:W-:-:S03]  /*83b0*/  IADD3 R26, P2, PT, R25, R0, RZ ;  /* 0x00000000191a7210 */ /* 0x001fc60007f5e0ff */
[----:B------:R-:W-:Y:S01]  /*83c0*/  STS.U8 [R53+UR6+0xd00], R60 ;  /* 0x000d003c35007988 */ /* 0x000fe20008000006 */
[----:B-1----:R-:W-:-:S03]  /*83d0*/  LEA.HI.X.SX32 R27, R25, R2, 0x1, P2 ;  /* 0x00000002191b7211 */ /* 0x002fc600010f0eff */
[----:B------:R-:W4:Y:S04]  /*83e0*/  LDL.LU R52, [R1+0xac] ;  /* 0x0000ac0001347983 */ /* 0x000f280000300800 */
[----:B------:R0:W-:Y:S04]  /*83f0*/  STS.U8 [R53+UR6+0x1100], R61 ;  /* 0x0011003d35007988 */ /* 0x0001e80008000006 */
[----:B0-----:R-:W4:Y:S04]  /*8400*/  LDL.LU R61, [R1+0xb8] ;  /* 0x0000b800013d7983 */ /* 0x001f280000300800 */
[----:B------:R-:W-:Y:S04]  /*8410*/  STL [R1+0x2e8], R26 ;  /* 0x0002e81a01007387 */ /* 0x000fe80000100800 */
[----:B------:R-:W-:Y:S04]  /*8420*/  STL [R1+0x2e4], R27 ;  /* 0x0002e41b01007387 */ /* 0x000fe80000100800 */
[----:B------:R0:W-:Y:S04]  /*8430*/  STS.U8 [R53+UR6+0x1500], R74 ;  /* 0x0015004a35007988 */ /* 0x0001e80008000006 */
[----:B------:R-:W4:Y:S04]  /*8440*/  LDL.LU R60, [R1+0xb0] ;  /* 0x0000b000013c7983 */ /* 0x000f280000300800 */
[----:B0-----:R-:W4:Y:S01]  /*8450*/  LDL.LU R74, [R1+0x94] ;  /* 0x00009400014a7983 */ /* 0x001f220000300800 */
[----:B------:R-:W-:Y:S01]  /*8460*/  PRMT R31, RZ, 0x7610, R31 ;  /* 0x00007610ff1f7816 */ /* 0x000fe2000000001f */
[----:B------:R-:W-:-:S05]  /*8470*/  VIADD R25, R20, 0xffffff89 ;  /* 0xffffff8914197836 */ /* 0x000fca0000000000 */
[----:B------:R0:W4:Y:S01]  /*8480*/  @!P0 LDG.E.U8 R31, desc[UR14][R26.64] ;  /* 0x0000000e1a1f8981 */ /* 0x000122000c1e1100 */
[----:B------:R-:W-:Y:S01]  /*8490*/  ISETP.GE.U32.AND P0, PT, R25, 0x7fffff0a, PT ;  /* 0x7fffff0a1900780c */ /* 0x000fe20003f06070 */
[----:B------:R-:W-:Y:S01]  /*84a0*/  IMAD R25, R28, 0x76, RZ ;  /* 0x000000761c197824 */ /* 0x000fe200078e02ff */
[----:B------:R-:W-:-:S04]  /*84b0*/  PRMT R30, RZ, 0x7610, R30 ;  /* 0x00007610ff1e7816 */ /* 0x000fc8000000001e */
[----:B0-----:R-:W-:-:S04]  /*84c0*/  IADD3 R26, P2, PT, R25, R0, RZ ;  /* 0x00000000191a7210 */ /* 0x001fc80007f5e0ff */
[----:B------:R-:W-:Y:S01]  /*84d0*/  LEA.HI.X.SX32 R27, R25, R2, 0x1, P2 ;  /* 0x00000002191b7211 */ /* 0x000fe200010f0eff */
[----:B------:R-:W-:-:S04]  /*84e0*/  VIADD R25, R20, 0xffffff81 ;  /* 0xffffff8114197836 */ /* 0x000fc80000000000 */
[----:B------:R0:W4:Y:S01]  /*84f0*/  @!P0 LDG.E.U8 R30, desc[UR14][R26.64] ;  /* 0x0000000e1a1e8981 */ /* 0x000122000c1e1100 */
[----:B------:R-:W-:Y:S01]  /*8500*/  ISETP.GE.U32.AND P0, PT, R25, 0x7fffff02, PT ;  /* 0x7fffff021900780c */ /* 0x000fe20003f06070 */
[----:B------:R-:W-:Y:S02]  /*8510*/  IMAD R25, R28, 0x7e, RZ ;  /* 0x0000007e1c197824 */ /* 0x000fe400078e02ff */
[----:B------:R0:W-:Y:S04]  /*8520*/  STL [R1+0x300], R26 ;  /* 0x0003001a01007387 */ /* 0x0001e80000100800 */
[----:B------:R1:W-:Y:S04]  /*8530*/  STS.U8 [R53+UR6+0x1900], R50 ;  /* 0x0019003235007988 */ /* 0x0003e80008000006 */
[----:B------:R1:W-:Y:S01]  /*8540*/  STS.U8 [R53+UR6+0x1d00], R51 ;  /* 0x001d003335007988 */ /* 0x0003e20008000006 */
[----:B0-----:R-:W-:-:S03]  /*8550*/  IADD3 R26, P2, PT, R25, R0, RZ ;  /* 0x00000000191a7210 */ /* 0x001fc60007f5e0ff */
[----:B------:R-:W-:Y:S04]  /*8560*/  STL [R1+0x2fc], R27 ;  /* 0x0002fc1b01007387 */ /* 0x000fe80000100800 */
[----:B---3--:R0:W-:Y:S04]  /*8570*/  STS.U8 [R53+UR6+0x2100], R44 ;  /* 0x0021002c35007988 */ /* 0x0081e80008000006 */
[----:B-1----:R-:W3:Y:S04]  /*8580*/  LDL.LU R50, [R1+0xa8] ;  /* 0x0000a80001327983 */ /* 0x002ee80000300800 */
[----:B------:R-:W3:Y:S01]  /*8590*/  LDL.LU R51, [R1+0x9c] ;  /* 0x00009c0001337983 */ /* 0x000ee20000300800 */
[----:B0-----:R-:W-:-:S02]  /*85a0*/  LEA.HI.X.SX32 R44, R25, R2, 0x1, P2 ;  /* 0x00000002192c7211 */ /* 0x001fc400010f0eff */
[----:B------:R-:W-:Y:S01]  /*85b0*/  PRMT R27, RZ, 0x7610, R27 ;  /* 0x00007610ff1b7816 */ /* 0x000fe2000000001b */
[----:B------:R-:W-:Y:S01]  /*85c0*/  VIADD R25, R20, 0xfffffff8 ;  /* 0xfffffff814197836 */ /* 0x000fe20000000000 */
[----:B------:R-:W-:Y:S01]  /*85d0*/  PRMT R49, RZ, 0x7610, R49 ;  /* 0x00007610ff317816 */ /* 0x000fe20000000031 */
[----:B--2---:R0:W-:Y:S04]  /*85e0*/  STS.U8 [R53+UR6+0x2500], R65 ;  /* 0x0025004135007988 */ /* 0x0041e80008000006 */
[----:B0-----:R-:W2:Y:S04]  /*85f0*/  LDL.LU R65, [R1+0x8c] ;  /* 0x00008c0001417983 */ /* 0x001ea80000300800 */
[----:B----4-:R0:W-:Y:S04]  /*8600*/  STS.U8 [R53+UR6+0x2900], R45 ;  /* 0x0029002d35007988 */ /* 0x0101e80008000006 */
[----:B------:R-:W-:Y:S04]  /*8610*/  STL [R1+0x318], R26 ;  /* 0x0003181a01007387 */ /* 0x000fe80000100800 */
[----:B------:R1:W-:Y:S01]  /*8620*/  STL [R1+0x314], R44 ;  /* 0x0003142c01007387 */ /* 0x0003e20000100800 */
[----:B0-----:R-:W-:-:S02]  /*8630*/  @!P0 IMAD.MOV.U32 R45, RZ, RZ, R44 ;  /* 0x000000ffff2d8224 */ /* 0x001fc400078e002c */
[----:B-1----:R-:W-:Y:S02]  /*8640*/  @!P0 IMAD.MOV.U32 R44, RZ, RZ, R26 ;  /* 0x000000ffff2c8224 */ /* 0x002fe400078e001a */
[----:B------:R-:W-:-:S03]  /*8650*/  IMAD R26, R28, 0x7, RZ ;  /* 0x000000071c1a7824 */ /* 0x000fc600078e02ff */
[----:B------:R0:W4:Y:S01]  /*8660*/  @!P0 LDG.E.U8 R27, desc[UR14][R44.64] ;  /* 0x0000000e2c1b8981 */ /* 0x000122000c1e1100 */
[----:B------:R-:W-:Y:S02]  /*8670*/  ISETP.GE.U32.AND P0, PT, R25, 0x7fffff79, PT ;  /* 0x7fffff791900780c */ /* 0x000fe40003f06070 */
[----:B------:R-:W-:-:S04]  /*8680*/  IADD3 R25, P2, PT, R26, R0, RZ ;  /* 0x000000001a197210 */ /* 0x000fc80007f5e0ff */
[----:B------:R-:W-:Y:S01]  /*8690*/  LEA.HI.X.SX32 R26, R26, R2, 0x1, P2 ;  /* 0x000000021a1a7211 */ /* 0x000fe200010f0eff */
[----:B------:R1:W-:Y:S04]  /*86a0*/  STS.U8 [R53+UR6+0x2d00], R52 ;  /* 0x002d003435007988 */ /* 0x0003e80008000006 */
[----:B------:R1:W-:Y:S02]  /*86b0*/  STS.U8 [R53+UR6+0x3100], R61 ;  /* 0x0031003d35007988 */ /* 0x0003e40008000006 */
[----:B0-----:R-:W-:Y:S02]  /*86c0*/  @!P0 IMAD.MOV.U32 R44, RZ, RZ, R25 ;  /* 0x000000ffff2c8224 */ /* 0x001fe400078e0019 */
[----:B------:R-:W-:Y:S01]  /*86d0*/  @!P0 IMAD.MOV.U32 R45, RZ, RZ, R26 ;  /* 0x000000ffff2d8224 */ /* 0x000fe200078e001a */
[----:B------:R-:W-:Y:S04]  /*86e0*/  STS.U8 [R53+UR6+0x3500], R60 ;  /* 0x0035003c35007988 */ /* 0x000fe80008000006 */
[----:B-1----:R-:W2:Y:S04]  /*86f0*/  LDL.LU R52, [R1+0x88] ;  /* 0x0000880001347983 */ /* 0x002ea80000300800 */
[----:B------:R-:W2:Y:S04]  /*8700*/  LDL.LU R61, [R1+0x80] ;  /* 0x00008000013d7983 */ /* 0x000ea80000300800 */
[----:B------:R0:W-:Y:S04]  /*8710*/  STS.U8 [R53+UR6+0x3900], R74 ;  /* 0x0039004a35007988 */ /* 0x0001e80008000006 */
[----:B------:R1:W2:Y:S04]  /*8720*/  @!P0 LDG.E.U8 R49, desc[UR14][R44.64] ;  /* 0x0000000e2c318981 */ /* 0x0002a8000c1e1100 */
[----:B0-----:R-:W2:Y:S04]  /*8730*/  LDL.LU R53, [R1+0x7c] ;  /* 0x00007c0001357983 */ /* 0x001ea80000300800 */
[----:B------:R-:W2:Y:S04]  /*8740*/  LDL.LU R60, [R1+0x74] ;  /* 0x00007400013c7983 */ /* 0x000ea80000300800 */
[----:B------:R-:W2:Y:S04]  /*8750*/  LDL.LU R74, [R1+0x70] ;  /* 0x00007000014a7983 */ /* 0x000ea80000300800 */
[----:B------:R-:W2:Y:S01]  /*8760*/  LDL.LU R45, [R1+0xa4] ;  /* 0x0000a400012d7983 */ /* 0x000ea20000300800 */
[----:B-1----:R-:W-:-:S05]  /*8770*/  LOP3.LUT R44, R68, 0x20, RZ, 0x3c, !PT ;  /* 0x00000020442c7812 */ /* 0x002fca00078e3cff */
[----:B---3--:R0:W-:Y:S02]  /*8780*/  STS.U8 [R44+UR6+0x3d00], R50 ;  /* 0x003d00322c007988 */ /* 0x0081e40008000006 */
[----:B0-----:R-:W-:Y:S01]  /*8790*/  VIADD R44, R20, 0xfffffff0 ;  /* 0xfffffff0142c7836 */ /* 0x001fe20000000000 */
[----:B------:R-:W-:-:S04]  /*87a0*/  LOP3.LUT R50, R68, 0x30, RZ, 0x3c, !PT ;  /* 0x0000003044327812 */ /* 0x000fc800078e3cff */
[----:B------:R-:W-:Y:S01]  /*87b0*/  ISETP.GE.U32.AND P0, PT, R44, 0x7fffff71, PT ;  /* 0x7fffff712c00780c */ /* 0x000fe20003f06070 */
[----:B------:R-:W-:Y:S01]  /*87c0*/  IMAD R44, R28, 0xf, RZ ;  /* 0x0000000f1c2c7824 */ /* 0x000fe200078e02ff */
[----:B------:R-:W-:Y:S01]  /*87d0*/  PRMT R48, RZ, 0x7610, R48 ;  /* 0x00007610ff307816 */ /* 0x000fe20000000030 */
[----:B--2---:R0:W-:Y:S04]  /*87e0*/  STS.U8 [R50+UR6+0x180], R45 ;  /* 0x0001802d32007988 */ /* 0x0041e80008000006 */
[----:B------:R1:W-:Y:S01]  /*87f0*/  STS.U8 [R50+UR6+0x580], R51 ;  /* 0x0005803332007988 */ /* 0x0003e20008000006 */
[----:B0-----:R-:W-:-:S04]  /*8800*/  IADD3 R45, P2, PT, R44, R0, RZ ;  /* 0x000000002c2d7210 */ /* 0x001fc80007f5e0ff */
[----:B-1----:R-:W-:Y:S01]  /*8810*/  LEA.HI.X.SX32 R51, R44, R2, 0x1, P2 ;  /* 0x000000022c337211 */ /* 0x002fe200010f0eff */
[----:B------:R0:W-:Y:S01]  /*8820*/  STL [R1+0x34], R45 ;  /* 0x0000342d01007387 */ /* 0x0001e20000100800 */
[----:B------:R-:W-:-:S03]  /*8830*/  @!P0 IMAD.MOV.U32 R44, RZ, RZ, R45 ;  /* 0x000000ffff2c8224 */ /* 0x000fc600078e002d */
[----:B------:R1:W-:Y:S01]  /*8840*/  STL [R1+0x1c], R51 ;  /* 0x00001c3301007387 */ /* 0x0003e20000100800 */
[----:B0-----:R-:W-:-:S03]  /*8850*/  @!P0 IMAD.MOV.U32 R45, RZ, RZ, R51 ;  /* 0x000000ffff2d8224 */ /* 0x001fc600078e0033 */
[----:B------:R0:W-:Y:S04]  /*8860*/  STS.U8 [R50+UR6+0x980], R65 ;  /* 0x0009804132007988 */ /* 0x0001e80008000006 */
[----:B-1----:R-:W2:Y:S04]  /*8870*/  LDL.LU R51, [R1+0x68] ;  /* 0x0000680001337983 */ /* 0x002ea80000300800 */
[----:B------:R1:W3:Y:S04]  /*8880*/  @!P0 LDG.E.U8 R48, desc[UR14][R44.64] ;  /* 0x0000000e2c308981 */ /* 0x0002e8000c1e1100 */
[----:B0-----:R-:W2:Y:S04]  /*8890*/  LDL.LU R65, [R1+0x54] ;  /* 0x0000540001417983 */ /* 0x001ea80000300800 */
[----:B------:R-:W2:Y:S01]  /*88a0*/  LDL.LU R45, [R1+0x90] ;  /* 0x00009000012d7983 */ /* 0x000ea20000300800 */
[----:B-1----:R-:W-:-:S05]  /*88b0*/  VIADD R44, R20, 0xffffffe8 ;  /* 0xffffffe8142c7836 */ /* 0x002fca0000000000 */
[----:B------:R-:W-:Y:S01]  /*88c0*/  ISETP.GE.U32.AND P0, PT, R44, 0x7fffff69, PT ;  /* 0x7fffff692c00780c */ /* 0x000fe20003f06070 */
[----:B------:R-:W-:Y:S01]  /*88d0*/  IMAD R44, R28, 0x17, RZ ;  /* 0x000000171c2c7824 */ /* 0x000fe200078e02ff */
[----:B------:R-:W-:Y:S02]  /*88e0*/  PRMT R47, RZ, 0x7610, R47 ;  /* 0x00007610ff2f7816 */ /* 0x000fe4000000002f */
[----:B------:R-:W-:Y:S01]  /*88f0*/  PRMT R46, RZ, 0x7610, R46 ;  /* 0x00007610ff2e7816 */ /* 0x000fe2000000002e */
[----:B--2---:R0:W-:Y:S04]  /*8900*/  STS.U8 [R50+UR6+0xd80], R45 ;  /* 0x000d802d32007988 */ /* 0x0041e80008000006 */
[----:B------:R1:W-:Y:S01]  /*8910*/  STS.U8 [R50+UR6+0x1180], R52 ;  /* 0x0011803432007988 */ /* 0x0003e20008000006 */
[----:B0-----:R-:W-:-:S04]  /*8920*/  IADD3 R45, P2, PT, R44, R0, RZ ;  /* 0x000000002c2d7210 */ /* 0x001fc80007f5e0ff */
[----:B-1----:R-:W-:Y:S01]  /*8930*/  LEA.HI.X.SX32 R52, R44, R2, 0x1, P2 ;  /* 0x000000022c347211 */ /* 0x002fe200010f0eff */
[----:B------:R0:W-:Y:S01]  /*8940*/  STL [R1+0x11c], R45 ;  /* 0x00011c2d01007387 */ /* 0x0001e20000100800 */
[----:B------:R-:W-:-:S03]  /*8950*/  @!P0 IMAD.MOV.U32 R44, RZ, RZ, R45 ;  /* 0x000000ffff2c8224 */ /* 0x000fc600078e002d */
[----:B0-----:R-:W-:-:S05]  /*8960*/  @!P0 IMAD.MOV.U32 R45, RZ, RZ, R52 ;  /* 0x000000ffff2d8224 */ /* 0x001fca00078e0034 */
[----:B------:R0:W2:Y:S02]  /*8970*/  @!P0 LDG.E.U8 R47, desc[UR14][R44.64] ;  /* 0x0000000e2c2f8981 */ /* 0x0000a4000c1e1100 */
[----:B0-----:R-:W-:-:S05]  /*8980*/  VIADD R44, R20, 0xffffffe0 ;  /* 0xffffffe0142c7836 */ /* 0x001fca0000000000 */
[----:B------:R-:W-:Y:S01]  /*8990*/  ISETP.GE.U32.AND P0, PT, R44, 0x7fffff61, PT ;  /* 0x7fffff612c00780c */ /* 0x000fe20003f06070 */
[----:B------:R-:W-:Y:S01]  /*89a0*/  IMAD R44, R28, 0x1f, RZ ;  /* 0x0000001f1c2c7824 */ /* 0x000fe200078e02ff */
[----:B------:R0:W-:Y:S04]  /*89b0*/  STL [R1+0x118], R52 ;  /* 0x0001183401007387 */ /* 0x0001e80000100800 */
[C---:B------:R-:W-:Y:S01]  /*89c0*/  IADD3 R45, P2, PT, R44.reuse, R0, RZ ;  /* 0x000000002c2d7210 */ /* 0x040fe20007f5e0ff */
[----:B------:R1:W-:Y:S04]  /*89d0*/  STS.U8 [R50+UR6+0x1580], R61 ;  /* 0x0015803d32007988 */ /* 0x0003e80008000006 */
[----:B------:R-:W-:Y:S01]  /*89e0*/  STS.U8 [R50+UR6+0x1980], R53 ;  /* 0x0019803532007988 */ /* 0x000fe20008000006 */
[----:B0-----:R-:W-:Y:S01]  /*89f0*/  LEA.HI.X.SX32 R52, R44, R2, 0x1, P2 ;  /* 0x000000022c347211 */ /* 0x001fe200010f0eff */
[----:B------:R-:W-:-:S02]  /*8a00*/  @!P0 IMAD.MOV.U32 R44, RZ, RZ, R45 ;  /* 0x000000ffff2c8224 */ /* 0x000fc400078e002d */
[----:B------:R0:W-:Y:S04]  /*8a10*/  STS.U8 [R50+UR6+0x1d80], R60 ;  /* 0x001d803c32007988 */ /* 0x0001e80008000006 */
[----:B-1----:R-:W2:Y:S04]  /*8a20*/  LDL.LU R61, [R1+0x38] ;  /* 0x00003800013d7983 */ /* 0x002ea80000300800 */
[----:B0-----:R-:W2:Y:S04]  /*8a30*/  LDL.LU R60, [R1+0x50] ;  /* 0x00005000013c7983 */ /* 0x001ea80000300800 */
[----:B------:R0:W-:Y:S04]  /*8a40*/  STL [R1+0x15c], R45 ;  /* 0x00015c2d01007387 */ /* 0x0001e80000100800 */
[----:B------:R1:W-:Y:S01]  /*8a50*/  STL [R1+0x158], R52 ;  /* 0x0001583401007387 */ /* 0x0003e20000100800 */
[----:B0-----:R-:W-:-:S03]  /*8a60*/  @!P0 IMAD.MOV.U32 R45, RZ, RZ, R52 ;  /* 0x000000ffff2d8224 */ /* 0x001fc600078e0034 */
[----:B------:R0:W-:Y:S04]  /*8a70*/  STS.U8 [R50+UR6+0x2180], R74 ;  /* 0x0021804a32007988 */ /* 0x0001e80008000006 */
[----:B-1----:R-:W2:Y:S04]  /*8a80*/  LDL.LU R52, [R1+0x5c] ;  /* 0x00005c0001347983 */ /* 0x002ea80000300800 */
[----:B------:R-:W2:Y:S04]  /*8a90*/  LDL.LU R53, [R1+0x44] ;  /* 0x0000440001357983 */ /* 0x000ea80000300800 */
[----:B0-----:R-:W2:Y:S04]  /*8aa0*/  LDL.LU R74, [R1+0x28] ;  /* 0x00002800014a7983 */ /* 0x001ea80000300800 */
[----:B------:R0:W2:Y:S04]  /*8ab0*/  @!P0 LDG.E.U8 R46, desc[UR14][R44.64] ;  /* 0x0000000e2c2e8981 */ /* 0x0000a8000c1e1100 */
[----:B------:R-:W2:Y:S01]  /*8ac0*/  LDL.LU R44, [R1+0x78] ;  /* 0x00007800012c7983 */ /* 0x000ea20000300800 */
[----:B0-----:R-:W-:-:S03]  /*8ad0*/  PRMT R45, RZ, 0x7610, R45 ;  /* 0x00007610ff2d7816 */ /* 0x001fc6000000002d */
[----:B--2---:R0:W-:Y:S02]  /*8ae0*/  STS.U8 [R50+UR6+0x2580], R44 ;  /* 0x0025802c32007988 */ /* 0x0041e40008000006 */
[----:B0-----:R-:W-:Y:S02]  /*8af0*/  VIADD R44, R20, 0xffffffd8 ;  /* 0xffffffd8142c7836 */ /* 0x001fe40000000000 */
[----:B------:R-:W-:Y:S03]  /*8b00*/  STS.U8 [R50+UR6+0x2980], R51 ;  /* 0x0029803332007988 */ /* 0x000fe60008000006 */
[----:B------:R-:W-:Y:S01]  /*8b10*/  ISETP.GE.U32.AND P0, PT, R44, 0x7fffff59, PT ;  /* 0x7fffff592c00780c */ /* 0x000fe20003f06070 */
[----:B------:R-:W-:Y:S01]  /*8b20*/  IMAD R44, R28, 0x27, RZ ;  /* 0x000000271c2c7824 */ /* 0x000fe200078e02ff */
[----:B------:R0:W-:Y:S04]  /*8b30*/  STS.U8 [R50+UR6+0x2d80], R65 ;  /* 0x002d804132007988 */ /* 0x0001e80008000006 */
[C---:B0-----:R-:W-:Y:S01]  /*8b40*/  IADD3 R50, P2, PT, R44.reuse, R0, RZ ;  /* 0x000000002c327210 */ /* 0x041fe20007f5e0ff */
[----:B------:R-:W2:Y:S03]  /*8b50*/  LDL.LU R65, [R1+0x18] ;  /* 0x0000180001417983 */ /* 0x000ea60000300800 */
[----:B------:R-:W-:Y:S01]  /*8b60*/  LEA.HI.X.SX32 R51, R44, R2, 0x1, P2 ;  /* 0x000000022c337211 */ /* 0x000fe200010f0eff */
[----:B------:R0:W-:Y:S04]  /*8b70*/  STL [R1+0x19c], R50 ;  /* 0x00019c3201007387 */ /* 0x0001e80000100800 */
[----:B------:R1:W-:Y:S04]  /*8b80*/  STL [R1+0x198], R51 ;  /* 0x0001983301007387 */ /* 0x0003e80000100800 */
[----:B------:R0:W2:Y:S04]  /*8b90*/  @!P0 LDG.E.U8 R45, desc[UR14][R50.64] ;  /* 0x0000000e322d8981 */ /* 0x0000a8000c1e1100 */
[----:B0-----:R-:W2:Y:S04]  /*8ba0*/  LDL.LU R50, [R1+0x64] ;  /* 0x0000640001327983 */ /* 0x001ea80000300800 */
[----:B-1----:R-:W3:Y:S01]  /*8bb0*/  LDL.LU R51, [R1+0x60] ;  /* 0x0000600001337983 */ /* 0x002ee20000300800 */
[----:B------:R-:W-:-:S05]  /*8bc0*/  LOP3.LUT R44, R68, 0x30, RZ, 0x3c, !PT ;  /* 0x00000030442c7812 */ /* 0x000fca00078e3cff */
[----:B--2---:R-:W-:Y:S04]  /*8bd0*/  STS.U8 [R44+UR6+0x3180], R50 ;  /* 0x003180322c007988 */ /* 0x004fe80008000006 */
[----:B---3--:R-:W-:Y:S04]  /*8be0*/  STS.U8 [R44+UR6+0x3580], R51 ;  /* 0x003580332c007988 */ /* 0x008fe80008000006 */
[----:B------:R0:W-:Y:S02]  /*8bf0*/  STS.U8 [R44+UR6+0x3980], R61 ;  /* 0x0039803d2c007988 */ /* 0x0001e40008000006 */
[----:B0-----:R-:W-:-:S02]  /*8c00*/  VIADD R44, R20, 0xffffffd0 ;  /* 0xffffffd0142c7836 */ /* 0x001fc40000000000 */
[----:B------:R-:W2:Y:S03]  /*8c10*/  LDL.LU R61, [R1+0x20] ;  /* 0x00002000013d7983 */ /* 0x000ea60000300800 */
[----:B------:R-:W-:Y:S01]  /*8c20*/  ISETP.GE.U32.AND P0, PT, R44, 0x7fffff51, PT ;  /* 0x7fffff512c00780c */ /* 0x000fe20003f06070 */
[----:B------:R-:W-:-:S05]  /*8c30*/  IMAD R44, R28, 0x2f, RZ ;  /* 0x0000002f1c2c7824 */ /* 0x000fca00078e02ff */
[----:B------:R-:W-:-:S04]  /*8c40*/  IADD3 R50, P2, PT, R44, R0, RZ ;  /* 0x000000002c327210 */ /* 0x000fc80007f5e0ff */
[----:B------:R-:W-:Y:S02]  /*8c50*/  LEA.HI.X.SX32 R51, R44, R2, 0x1, P2 ;  /* 0x000000022c337211 */ /* 0x000fe400010f0eff */
[----:B------:R-:W-:Y:S01]  /*8c60*/  PRMT R44, RZ, 0x7610, R44 ;  /* 0x00007610ff2c7816 */ /* 0x000fe2000000002c */
[----:B------:R0:W-:Y:S05]  /*8c70*/  STL [R1+0x1f4], R50 ;  /* 0x0001f43201007387 */ /* 0x0001ea0000100800 */
[----:B------:R0:W3:Y:S02]  /*8c80*/  @!P0 LDG.E.U8 R44, desc[UR14][R50.64] ;  /* 0x0000000e322c8981 */ /* 0x0000e4000c1e1100 */
[----:B0-----:R-:W-:-:S05]  /*8c90*/  LOP3.LUT R50, R68, 0x30, RZ, 0x3c, !PT ;  /* 0x0000003044327812 */ /* 0x001fca00078e3cff */
[----:B------:R0:W-:Y:S02]  /*8ca0*/  STS.U8 [R50+UR6+0x3d80], R60 ;  /* 0x003d803c32007988 */ /* 0x0001e40008000006 */
[----:B0-----:R-:W-:Y:S01]  /*8cb0*/  VIADD R50, R20, 0xffffffc8 ;  /* 0xffffffc814327836 */ /* 0x001fe20000000000 */
[----:B------:R-:W-:-:S04]  /*8cc0*/  LOP3.LUT R60, R68, 0x40, RZ, 0x3c, !PT ;  /* 0x00000040443c7812 */ /* 0x000fc800078e3cff */
[----:B------:R-:W-:Y:S01]  /*8cd0*/  ISETP.GE.U32.AND P0, PT, R50, 0x7fffff49, PT ;  /* 0x7fffff493200780c */ /* 0x000fe20003f06070 */
[----:B------:R-:W-:Y:S01]  /*8ce0*/  IMAD R50, R28, 0x37, RZ ;  /* 0x000000371c327824 */ /* 0x000fe200078e02ff */
[----:B------:R0:W-:Y:S04]  /*8cf0*/  STS.U8 [R60+UR6+0x200], R52 ;  /* 0x000200343c007988 */ /* 0x0001e80008000006 */
[----:B------:R1:W-:Y:S01]  /*8d00*/  STS.U8 [R60+UR6+0x600], R53 ;  /* 0x000600353c007988 */ /* 0x0003e20008000006 */
[----:B0-----:R-:W-:-:S03]  /*8d10*/  IADD3 R52, P2, PT, R50, R0, RZ ;  /* 0x0000000032347210 */ /* 0x001fc60007f5e0ff */
[----:B------:R0:W-:Y:S01]  /*8d20*/  STL [R1+0x1f0], R51 ;  /* 0x0001f03301007387 */ /* 0x0001e20000100800 */
[----:B-1----:R-:W-:Y:S02]  /*8d30*/  LEA.HI.X.SX32 R53, R50, R2, 0x1, P2 ;  /* 0x0000000232357211 */ /* 0x002fe400010f0eff */
[----:B------:R-:W-:Y:S01]  /*8d40*/  PRMT R50, RZ, 0x7610, R50 ;  /* 0x00007610ff327816 */ /* 0x000fe20000000032 */
[----:B------:R1:W-:Y:S04]  /*8d50*/  STS.U8 [R60+UR6+0xa00], R74 ;  /* 0x000a004a3c007988 */ /* 0x0003e80008000006 */
[----:B0-----:R-:W2:Y:S04]  /*8d60*/  LDL.LU R51, [R1+0x48] ;  /* 0x0000480001337983 */ /* 0x001ea80000300800 */
[----:B------:R0:W2:Y:S04]  /*8d70*/  @!P0 LDG.E.U8 R50, desc[UR14][R52.64] ;  /* 0x0000000e34328981 */ /* 0x0000a8000c1e1100 */
[----:B-1----:R-:W2:Y:S04]  /*8d80*/  LDL.LU R74, [R1+0x30] ;  /* 0x00003000014a7983 */ /* 0x002ea80000300800 */
[----:B------:R-:W-:Y:S04]  /*8d90*/  STL [R1+0x234], R52 ;  /* 0x0002343401007387 */ /* 0x000fe80000100800 */
[----:B------:R1:W-:Y:S04]  /*8da0*/  STL [R1+0x230], R53 ;  /* 0x0002303501007387 */ /* 0x0003e80000100800 */
[----:B-1----:R-:W2:Y:S01]  /*8db0*/  LDL.LU R53, [R1+0x4c] ;  /* 0x00004c0001357983 */ /* 0x002ea20000300800 */
[----:B------:R-:W-:-:S03]  /*8dc0*/  PRMT R59, RZ, 0x7610, R59 ;  /* 0x00007610ff3b7816 */ /* 0x000fc6000000003b */
[----:B--2---:R-:W-:Y:S04]  /*8dd0*/  STS.U8 [R60+UR6+0xe00], R53 ;  /* 0x000e00353c007988 */ /* 0x004fe80008000006 */
[----:B------:R1:W-:Y:S02]  /*8de0*/  STS.U8 [R60+UR6+0x1200], R51 ;  /* 0x001200333c007988 */ /* 0x0003e40008000006 */
[----:B-1----:R-:W-:-:S05]  /*8df0*/  VIADD R51, R20, 0xffffffc0 ;  /* 0xffffffc014337836 */ /* 0x002fca0000000000 */
[----:B------:R-:W-:Y:S01]  /*8e00*/  ISETP.GE.U32.AND P0, PT, R51, 0x7fffff41, PT ;  /* 0x7fffff413300780c */ /* 0x000fe20003f06070 */
[----:B------:R-:W-:-:S05]  /*8e10*/  IMAD R51, R28, 0x3f, RZ ;  /* 0x0000003f1c337824 */ /* 0x000fca00078e02ff */
[C---:B0-----:R-:W-:Y:S01]  /*8e20*/  IADD3 R52, P2, PT, R51.reuse, R0, RZ ;  /* 0x0000000033347210 */ /* 0x041fe20007f5e0ff */
[----:B------:R0:W-:Y:S03]  /*8e30*/  STS.U8 [R60+UR6+0x1600], R65 ;  /* 0x001600413c007988 */ /* 0x0001e60008000006 */
[----:B------:R-:W-:-:S05]  /*8e40*/  LEA.HI.X.SX32 R53, R51, R2, 0x1, P2 ;  /* 0x0000000233357211 */ /* 0x000fca00010f0eff */
[----:B------:R1:W2:Y:S04]  /*8e50*/  @!P0 LDG.E.U8 R59, desc[UR14][R52.64] ;  /* 0x0000000e343b8981 */ /* 0x0002a8000c1e1100 */
[----:B0-----:R-:W2:Y:S04]  /*8e60*/  LDL.LU R65, [R1+0x3c] ;  /* 0x00003c0001417983 */ /* 0x001ea80000300800 */
[----:B------:R-:W2:Y:S04]  /*8e70*/  LDL.LU R51, [R1+0x24] ;  /* 0x0000240001337983 */ /* 0x000ea80000300800 */
[----:B------:R-:W-:Y:S04]  /*8e80*/  STL [R1+0x260], R52 ;  /* 0x0002603401007387 */ /* 0x000fe80000100800 */
[----:B------:R0:W-:Y:S04]  /*8e90*/  STL [R1+0x25c], R53 ;  /* 0x00025c3501007387 */ /* 0x0001e80000100800 */
[----:B0-----:R-:W2:Y:S01]  /*8ea0*/  LDL.LU R53, [R1+0x40] ;  /* 0x0000400001357983 */ /* 0x001ea20000300800 */
[----:B------:R-:W-:-:S03]  /*8eb0*/  PRMT R58, RZ, 0x7610, R58 ;  /* 0x00007610ff3a7816 */ /* 0x000fc6000000003a */
[----:B--2---:R-:W-:Y:S04]  /*8ec0*/  STS.U8 [R60+UR6+0x1a00], R53 ;  /* 0x001a00353c007988 */ /* 0x004fe80008000006 */
[----:B------:R0:W-:Y:S02]  /*8ed0*/  STS.U8 [R60+UR6+0x1e00], R51 ;  /* 0x001e00333c007988 */ /* 0x0001e40008000006 */
[----:B0-----:R-:W-:-:S05]  /*8ee0*/  VIADD R51, R20, 0xffffffb8 ;  /* 0xffffffb814337836 */ /* 0x001fca0000000000 */
[----:B------:R-:W-:Y:S01]  /*8ef0*/  ISETP.GE.U32.AND P0, PT, R51, 0x7fffff39, PT ;  /* 0x7fffff393300780c */ /* 0x000fe20003f06070 */
[----:B------:R-:W-:Y:S01]  /*8f00*/  IMAD R51, R28, 0x47, RZ ;  /* 0x000000471c337824 */ /* 0x000fe200078e02ff */
[----:B------:R0:W-:Y:S04]  /*8f10*/  STS.U8 [R60+UR6+0x2200], R61 ;  /* 0x0022003d3c007988 */ /* 0x0001e80008000006 */
[----:B-1----:R-:W-:-:S04]  /*8f20*/  IADD3 R52, P2, PT, R51, R0, RZ ;  /* 0x0000000033347210 */ /* 0x002fc80007f5e0ff */
[----:B------:R-:W-:Y:S01]  /*8f30*/  LEA.HI.X.SX32 R53, R51, R2, 0x1, P2 ;  /* 0x0000000233357211 */ /* 0x000fe200010f0eff */
[----:B0-----:R-:W2:Y:S04]  /*8f40*/  LDL.LU R60, [R1+0x10] ;  /* 0x00001000013c7983 */ /* 0x001ea80000300800 */
[----:B------:R-:W2:Y:S04]  /*8f50*/  LDL.LU R61, [R1+0x2c] ;  /* 0x00002c00013d7983 */ /* 0x000ea80000300800 */
[----:B------:R-:W2:Y:S04]  /*8f60*/  LDL.LU R51, [R1+0x4] ;  /* 0x0000040001337983 */ /* 0x000ea80000300800 */
[----:B------:R0:W-:Y:S04]  /*8f70*/  STL [R1+0x278], R52 ;  /* 0x0002783401007387 */ /* 0x0001e80000100800 */
[----:B------:R1:W-:Y:S04]  /*8f80*/  STL [R1+0x274], R53 ;  /* 0x0002743501007387 */ /* 0x0003e80000100800 */
[----:B------:R1:W2:Y:S04]  /*8f90*/  @!P0 LDG.E.U8 R58, desc[UR14][R52.64] ;  /* 0x0000000e343a8981 */ /* 0x0002a8000c1e1100 */
[----:B0-----:R-:W2:Y:S01]  /*8fa0*/  LDL.LU R52, [R1+0x14] ;  /* 0x0000140001347983 */ /* 0x001ea20000300800 */
[----:B-1----:R-:W-:-:S05]  /*8fb0*/  LOP3.LUT R53, R68, 0x40, RZ, 0x3c, !PT ;  /* 0x0000004044357812 */ /* 0x002fca00078e3cff */
[----:B------:R0:W-:Y:S01]  /*8fc0*/  STS.U8 [R53+UR6+0x2600], R74 ;  /* 0x0026004a35007988 */ /* 0x0001e20008000006 */
[----:B------:R-:W-:-:S03]  /*8fd0*/  PRMT R57, RZ, 0x7610, R57 ;  /* 0x00007610ff397816 */ /* 0x000fc60000000039 */
[----:B0-----:R-:W5:Y:S04]  /*8fe0*/  LDL.LU R74, [R1+0x638] ;  /* 0x00063800014a7983 */ /* 0x001f680000300800 */
[----:B--2---:R-:W-:Y:S04]  /*8ff0*/  STS.U8 [R53+UR6+0x2a00], R52 ;  /* 0x002a003435007988 */ /* 0x004fe80008000006 */
[----:B------:R0:W-:Y:S02]  /*9000*/  STS.U8 [R53+UR6+0x2e00], R51 ;  /* 0x002e003335007988 */ /* 0x0001e40008000006 */
[----:B0-----:R-:W-:-:S05]  /*9010*/  VIADD R51, R20, 0xffffffb0 ;  /* 0xffffffb014337836 */ /* 0x001fca0000000000 */
[----:B------:R-:W-:Y:S01]  /*9020*/  ISETP.GE.U32.AND P0, PT, R51, 0x7fffff31, PT ;  /* 0x7fffff313300780c */ /* 0x000fe20003f06070 */
[----:B------:R-:W-:-:S05]  /*9030*/  IMAD R51, R28, 0x4f, RZ ;  /* 0x0000004f1c337824 */ /* 0x000fca00078e02ff */
[----:B------:R-:W-:-:S04]  /*9040*/  IADD3 R52, P2, PT, R51, R0, RZ ;  /* 0x0000000033347210 */ /* 0x000fc80007f5e0ff */
[----:B------:R-:W-:Y:S02]  /*9050*/  LEA.HI.X.SX32 R53, R51, R2, 0x1, P2 ;  /* 0x0000000233357211 */ /* 0x000fe400010f0eff */
[----:B------:R-:W2:Y:S04]  /*9060*/  LDL.LU R51, [R1] ;  /* 0x0000000001337983 */ /* 0x000ea80000300800 */
[----:B------:R0:W-:Y:S04]  /*9070*/  STL [R1+0x290], R52 ;  /* 0x0002903401007387 */ /* 0x0001e80000100800 */
[----:B------:R1:W-:Y:S04]  /*9080*/  STL [R1+0x28c], R53 ;  /* 0x00028c3501007387 */ /* 0x0003e80000100800 */
[----:B------:R1:W2:Y:S04]  /*9090*/  @!P0 LDG.E.U8 R57, desc[UR14][R52.64] ;  /* 0x0000000e34398981 */ /* 0x0002a8000c1e1100 */
[----:B0-----:R-:W2:Y:S01]  /*90a0*/  LDL.LU R52, [R1+0xc] ;  /* 0x00000c0001347983 */ /* 0x001ea20000300800 */
[----:B-1----:R-:W-:-:S05]  /*90b0*/  LOP3.LUT R53, R68, 0x40, RZ, 0x3c, !PT ;  /* 0x0000004044357812 */ /* 0x002fca00078e3cff */
[----:B------:R0:W-:Y:S01]  /*90c0*/  STS.U8 [R53+UR6+0x3200], R65 ;  /* 0x0032004135007988 */ /* 0x0001e20008000006 */
[----:B------:R-:W-:Y:S02]  /*90d0*/  PRMT R56, RZ, 0x7610, R56 ;  /* 0x00007610ff387816 */ /* 0x000fe40000000038 */
[----:B------:R-:W-:Y:S01]  /*90e0*/  PRMT R55, RZ, 0x7610, R55 ;  /* 0x00007610ff377816 */ /* 0x000fe20000000037 */
[----:B0-----:R-:W5:Y:S01]  /*90f0*/  LDL.LU R65, [R1+0x634] ;  /* 0x0006340001417983 */ /* 0x001f620000300800 */
[----:B------:R-:W-:-:S03]  /*9100*/  PRMT R54, RZ, 0x7610, R54 ;  /* 0x00007610ff367816 */ /* 0x000fc60000000036 */
[----:B--2---:R-:W-:Y:S04]  /*9110*/  STS.U8 [R53+UR6+0x3600], R52 ;  /* 0x0036003435007988 */ /* 0x004fe80008000006 */
[----:B------:R0:W-:Y:S02]  /*9120*/  STS.U8 [R53+UR6+0x3a00], R51 ;  /* 0x003a003335007988 */ /* 0x0001e40008000006 */
[----:B0-----:R-:W-:-:S05]  /*9130*/  VIADD R51, R20, 0xffffffa8 ;  /* 0xffffffa814337836 */ /* 0x001fca0000000000 */
[----:B------:R-:W-:Y:S01]  /*9140*/  ISETP.GE.U32.AND P0, PT, R51, 0x7fffff29, PT ;  /* 0x7fffff293300780c */ /* 0x000fe20003f06070 */
[----:B------:R-:W-:-:S05]  /*9150*/  IMAD R51, R28, 0x57, RZ ;  /* 0x000000571c337824 */ /* 0x000fca00078e02ff */
[----:B------:R-:W-:-:S04]  /*9160*/  IADD3 R52, P2, PT, R51, R0, RZ ;  /* 0x0000000033347210 */ /* 0x000fc80007f5e0ff */
[----:B------:R-:W-:Y:S02]  /*9170*/  LEA.HI.X.SX32 R53, R51, R2, 0x1, P2 ;  /* 0x0000000233357211 */ /* 0x000fe400010f0eff */
[----:B------:R-:W-:-:S03]  /*9180*/  LOP3.LUT R51, R68, 0x40, RZ, 0x3c, !PT ;  /* 0x0000004044337812 */ /* 0x000fc600078e3cff */
[----:B------:R0:W2:Y:S04]  /*9190*/  @!P0 LDG.E.U8 R56, desc[UR14][R52.64] ;  /* 0x0000000e34388981 */ /* 0x0000a8000c1e1100 */
[----:B------:R1:W-:Y:S02]  /*91a0*/  STS.U8 [R51+UR6+0x3e00], R60 ;  /* 0x003e003c33007988 */ /* 0x0003e40008000006 */
[----:B-1----:R-:W-:-:S05]  /*91b0*/  LOP3.LUT R51, R68, 0x50, RZ, 0x3c, !PT ;  /* 0x0000005044337812 */ /* 0x002fca00078e3cff */
[----:B------:R-:W-:Y:S04]  /*91c0*/  STS.U8 [R51+UR6+0x280], R61 ;  /* 0x0002803d33007988 */ /* 0x000fe80008000006 */
[----:B------:R-:W-:Y:S04]  /*91d0*/  STS.U8 [R51+UR6+0x680], R21 ;  /* 0x0006801533007988 */ /* 0x000fe80008000006 */
[----:B------:R1:W-:Y:S02]  /*91e0*/  STS.U8 [R51+UR6+0xa80], R91 ;  /* 0x000a805b33007988 */ /* 0x0003e40008000006 */
[----:B-1----:R-:W-:-:S05]  /*91f0*/  VIADD R51, R20, 0xffffffa0 ;  /* 0xffffffa014337836 */ /* 0x002fca0000000000 */
[----:B------:R-:W-:Y:S01]  /*9200*/  ISETP.GE.U32.AND P0, PT, R51, 0x7fffff21, PT ;  /* 0x7fffff213300780c */ /* 0x000fe20003f06070 */
[----:B------:R-:W-:Y:S01]  /*9210*/  IMAD R51, R28, 0x5f, RZ ;  /* 0x0000005f1c337824 */ /* 0x000fe200078e02ff */
[----:B------:R0:W-:Y:S04]  /*9220*/  STL [R1+0x2a8], R52 ;  /* 0x0002a83401007387 */ /* 0x0001e80000100800 */
[----:B------:R1:W-:Y:S04]  /*9230*/  STL [R1+0x2a4], R53 ;  /* 0x0002a43501007387 */ /* 0x0003e80000100800 */
[----:B------:R-:W5:Y:S01]  /*9240*/  LDL.LU R21, [R1+0x630] ;  /* 0x0006300001157983 */ /* 0x000f620000300800 */
[----:B0-----:R-:W-:-:S04]  /*9250*/  IADD3 R52, P2, PT, R51, R0, RZ ;  /* 0x0000000033347210 */ /* 0x001fc80007f5e0ff */
[----:B-1----:R-:W-:Y:S01]  /*9260*/  LEA.HI.X.SX32 R53, R51, R2, 0x1, P2 ;  /* 0x0000000233357211 */ /* 0x002fe200010f0eff */
[----:B------:R-:W-:-:S04]  /*9270*/  VIADD R51, R20, 0xffffff98 ;  /* 0xffffff9814337836 */ /* 0x000fc80000000000 */
[----:B------:R0:W2:Y:S01]  /*9280*/  @!P0 LDG.E.U8 R55, desc[UR14][R52.64] ;  /* 0x0000000e34378981 */ /* 0x0000a2000c1e1100 */
[----:B------:R-:W-:Y:S01]  /*9290*/  ISETP.GE.U32.AND P0, PT, R51, 0x7fffff19, PT ;  /* 0x7fffff193300780c */ /* 0x000fe20003f06070 */
[----:B------:R-:W-:Y:S02]  /*92a0*/  IMAD R51, R28, 0x67, RZ ;  /* 0x000000671c337824 */ /* 0x000fe400078e02ff */
[----:B------:R0:W-:Y:S04]  /*92b0*/  STL [R1+0x2c0], R52 ;  /* 0x0002c03401007387 */ /* 0x0001e80000100800 */
[----:B------:R1:W-:Y:S01]  /*92c0*/  STL [R1+0x2bc], R53 ;  /* 0x0002bc3501007387 */ /* 0x0003e20000100800 */
[----:B0-----:R-:W-:-:S04]  /*92d0*/  IADD3 R52, P2, PT, R51, R0, RZ ;  /* 0x0000000033347210 */ /* 0x001fc80007f5e0ff */
[----:B-1----:R-:W-:Y:S01]  /*92e0*/  LEA.HI.X.SX32 R53, R51, R2, 0x1, P2 ;  /* 0x0000000233357211 */ /* 0x002fe200010f0eff */
[----:B------:R-:W-:Y:S01]  /*92f0*/  VIADD R51, R20, 0xffffff90 ;  /* 0xffffff9014337836 */ /* 0x000fe20000000000 */
[----:B------:R-:W-:-:S03]  /*9300*/  LOP3.LUT R91, R68, 0x50, RZ, 0x3c, !PT ;  /* 0x00000050445b7812 */ /* 0x000fc600078e3cff */
[----:B------:R0:W2:Y:S01]  /*9310*/  @!P0 LDG.E.U8 R54, desc[UR14][R52.64] ;  /* 0x0000000e34368981 */ /* 0x0000a2000c1e1100 */
[----:B------:R-:W-:Y:S01]  /*9320*/  ISETP.GE.U32.AND P0, PT, R51, 0x7fffff11, PT ;  /* 0x7fffff113300780c */ /* 0x000fe20003f06070 */
[----:B------:R-:W-:Y:S02]  /*9330*/  IMAD R51, R28, 0x6f, RZ ;  /* 0x0000006f1c337824 */ /* 0x000fe400078e02ff */
[----:B------:R1:W-:Y:S03]  /*9340*/  STS.U8 [R91+UR6+0xe80], R22 ;  /* 0x000e80165b007988 */ /* 0x0003e60008000006 */
[C---:B------:R-:W-:Y:S01]  /*9350*/  IADD3 R60, P2, PT, R51.reuse, R0, RZ ;  /* 0x00000000333c7210 */ /* 0x040fe20007f5e0ff */
[----:B------:R0:W-:Y:S04]  /*9360*/  STS.U8 [R91+UR6+0x1280], R29 ;  /* 0x0012801d5b007988 */ /* 0x0001e80008000006 */
[----:B-1----:R-:W5:Y:S04]  /*9370*/  LDL.LU R22, [R1+0x62c] ;  /* 0x00062c0001167983 */ /* 0x002f680000300800 */
[----:B0-----:R-:W2:Y:S01]  /*9380*/  LDL.LU R29, [R1+0x628] ;  /* 0x00062800011d7983 */ /* 0x001ea20000300800 */
[----:B------:R-:W-:-:S03]  /*9390*/  LEA.HI.X.SX32 R61, R51, R2, 0x1, P2 ;  /* 0x00000002333d7211 */ /* 0x000fc600010f0eff */
[----:B------:R-:W-:Y:S01]  /*93a0*/  STL [R1+0x2d8], R52 ;  /* 0x0002d83401007387 */ /* 0x000fe20000100800 */
[----:B------:R-:W-:-:S03]  /*93b0*/  VIADD R51, R20, 0xffffff88 ;  /* 0xffffff8814337836 */ /* 0x000fc60000000000 */
[----:B------:R0:W-:Y:S02]  /*93c0*/  STL [R1+0x2d4], R53 ;  /* 0x0002d43501007387 */ /* 0x0001e40000100800 */
[----:B0-----:R-:W-:Y:S02]  /*93d0*/  PRMT R53, RZ, 0x7610, R53 ;  /* 0x00007610ff357816 */ /* 0x001fe40000000035 */
[----:B------:R-:W-:Y:S04]  /*93e0*/  STS.U8 [R91+UR6+0x1680], R83 ;  /* 0x001680535b007988 */ /* 0x000fe80008000006 */
[----:B------:R0:W2:Y:S01]  /*93f0*/  @!P0 LDG.E.U8 R53, desc[UR14][R60.64] ;  /* 0x0000000e3c358981 */ /* 0x0000a2000c1e1100 */
[----:B------:R-:W-:Y:S01]  /*9400*/  ISETP.GE.U32.AND P0, PT, R51, 0x7fffff09, PT ;  /* 0x7fffff093300780c */ /* 0x000fe20003f06070 */
[----:B------:R-:W-:-:S02]  /*9410*/  IMAD R51, R28, 0x77, RZ ;  /* 0x000000771c337824 */ /* 0x000fc400078e02ff */
[----:B------:R-:W-:Y:S04]  /*9420*/  STS.U8 [R91+UR6+0x1a80], R81 ;  /* 0x001a80515b007988 */ /* 0x000fe80008000006 */
[----:B------:R-:W-:Y:S04]  /*9430*/  STS.U8 [R91+UR6+0x1e80], R80 ;  /* 0x001e80505b007988 */ /* 0x000fe80008000006 */
[----:B------:R1:W-:Y:S01]  /*9440*/  STS.U8 [R91+UR6+0x2280], R79 ;  /* 0x0022804f5b007988 */ /* 0x0003e20008000006 */
[----:B------:R-:W-:Y:S02]  /*9450*/  PRMT R52, RZ, 0x7610, R52 ;  /* 0x00007610ff347816 */ /* 0x000fe40000000034 */
[C---:B-1----:R-:W-:Y:S01]  /*9460*/  IADD3 R79, P2, PT, R51.reuse, R0, RZ ;  /* 0x00000000334f7210 */ /* 0x042fe20007f5e0ff */
[----:B------:R0:W-:Y:S03]  /*9470*/  STL [R1+0x2f0], R60 ;  /* 0x0002f03c01007387 */ /* 0x0001e60000100800 */
[----:B------:R-:W-:Y:S01]  /*9480*/  LEA.HI.X.SX32 R80, R51, R2, 0x1, P2 ;  /* 0x0000000233507211 */ /* 0x000fe200010f0eff */
[----:B------:R1:W-:Y:S01]  /*9490*/  STL [R1+0x2ec], R61 ;  /* 0x0002ec3d01007387 */ /* 0x0003e20000100800 */
[----:B------:R-:W-:-:S02]  /*94a0*/  VIADD R51, R20, 0xffffff80 ;  /* 0xffffff8014337836 */ /* 0x000fc40000000000 */
[----:B0-----:R-:W-:Y:S02]  /*94b0*/  @!P0 IMAD.MOV.U32 R60, RZ, RZ, R79 ;  /* 0x000000ffff3c8224 */ /* 0x001fe400078e004f */
[----:B-1----:R-:W-:-:S05]  /*94c0*/  @!P0 IMAD.MOV.U32 R61, RZ, RZ, R80 ;  /* 0x000000ffff3d8224 */ /* 0x002fca00078e0050 */
[----:B------:R0:W2:Y:S01]  /*94d0*/  @!P0 LDG.E.U8 R52, desc[UR14][R60.64] ;  /* 0x0000000e3c348981 */ /* 0x0000a2000c1e1100 */
[----:B------:R-:W-:Y:S01]  /*94e0*/  ISETP.GE.U32.AND P0, PT, R51, 0x7fffff01, PT ;  /* 0x7fffff013300780c */ /* 0x000fe20003f06070 */
[----:B------:R-:W-:-:S05]  /*94f0*/  IMAD R51, R28, 0x7f, RZ ;  /* 0x0000007f1c337824 */ /* 0x000fca00078e02ff */
[C---:B------:R-:W-:Y:S01]  /*9500*/  IADD3 R20, P2, PT, R51.reuse, R0, RZ ;  /* 0x0000000033147210 */ /* 0x040fe20007f5e0ff */
[----:B------:R-:W-:Y:S03]  /*9510*/  STL [R1+0x308], R79 ;  /* 0x0003084f01007387 */ /* 0x000fe60000100800 */
[----:B0-----:R-:W-:Y:S01]  /*9520*/  LEA.HI.X.SX32 R60, R51, R2, 0x1, P2 ;  /* 0x00000002333c7211 */ /* 0x001fe200010f0eff */
[----:B------:R-:W-:Y:S01]  /*9530*/  STL [R1+0x304], R80 ;  /* 0x0003045001007387 */ /* 0x000fe20000100800 */
[----:B------:R-:W-:-:S03]  /*9540*/  PRMT R51, RZ, 0x7610, R51 ;  /* 0x00007610ff337816 */ /* 0x000fc60000000033 */
[----:B------:R-:W-:Y:S01]  /*9550*/  STL [R1+0x320], R20 ;  /* 0x0003201401007387 */ /* 0x000fe20000100800 */
[----:B------:R-:W-:-:S03]  /*9560*/  @!P0 IMAD.MOV.U32 R61, RZ, RZ, R60 ;  /* 0x000000ffff3d8224 */ /* 0x000fc600078e003c */
[----:B------:R0:W-:Y:S02]  /*9570*/  STL [R1+0x31c], R60 ;  /* 0x00031c3c01007387 */ /* 0x0001e40000100800 */
[----:B0-----:R-:W-:-:S05]  /*9580*/  @!P0 IMAD.MOV.U32 R60, RZ, RZ, R20 ;  /* 0x000000ffff3c8224 */ /* 0x001fca00078e0014 */
[----:B------:R0:W2:Y:S04]  /*9590*/  @!P0 LDG.E.U8 R51, desc[UR14][R60.64] ;  /* 0x0000000e3c338981 */ /* 0x0000a8000c1e1100 */
[----:B------:R-:W-:Y:S04]  /*95a0*/  STS.U8 [R91+UR6+0x2680], R78 ;  /* 0x0026804e5b007988 */ /* 0x000fe80008000006 */
[----:B------:R-:W-:Y:S04]  /*95b0*/  STS.U8 [R91+UR6+0x2a80], R77 ;  /* 0x002a804d5b007988 */ /* 0x000fe80008000006 */
[----:B------:R1:W-:Y:S04]  /*95c0*/  STS.U8 [R91+UR6+0x2e80], R76 ;  /* 0x002e804c5b007988 */ /* 0x0003e80008000006 */
[----:B------:R-:W-:Y:S04]  /*95d0*/  STS.U8 [R91+UR6+0x3280], R75 ;  /* 0x0032804b5b007988 */ /* 0x000fe80008000006 */
[----:B------:R-:W-:Y:S01]  /*95e0*/  STS.U8 [R91+UR6+0x3680], R73 ;  /* 0x003680495b007988 */ /* 0x000fe20008000006 */
[----:B-1----:R-:W-:-:S03]  /*95f0*/  LOP3.LUT R76, R68, 0x60, RZ, 0x3c, !PT ;  /* 0x00000060444c7812 */ /* 0x002fc600078e3cff */
[----:B------:R1:W-:Y:S04]  /*9600*/  STS.U8 [R91+UR6+0x3a80], R64 ;  /* 0x003a80405b007988 */ /* 0x0003e80008000006 */
[----:B------:R-:W-:Y:S04]  /*9610*/  STS.U8 [R91+UR6+0x3e80], R63 ;  /* 0x003e803f5b007988 */ /* 0x000fe80008000006 */
[----:B------:R-:W-:Y:S04]  /*9620*/  STS.U8 [R76+UR6+0x300], R62 ;  /* 0x0003003e4c007988 */ /* 0x000fe80008000006 */
[----:B------:R-:W-:Y:S04]  /*9630*/  STS.U8 [R76+UR6+0x700], R43 ;  /* 0x0007002b4c007988 */ /* 0x000fe80008000006 */
[----:B------:R-:W-:Y:S04]  /*9640*/  STS.U8 [R76+UR6+0xb00], R42 ;  /* 0x000b002a4c007988 */ /* 0x000fe80008000006 */
[----:B------:R-:W-:Y:S04]  /*9650*/  STS.U8 [R76+UR6+0xf00], R41 ;  /* 0x000f00294c007988 */ /* 0x000fe80008000006 */
[----:B------:R-:W-:Y:S04]  /*9660*/  STS.U8 [R76+UR6+0x1300], R40 ;  /* 0x001300284c007988 */ /* 0x000fe80008000006 */
[----:B------:R-:W-:Y:S04]  /*9670*/  STS.U8 [R76+UR6+0x1700], R39 ;  /* 0x001700274c007988 */ /* 0x000fe80008000006 */
[----:B------:R-:W-:Y:S04]  /*9680*/  STS.U8 [R76+UR6+0x1b00], R38 ;  /* 0x001b00264c007988 */ /* 0x000fe80008000006 */
[----:B------:R-:W-:Y:S01]  /*9690*/  STS.U8 [R76+UR6+0x1f00], R37 ;  /* 0x001f00254c007988 */ /* 0x000fe20008000006 */
[----:B-1----:R-:W-:-:S03]  /*96a0*/  LOP3.LUT R64, R68, 0x70, RZ, 0x3c, !PT ;  /* 0x0000007044407812 */ /* 0x002fc600078e3cff */
[----:B------:R-:W-:Y:S04]  /*96b0*/  STS.U8 [R76+UR6+0x2300], R36 ;  /* 0x002300244c007988 */ /* 0x000fe80008000006 */
[----:B------:R-:W-:Y:S04]  /*96c0*/  STS.U8 [R76+UR6+0x2700], R35 ;  /* 0x002700234c007988 */ /* 0x000fe80008000006 */
[----:B------:R-:W-:Y:S04]  /*96d0*/  STS.U8 [R76+UR6+0x2b00], R34 ;  /* 0x002b00224c007988 */ /* 0x000fe80008000006 */
[----:B------:R-:W-:Y:S04]  /*96e0*/  STS.U8 [R76+UR6+0x2f00], R33 ;  /* 0x002f00214c007988 */ /* 0x000fe80008000006 */
[----:B------:R1:W-:Y:S04]  /*96f0*/  STS.U8 [R76+UR6+0x3300], R32 ;  /* 0x003300204c007988 */ /* 0x0003e80008000006 */
[----:B------:R-:W-:Y:S04]  /*9700*/  STS.U8 [R76+UR6+0x3700], R31 ;  /* 0x0037001f4c007988 */ /* 0x000fe80008000006 */
[----:B------:R-:W-:Y:S04]  /*9710*/  STS.U8 [R76+UR6+0x3b00], R30 ;  /* 0x003b001e4c007988 */ /* 0x000fe80008000006 */
[----:B----4-:R-:W-:Y:S04]  /*9720*/  STS.U8 [R76+UR6+0x3f00], R27 ;  /* 0x003f001b4c007988 */ /* 0x010fe80008000006 */
[----:B------:R-:W-:Y:S04]  /*9730*/  STS.U8 [R64+UR6+0x380], R49 ;  /* 0x0003803140007988 */ /* 0x000fe80008000006 */
[----:B------:R-:W-:Y:S01]  /*9740*/  STS.U8 [R64+UR6+0x780], R48 ;  /* 0x0007803040007988 */ /* 0x000fe20008000006 */
[----:B-1----:R-:W-:-:S03]  /*9750*/  IMAD R32, R18, UR4, RZ ;  /* 0x0000000412207c24 */ /* 0x002fc6000f8e02ff */
[----:B------:R-:W-:Y:S04]  /*9760*/  STS.U8 [R64+UR6+0xb80], R47 ;  /* 0x000b802f40007988 */ /* 0x000fe80008000006 */
[----:B------:R-:W-:Y:S04]  /*9770*/  STS.U8 [R64+UR6+0xf80], R46 ;  /* 0x000f802e40007988 */ /* 0x000fe80008000006 */
[----:B------:R1:W-:Y:S04]  /*9780*/  STS.U8 [R64+UR6+0x1380], R45 ;  /* 0x0013802d40007988 */ /* 0x0003e80008000006 */
[----:B---3--:R3:W-:Y:S01]  /*9790*/  STS.U8 [R64+UR6+0x1780], R44 ;  /* 0x0017802c40007988 */ /* 0x0087e20008000006 */
[----:B------:R-:W-:-:S03]  /*97a0*/  IMAD R35, R15, UR4, RZ ;  /* 0x000000040f237c24 */ /* 0x000fc6000f8e02ff */
[----:B------:R-:W-:Y:S01]  /*97b0*/  STS.U8 [R64+UR6+0x1b80], R50 ;  /* 0x001b803240007988 */ /* 0x000fe20008000006 */
[----:B------:R-:W-:-:S03]  /*97c0*/  IMAD R37, R13, UR4, RZ ;  /* 0x000000040d257c24 */ /* 0x000fc6000f8e02ff */
[----:B------:R-:W-:Y:S01]  /*97d0*/  STS.U8 [R64+UR6+0x1f80], R59 ;  /* 0x001f803b40007988 */ /* 0x000fe20008000006 */
[----:B------:R-:W-:-:S03]  /*97e0*/  IMAD R36, R14, UR4, RZ ;  /* 0x000000040e247c24 */ /* 0x000fc6000f8e02ff */
[----:B------:R-:W-:Y:S04]  /*97f0*/  STS.U8 [R64+UR6+0x2380], R58 ;  /* 0x0023803a40007988 */ /* 0x000fe80008000006 */
[----:B------:R-:W-:Y:S04]  /*9800*/  STS.U8 [R64+UR6+0x2780], R57 ;  /* 0x0027803940007988 */ /* 0x000fe80008000006 */
[----:B--2---:R-:W-:Y:S01]  /*9810*/  STS.U8 [R64+UR6+0x2b80], R56 ;  /* 0x002b803840007988 */ /* 0x004fe20008000006 */
[----:B------:R-:W-:Y:S02]  /*9820*/  IMAD R41, R9, UR4, RZ ;  /* 0x0000000409297c24 */ /* 0x000fe4000f8e02ff */
[----:B-1----:R-:W-:-:S02]  /*9830*/  IMAD R45, R93, UR5, RZ ;  /* 0x000000055d2d7c24 */ /* 0x002fc4000f8e02ff */
[----:B------:R-:W-:Y:S02]  /*9840*/  IMAD R42, R8, UR4, RZ ;  /* 0x00000004082a7c24 */ /* 0x000fe4000f8e02ff */
[----:B------:R-:W-:Y:S02]  /*9850*/  IMAD R40, R10, UR4, RZ ;  /* 0x000000040a287c24 */ /* 0x000fe4000f8e02ff */
[----:B------:R-:W-:Y:S02]  /*9860*/  IMAD R33, R17, UR4, RZ ;  /* 0x0000000411217c24 */ /* 0x000fe4000f8e02ff */
[----:B---3--:R-:W-:Y:S02]  /*9870*/  IMAD R44, R6, UR4, RZ ;  /* 0x00000004062c7c24 */ /* 0x008fe4000f8e02ff */
[----:B------:R-:W-:Y:S01]  /*9880*/  IMAD R62, R3, UR28, RZ ;  /* 0x0000001c033e7c24 */ /* 0x000fe2000f8e02ff */
[----:B------:R-:W-:Y:S01]  /*9890*/  STS.U8 [R64+UR6+0x2f80], R55 ;  /* 0x002f803740007988 */ /* 0x000fe20008000006 */
[----:B------:R-:W-:-:S02]  /*98a0*/  IMAD R38, R12, UR4, RZ ;  /* 0x000000040c267c24 */ /* 0x000fc4000f8e02ff */
[----:B------:R-:W-:Y:S02]  /*98b0*/  IMAD R47, R90, UR10, RZ ;  /* 0x0000000a5a2f7c24 */ /* 0x000fe4000f8e02ff */
[----:B------:R-:W-:Y:S02]  /*98c0*/  IMAD R31, R19, UR4, RZ ;  /* 0x00000004131f7c24 */ /* 0x000fe4000f8e02ff */
[----:B------:R-:W-:Y:S02]  /*98d0*/  IMAD R34, R16, UR4, RZ ;  /* 0x0000000410227c24 */ /* 0x000fe4000f8e02ff */
[----:B------:R-:W-:Y:S01]  /*98e0*/  IMAD R48, R89, UR11, RZ ;  /* 0x0000000b59307c24 */ /* 0x000fe2000f8e02ff */
[----:B------:R1:W-:Y:S01]  /*98f0*/  STS.U8 [R64+UR6+0x3380], R54 ;  /* 0x0033803640007988 */ /* 0x0003e20008000006 */
[----:B------:R-:W-:-:S05]  /*9900*/  IMAD R27, R68, R29, RZ ;  /* 0x0000001d441b7224 */ /* 0x000fca00078e02ff */
[----:B------:R-:W-:Y:S01]  /*9910*/  IADD3 R30, P0, PT, R27, UR22, RZ ;  /* 0x000000161b1e7c10 */ /* 0x000fe2000ff1e0ff */
[----:B------:R-:W-:Y:S01]  /*9920*/  IMAD R39, R11, UR4, RZ ;  /* 0x000000040b277c24 */ /* 0x000fe2000f8e02ff */
[----:B------:R-:W2:Y:S02]  /*9930*/  LDCU UR22, c[0x0][0x3b0] ;  /* 0x00007600ff1677ac */ /* 0x000ea40008000800 */
[----:B------:R-:W-:Y:S02]  /*9940*/  LEA.HI.X.SX32 R27, R27, UR23, 0x1, P0 ;  /* 0x000000171b1b7c11 */ /* 0x000fe400080f0eff */
[-C--:B------:R-:W-:Y:S01]  /*9950*/  IADD3 R15, P2, PT, R32, R30.reuse, RZ ;  /* 0x0000001e200f7210 */ /* 0x080fe20007f5e0ff */
[----:B------:R-:W-:Y:S01]  /*9960*/  IMAD R46, R92, UR9, RZ ;  /* 0x000000095c2e7c24 */ /* 0x000fe2000f8e02ff */
[-C--:B------:R-:W-:Y:S01]  /*9970*/  IADD3 R93, P3, PT, R36, R30.reuse, RZ ;  /* 0x0000001e245d7210 */ /* 0x080fe20007f7e0ff */
[----:B0-----:R-:W-:Y:S01]  /*9980*/  IMAD R60, R5, UR26, RZ ;  /* 0x0000001a053c7c24 */ /* 0x001fe2000f8e02ff */
[-C--:B------:R-:W-:Y:S01]  /*9990*/  LEA.HI.X.SX32 R32, R32, R27.reuse, 0x1, P2 ;  /* 0x0000001b20207211 */ /* 0x080fe200010f0eff */
[----:B-1----:R-:W-:Y:S01]  /*99a0*/  IMAD R54, R72, UR20, RZ ;  /* 0x0000001448367c24 */ /* 0x002fe2000f8e02ff */
[----:B------:R-:W-:Y:S01]  /*99b0*/  LEA.HI.X.SX32 R36, R36, R27, 0x1, P3 ;  /* 0x0000001b24247211 */ /* 0x000fe200018f0eff */
[----:B------:R-:W-:Y:S01]  /*99c0*/  IMAD R61, R4, UR27, RZ ;  /* 0x0000001b043d7c24 */ /* 0x000fe2000f8e02ff */
[----:B------:R0:W-:Y:S01]  /*99d0*/  STS.U8 [R64+UR6+0x3780], R53 ;  /* 0x0037803540007988 */ /* 0x0001e20008000006 */
[-C--:B------:R-:W-:Y:S01]  /*99e0*/  IADD3 R3, P3, PT, R42, R30.reuse, RZ ;  /* 0x0000001e2a037210 */ /* 0x080fe20007f7e0ff */
[----:B------:R-:W-:Y:S01]  /*99f0*/  IMAD R43, R7, UR4, RZ ;  /* 0x00000004072b7c24 */ /* 0x000fe2000f8e02ff */
[-C--:B------:R-:W-:Y:S01]  /*9a00*/  IADD3 R12, P6, PT, R33, R30.reuse, RZ ;  /* 0x0000001e210c7210 */ /* 0x080fe20007fde0ff */
[----:B------:R-:W-:Y:S01]  /*9a10*/  IMAD R57, R69, UR25, RZ ;  /* 0x0000001945397c24 */ /* 0x000fe2000f8e02ff */
[----:B------:R-:W1:Y:S01]  /*9a20*/  LDCU UR23, c[0x0][0x3b0] ;  /* 0x00007600ff1777ac */ /* 0x000e620008000800 */
[----:B0-----:R-:W-:Y:S01]  /*9a30*/  IMAD R53, R84, UR19, RZ ;  /* 0x0000001354357c24 */ /* 0x001fe2000f8e02ff */
[----:B------:R-:W-:-:S02]  /*9a40*/  IADD3 R84, P2, PT, R37, R30, RZ ;  /* 0x0000001e25547210 */ /* 0x000fc40007f5e0ff */
[-C--:B------:R-:W-:Y:S02]  /*9a50*/  LEA.HI.X.SX32 R6, R42, R27.reuse, 0x1, P3 ;  /* 0x0000001b2a067211 */ /* 0x080fe400018f0eff */
[-C--:B------:R-:W-:Y:S02]  /*9a60*/  IADD3 R81, P3, PT, R45, R30.reuse, RZ ;  /* 0x0000001e2d517210 */ /* 0x080fe40007f7e0ff */
[-C--:B------:R-:W-:Y:S02]  /*9a70*/  LEA.HI.X.SX32 R11, R33, R27.reuse, 0x1, P6 ;  /* 0x0000001b210b7211 */ /* 0x080fe400030f0eff */
[-C--:B------:R-:W-:Y:S02]  /*9a80*/  IADD3 R19, P0, PT, R31, R30.reuse, RZ ;  /* 0x0000001e1f137210 */ /* 0x080fe40007f1e0ff */
[----:B------:R-:W-:Y:S02]  /*9a90*/  IADD3 R5, P5, PT, R34, R30, RZ ;  /* 0x0000001e22057210 */ /* 0x000fe40007fbe0ff */
[----:B------:R-:W-:-:S02]  /*9aa0*/  LEA.HI.X.SX32 R83, R45, R27, 0x1, P3 ;  /* 0x0000001b2d537211 */ /* 0x000fc400018f0eff */
[-C--:B------:R-:W-:Y:S02]  /*9ab0*/  IADD3 R73, P6, PT, R38, R30.reuse, RZ ;  /* 0x0000001e26497210 */ /* 0x080fe40007fde0ff */
[-C--:B------:R-:W-:Y:S01]  /*9ac0*/  IADD3 R14, P3, PT, R48, R30.reuse, RZ ;  /* 0x0000001e300e7210 */ /* 0x080fe20007f7e0ff */
[----:B------:R0:W-:Y:S02]  /*9ad0*/  STS.U8 [R64+UR6+0x3b80], R52 ;  /* 0x003b803440007988 */ /* 0x0001e40008000006 */
[----:B0-----:R-:W-:Y:S01]  /*9ae0*/  IMAD R52, R85, UR18, RZ ;  /* 0x0000001255347c24 */ /* 0x001fe2000f8e02ff */
[----:B------:R-:W-:Y:S02]  /*9af0*/  LEA.HI.X.SX32 R85, R37, R27, 0x1, P2 ;  /* 0x0000001b25557211 */ /* 0x000fe400010f0eff */
[----:B------:R-:W-:-:S04]  /*9b00*/  IADD3 R10, P2, PT, R41, R30, RZ ;  /* 0x0000001e290a7210 */ /* 0x000fc80007f5e0ff */
[----:B------:R-:W-:Y:S02]  /*9b10*/  LEA.HI.X.SX32 R9, R41, R27, 0x1, P2 ;  /* 0x0000001b29097211 */ /* 0x000fe400010f0eff */
[----:B------:R-:W-:-:S04]  /*9b20*/  IADD3 R90, P2, PT, R44, R30, RZ ;  /* 0x0000001e2c5a7210 */ /* 0x000fc80007f5e0ff */
[-C--:B------:R-:W-:Y:S02]  /*9b30*/  LEA.HI.X.SX32 R92, R44, R27.reuse, 0x1, P2 ;  /* 0x0000001b2c5c7211 */ /* 0x080fe400010f0eff */
[-C--:B------:R-:W-:Y:S02]  /*9b40*/  IADD3 R33, P2, PT, R47, R30.reuse, RZ ;  /* 0x0000001e2f217210 */ /* 0x080fe40007f5e0ff */
[-C--:B------:R-:W-:Y:S02]  /*9b50*/  LEA.HI.X.SX32 R31, R31, R27.reuse, 0x1, P0 ;  /* 0x0000001b1f1f7211 */ /* 0x080fe400000f0eff */
[-C--:B------:R-:W-:Y:S02]  /*9b60*/  LEA.HI.X.SX32 R8, R34, R27.reuse, 0x1, P5 ;  /* 0x0000001b22087211 */ /* 0x080fe400028f0eff */
[----:B------:R-:W-:Y:S01]  /*9b70*/  LEA.HI.X.SX32 R18, R47, R27, 0x1, P2 ;  /* 0x0000001b2f127211 */ /* 0x000fe200010f0eff */
[----:B------:R0:W-:Y:S01]  /*9b80*/  STS.U8 [R64+UR6+0x3f80], R51 ;  /* 0x003f803340007988 */ /* 0x0001e20008000006 */
[----:B------:R-:W-:-:S02]  /*9b90*/  IADD3 R68, P0, PT, R35, R30, RZ ;  /* 0x0000001e23447210 */ /* 0x000fc40007f1e0ff */
[----:B------:R-:W-:Y:S02]  /*9ba0*/  IADD3 R17, P5, PT, R39, R30, RZ ;  /* 0x0000001e27117210 */ /* 0x000fe40007fbe0ff */
[-C--:B------:R-:W-:Y:S01]  /*9bb0*/  LEA.HI.X.SX32 R75, R38, R27.reuse, 0x1, P6 ;  /* 0x0000001b264b7211 */ /* 0x080fe200030f0eff */
[----:B0-----:R-:W-:Y:S01]  /*9bc0*/  IMAD R51, R86, UR17, RZ ;  /* 0x0000001156337c24 */ /* 0x001fe2000f8e02ff */
[----:B------:R-:W-:-:S04]  /*9bd0*/  LEA.HI.X.SX32 R47, R48, R27, 0x1, P3 ;  /* 0x0000001b302f7211 */ /* 0x000fc800018f0eff */
[-C--:B------:R-:W-:Y:S02]  /*9be0*/  IADD3 R38, P3, PT, R51, R30.reuse, RZ ;  /* 0x0000001e33267210 */ /* 0x080fe40007f7e0ff */
[-C--:B------:R-:W-:Y:S02]  /*9bf0*/  LEA.HI.X.SX32 R4, R35, R27.reuse, 0x1, P0 ;  /* 0x0000001b23047211 */ /* 0x080fe400000f0eff */
[-C--:B------:R-:W-:Y:S02]  /*9c00*/  LEA.HI.X.SX32 R20, R39, R27.reuse, 0x1, P5 ;  /* 0x0000001b27147211 */ /* 0x080fe400028f0eff */
[-C--:B------:R-:W-:Y:S02]  /*9c10*/  IADD3 R13, P0, PT, R40, R30.reuse, RZ ;  /* 0x0000001e280d7210 */ /* 0x080fe40007f1e0ff */
[-C--:B------:R-:W-:Y:S02]  /*9c20*/  LEA.HI.X.SX32 R39, R51, R27.reuse, 0x1, P3 ;  /* 0x0000001b33277211 */ /* 0x080fe400018f0eff */
[----:B------:R-:W-:Y:S01]  /*9c30*/  IADD3 R69, P3, PT, R54, R30, RZ ;  /* 0x0000001e36457210 */ /* 0x000fe20007f7e0ff */
[----:B------:R-:W0:Y:S01]  /*9c40*/  S2R R34, SR_TID.X ;  /* 0x0000000000227919 */ /* 0x000e220000002100 */
[----:B------:R-:W-:Y:S01]  /*9c50*/  IMAD R56, R70, UR24, RZ ;  /* 0x0000001846387c24 */ /* 0x000fe2000f8e02ff */
[----:B------:R-:W-:-:S02]  /*9c60*/  LEA.HI.X.SX32 R16, R40, R27, 0x1, P0 ;  /* 0x0000001b28107211 */ /* 0x000fc400000f0eff */
[-C--:B------:R-:W-:Y:S02]  /*9c70*/  IADD3 R40, P0, PT, R43, R30.reuse, RZ ;  /* 0x0000001e2b287210 */ /* 0x080fe40007f1e0ff */
[-C--:B------:R-:W-:Y:S02]  /*9c80*/  LEA.HI.X.SX32 R70, R54, R27.reuse, 0x1, P3 ;  /* 0x0000001b36467211 */ /* 0x080fe400018f0eff */
[----:B------:R-:W3:Y:S01]  /*9c90*/  LDC R54, c[0x0][0x3a0] ;  /* 0x0000e800ff367b82 */ /* 0x000ee20000000800 */
[----:B------:R-:W-:Y:S01]  /*9ca0*/  IMAD R55, R71, UR21, RZ ;  /* 0x0000001547377c24 */ /* 0x000fe2000f8e02ff */
[----:B------:R-:W-:Y:S01]  /*9cb0*/  LEA.HI.X.SX32 R41, R43, R27, 0x1, P0 ;  /* 0x0000001b2b297211 */ /* 0x000fe200000f0eff */
[----:B------:R-:W-:Y:S01]  /*9cc0*/  IMAD R49, R88, UR12, RZ ;  /* 0x0000000c58317c24 */ /* 0x000fe2000f8e02ff */
[----:B------:R-:W-:Y:S01]  /*9cd0*/  IADD3 R71, P0, PT, R46, R30, RZ ;  /* 0x0000001e2e477210 */ /* 0x000fe20007f1e0ff */
[----:B------:R-:W-:-:S03]  /*9ce0*/  IMAD R50, R87, UR13, RZ ;  /* 0x0000000d57327c24 */ /* 0x000fc6000f8e02ff */
[-C--:B------:R-:W-:Y:S02]  /*9cf0*/  LEA.HI.X.SX32 R72, R46, R27.reuse, 0x1, P0 ;  /* 0x0000001b2e487211 */ /* 0x080fe400000f0eff */
[CC--:B------:R-:W-:Y:S02]  /*9d00*/  IADD3 R42, P0, PT, R49.reuse, R30.reuse, RZ ;  /* 0x0000001e312a7210 */ /* 0x0c0fe40007f1e0ff */
[-C--:B------:R-:W-:Y:S02]  /*9d10*/  IADD3 R45, P2, PT, R50, R30.reuse, RZ ;  /* 0x0000001e322d7210 */ /* 0x080fe40007f5e0ff */
[-C--:B------:R-:W-:Y:S02]  /*9d20*/  LEA.HI.X.SX32 R7, R49, R27.reuse, 0x1, P0 ;  /* 0x0000001b31077211 */ /* 0x080fe400000f0eff */
[-C--:B------:R-:W-:Y:S02]  /*9d30*/  IADD3 R88, P0, PT, R52, R30.reuse, RZ ;  /* 0x0000001e34587210 */ /* 0x080fe40007f1e0ff */
[----:B------:R-:W-:Y:S01]  /*9d40*/  LEA.HI.X.SX32 R46, R50, R27, 0x1, P2 ;  /* 0x0000001b322e7211 */ /* 0x000fe200010f0eff */
[----:B--2---:R-:W-:Y:S01]  /*9d50*/  IMAD R58, R67, UR22, RZ ;  /* 0x00000016433a7c24 */ /* 0x004fe2000f8e02ff */
[----:B------:R-:W-:-:S02]  /*9d60*/  IADD3 R79, P2, PT, R53, R30, RZ ;  /* 0x0000001e354f7210 */ /* 0x000fc40007f5e0ff */
[-C--:B------:R-:W-:Y:S02]  /*9d70*/  LEA.HI.X.SX32 R89, R52, R27.reuse, 0x1, P0 ;  /* 0x0000001b34597211 */ /* 0x080fe400000f0eff */
[-C--:B------:R-:W-:Y:S02]  /*9d80*/  IADD3 R50, P0, PT, R55, R30.reuse, RZ ;  /* 0x0000001e37327210 */ /* 0x080fe40007f1e0ff */
[-C--:B------:R-:W-:Y:S01]  /*9d90*/  LEA.HI.X.SX32 R80, R53, R27.reuse, 0x1, P2 ;  /* 0x0000001b35507211 */ /* 0x080fe200010f0eff */
[----:B---3--:R-:W-:Y:S01]  /*9da0*/  VIADD R63, R54, 0x7f ;  /* 0x0000007f363f7836 */ /* 0x008fe20000000000 */
[----:B------:R-:W-:Y:S02]  /*9db0*/  LEA.HI.X.SX32 R53, R55, R27, 0x1, P0 ;  /* 0x0000001b37357211 */ /* 0x000fe400000f0eff */
[----:B------:R-:W-:Y:S02]  /*9dc0*/  IADD3 R43, P0, PT, R58, R30, RZ ;  /* 0x0000001e3a2b7210 */ /* 0x000fe40007f1e0ff */
[----:B0-----:R-:W-:-:S02]  /*9dd0*/  LOP3.LUT R34, R34, 0x7f, RZ, 0xc0, !PT ;  /* 0x0000007f22227812 */ /* 0x001fc400078ec0ff */
[-C--:B------:R-:W-:Y:S02]  /*9de0*/  LEA.HI.X.SX32 R44, R58, R27.reuse, 0x1, P0 ;  /* 0x0000001b3a2c7211 */ /* 0x080fe400000f0eff */
[----:B------:R-:W-:Y:S01]  /*9df0*/  ISETP.GT.AND P0, PT, R63, 0x7f, PT ;  /* 0x0000007f3f00780c */ /* 0x000fe20003f04270 */
[----:B-1----:R-:W-:Y:S01]  /*9e00*/  IMAD R59, R66, UR23, RZ ;  /* 0x00000017423b7c24 */ /* 0x002fe2000f8e02ff */
[----:B------:R-:W-:Y:S02]  /*9e10*/  IADD3 R51, P2, PT, R56, R30, RZ ;  /* 0x0000001e38337210 */ /* 0x000fe40007f5e0ff */
[----:B------:R-:W-:Y:S02]  /*9e20*/  ISETP.LT.AND P0, PT, R34, R54, P0 ;  /* 0x000000362200720c */ /* 0x000fe40000701270 */
[----:B------:R-:W-:Y:S02]  /*9e30*/  IADD3 R48, P3, PT, R57, R30, RZ ;  /* 0x0000001e39307210 */ /* 0x000fe40007f7e0ff */
[----:B------:R-:W-:-:S02]  /*9e40*/  LEA.HI.X.SX32 R52, R56, R27, 0x1, P2 ;  /* 0x0000001b38347211 */ /* 0x000fc400010f0eff */
[-C--:B------:R-:W-:Y:S02]  /*9e50*/  LEA.HI.X.SX32 R49, R57, R27.reuse, 0x1, P3 ;  /* 0x0000001b39317211 */ /* 0x080fe400018f0eff */
[-C--:B------:R-:W-:Y:S02]  /*9e60*/  IADD3 R35, P2, PT, R59, R30.reuse, RZ ;  /* 0x0000001e3b237210 */ /* 0x080fe40007f5e0ff */
[-C--:B------:R-:W-:Y:S02]  /*9e70*/  IADD3 R86, P3, PT, R60, R30.reuse, RZ ;  /* 0x0000001e3c567210 */ /* 0x080fe40007f7e0ff */
[-C--:B------:R-:W-:Y:S02]  /*9e80*/  IADD3 R77, P5, PT, R61, R30.reuse, RZ ;  /* 0x0000001e3d4d7210 */ /* 0x080fe40007fbe0ff */
[----:B------:R-:W-:Y:S02]  /*9e90*/  IADD3 R66, P6, PT, R62, R30, RZ ;  /* 0x0000001e3e427210 */ /* 0x000fe40007fde0ff */
[----:B------:R-:W-:-:S02]  /*9ea0*/  LEA.HI.X.SX32 R37, R59, R27, 0x1, P2 ;  /* 0x0000001b3b257211 */ /* 0x000fc400010f0eff */
[-C--:B------:R-:W-:Y:S02]  /*9eb0*/  LEA.HI.X.SX32 R87, R60, R27.reuse, 0x1, P3 ;  /* 0x0000001b3c577211 */ /* 0x080fe400018f0eff */
[-C--:B------:R-:W-:Y:S02]  /*9ec0*/  LEA.HI.X.SX32 R78, R61, R27.reuse, 0x1, P5 ;  /* 0x0000001b3d4e7211 */ /* 0x080fe400028f0eff */
[----:B------:R-:W-:Y:S01]  /*9ed0*/  LEA.HI.X.SX32 R67, R62, R27, 0x1, P6 ;  /* 0x0000001b3e437211 */ /* 0x000fe200030f0eff */
[----:B------:R-:W-:Y:S01]  /*9ee0*/  @P0 IMAD.MOV.U32 R30, RZ, RZ, R19 ;  /* 0x000000ffff1e0224 */ /* 0x000fe200078e0013 */
[----:B------:R-:W-:-:S06]  /*9ef0*/  PRMT R27, RZ, 0x7610, R27 ;  /* 0x00007610ff1b7816 */ /* 0x000fcc000000001b */
[----:B------:R0:W2:Y:S04]  /*9f00*/  @P0 LDG.E.U8 R27, desc[UR14][R30.64] ;  /* 0x0000000e1e1b0981 */ /* 0x0000a8000c1e1100 */
[----:B------:R-:W-:Y:S04]  /*9f10*/  STL [R1+0x328], R19 ;  /* 0x0003281301007387 */ /* 0x000fe80000100800 */
[----:B------:R1:W-:Y:S01]  /*9f20*/  STL [R1+0x324], R31 ;  /* 0x0003241f01007387 */ /* 0x0003e20000100800 */
[----:B0-----:R-:W-:Y:S02]  /*9f30*/  @P0 IMAD.MOV.U32 R30, RZ, RZ, R17 ;  /* 0x000000ffff1e0224 */ /* 0x001fe400078e0011 */
[----:B-1----:R-:W-:Y:S01]  /*9f40*/  @P0 IMAD.MOV.U32 R31, RZ, RZ, R20 ;  /* 0x000000ffff1f0224 */ /* 0x002fe200078e0014 */
[----:B--2---:R0:W-:Y:S02]  /*9f50*/  STS.U8 [R34+UR6+0x8000], R27 ;  /* 0x0080001b22007988 */ /* 0x0041e40008000006 */
[----:B0-----:R-:W-:-:S06]  /*9f60*/  PRMT R27, RZ, 0x7610, R27 ;  /* 0x00007610ff1b7816 */ /* 0x001fcc000000001b */
[----:B------:R0:W2:Y:S02]  /*9f70*/  @P0 LDG.E.U8 R27, desc[UR14][R30.64] ;  /* 0x0000000e1e1b0981 */ /* 0x0000a4000c1e1100 */
[----:B0-----:R-:W-:Y:S02]  /*9f80*/  @P0 IMAD.MOV.U32 R30, RZ, RZ, R33 ;  /* 0x000000ffff1e0224 */ /* 0x001fe400078e0021 */
[----:B------:R-:W-:Y:S01]  /*9f90*/  @P0 IMAD.MOV.U32 R31, RZ, RZ, R18 ;  /* 0x000000ffff1f0224 */ /* 0x000fe200078e0012 */
        /* <DEDUP_REMOVED lines=8> */
[----:B--2---:R0:W-:Y:S02]  /*a020*/  STS.U8 [R34+UR6+0x8400], R27 ;  /* 0x0084001b22007988 */ /* 0x0041e40008000006 */
[----:B0-----:R-:W-:-:S06]  /*a030*/  PRMT R27, RZ, 0x7610, R27 ;  /* 0x00007610ff1b7816 */ /* 0x001fcc000000001b */
[----:B------:R0:W2:Y:S04]  /*a040*/  @P0 LDG.E.U8 R27, desc[UR14][R30.64] ;  /* 0x0000000e1e1b0981 */ /* 0x0000a8000c1e1100 */
        /* <DEDUP_REMOVED lines=20> */
[----:B------:R1:W-:Y:S02]  /*a190*/  STL [R1+0x3a8], R33 ;  /* 0x0003a82101007387 */ /* 0x0003e40000100800 */
[----:B-1----:R-:W1:Y:S02]  /*a1a0*/  S2R R33, SR_TID.X ;  /* 0x0000000000217919 */ /* 0x002e640000002100 */
        /* <DEDUP_REMOVED lines=10> */
[----:B0-----:R-:W-:-:S03]  /*a250*/  @P0 IMAD.MOV.U32 R30, RZ, RZ, R50 ;  /* 0x000000ffff1e0224 */ /* 0x001fc600078e0032 */
[----:B------:R-:W-:Y:S01]  /*a260*/  STL [R1+0x3c4], R39 ;  /* 0x0003c42701007387 */ /* 0x000fe20000100800 */
[----:B------:R-:W-:-:S03]  /*a270*/  @P0 IMAD.MOV.U32 R31, RZ, RZ, R53 ;  /* 0x000000ffff1f0224 */ /* 0x000fc600078e0035 */
[----:B------:R-:W-:Y:S01]  /*a280*/  STL [R1+0x3d0], R88 ;  /* 0x0003d05801007387 */ /* 0x000fe20000100800 */
[----:B-1----:R-:W-:-:S03]  /*a290*/  LOP3.LUT R33, R33, 0x7f, RZ, 0xc0, !PT ;  /* 0x0000007f21217812 */ /* 0x002fc600078ec0ff */
[----:B------:R-:W-:Y:S04]  /*a2a0*/  STL [R1+0x3d8], R79 ;  /* 0x0003d84f01007387 */ /* 0x000fe80000100800 */
[----:B------:R-:W-:Y:S04]  /*a2b0*/  STL [R1+0x3cc], R89 ;  /* 0x0003cc5901007387 */ /* 0x000fe80000100800 */
[----:B------:R-:W-:Y:S04]  /*a2c0*/  STL [R1+0x3e0], R69 ;  /* 0x0003e04501007387 */ /* 0x000fe80000100800 */
[----:B------:R-:W-:Y:S04]  /*a2d0*/  STL [R1+0x3d4], R80 ;  /* 0x0003d45001007387 */ /* 0x000fe80000100800 */
[----:B------:R-:W-:Y:S04]  /*a2e0*/  STL [R1+0x3dc], R70 ;  /* 0x0003dc4601007387 */ /* 0x000fe80000100800 */
[----:B------:R0:W-:Y:S02]  /*a2f0*/  STL [R1+0x3e8], R50 ;  /* 0x0003e83201007387 */ /* 0x0001e40000100800 */
[----:B0-----:R-:W-:Y:S01]  /*a300*/  LOP3.LUT R50, R33, 0x10, RZ, 0x3c, !PT ;  /* 0x0000001021327812 */ /* 0x001fe200078e3cff */
[----:B------:R-:W-:-:S02]  /*a310*/  @P0 IMAD.MOV.U32 R33, RZ, RZ, R32 ;  /* 0x000000ffff210224 */ /* 0x000fc400078e0020 */
[----:B------:R-:W-:Y:S01]  /*a320*/  @P0 IMAD.MOV.U32 R32, RZ, RZ, R15 ;  /* 0x000000ffff200224 */ /* 0x000fe200078e000f */
[----:B--2---:R0:W-:Y:S02]  /*a330*/  STS.U8 [R34+UR6+0x8800], R27 ;  /* 0x0088001b22007988 */ /* 0x0041e40008000006 */
[----:B0-----:R-:W-:-:S06]  /*a340*/  PRMT R27, RZ, 0x7610, R27 ;  /* 0x00007610ff1b7816 */ /* 0x001fcc000000001b */
[----:B------:R0:W2:Y:S02]  /*a350*/  @P0 LDG.E.U8 R27, desc[UR14][R30.64] ;  /* 0x0000000e1e1b0981 */ /* 0x0000a4000c1e1100 */
[----:B0-----:R-:W-:-:S06]  /*a360*/  PRMT R30, RZ, 0x7610, R30 ;  /* 0x00007610ff1e7816 */ /* 0x001fcc000000001e */
[----:B------:R-:W3:Y:S01]  /*a370*/  @P0 LDG.E.U8 R30, desc[UR14][R32.64] ;  /* 0x0000000e201e0981 */ /* 0x000ee2000c1e1100 */
[----:B------:R-:W-:-:S03]  /*a380*/  @P0 IMAD.MOV.U32 R31, RZ, RZ, R16 ;  /* 0x000000ffff1f0224 */ /* 0x000fc600078e0010 */
[----:B--2---:R0:W-:Y:S02]  /*a390*/  STS.U8 [R34+UR6+0x8c00], R27 ;  /* 0x008c001b22007988 */ /* 0x0041e40008000006 */
[----:B0-----:R-:W-:Y:S02]  /*a3a0*/  PRMT R27, RZ, 0x7610, R27 ;  /* 0x00007610ff1b7816 */ /* 0x001fe4000000001b */
[----:B---3--:R0:W-:Y:S02]  /*a3b0*/  STS.U8 [R50+UR6+0x8080], R30 ;  /* 0x0080801e32007988 */ /* 0x0081e40008000006 */
[----:B0-----:R-:W-:-:S05]  /*a3c0*/  @P0 IMAD.MOV.U32 R30, RZ, RZ, R13 ;  /* 0x000000ffff1e0224 */ /* 0x001fca00078e000d */
[----:B------:R0:W2:Y:S02]  /*a3d0*/  @P0 LDG.E.U8 R27, desc[UR14][R30.64] ;  /* 0x0000000e1e1b0981 */ /* 0x0000a4000c1e1100 */
[----:B0-----:R-:W-:Y:S02]  /*a3e0*/  @P0 IMAD.MOV.U32 R30, RZ, RZ, R14 ;  /* 0x000000ffff1e0224 */ /* 0x001fe400078e000e */
[----:B------:R-:W-:Y:S01]  /*a3f0*/  @P0 IMAD.MOV.U32 R31, RZ, RZ, R47 ;  /* 0x000000ffff1f0224 */ /* 0x000fe200078e002f */
[----:B--2---:R0:W-:Y:S02]  /*a400*/  STS.U8 [R50+UR6+0x8480], R27 ;  /* 0x0084801b32007988 */ /* 0x0041e40008000006 */
[----:B0-----:R-:W-:-:S06]  /*a410*/  PRMT R27, RZ, 0x7610, R27 ;  /* 0x00007610ff1b7816 */ /* 0x001fcc000000001b */
[----:B------:R0:W2:Y:S01]  /*a420*/  @P0 LDG.E.U8 R27, desc[UR14][R30.64] ;  /* 0x0000000e1e1b0981 */ /* 0x0000a2000c1e1100 */
[----:B------:R-:W-:Y:S02]  /*a430*/  @P0 IMAD.MOV.U32 R32, RZ, RZ, R12 ;  /* 0x000000ffff200224 */ /* 0x000fe400078e000c */
[----:B------:R-:W-:Y:S02]  /*a440*/  @P0 IMAD.MOV.U32 R33, RZ, RZ, R11 ;  /* 0x000000ffff210224 */ /* 0x000fe400078e000b */
[----:B0-----:R-:W-:Y:S02]  /*a450*/  @P0 IMAD.MOV.U32 R30, RZ, RZ, R51 ;  /* 0x000000ffff1e0224 */ /* 0x001fe400078e0033 */
[----:B------:R-:W-:Y:S01]  /*a460*/  @P0 IMAD.MOV.U32 R31, RZ, RZ, R52 ;  /* 0x000000ffff1f0224 */ /* 0x000fe200078e0034 */
[----:B------:R-:W0:Y:S01]  /*a470*/  S2R R47, SR_TID.X ;  /* 0x00000000002f7919 */ /* 0x000e220000002100 */
[----:B--2---:R1:W-:Y:S02]  /*a480*/  STS.U8 [R50+UR6+0x8880], R27 ;  /* 0x0088801b32007988 */ /* 0x0043e40008000006 */
[----:B-1----:R-:W-:-:S06]  /*a490*/  PRMT R27, RZ, 0x7610, R27 ;  /* 0x00007610ff1b7816 */ /* 0x002fcc000000001b */
[----:B------:R1:W2:Y:S02]  /*a4a0*/  @P0 LDG.E.U8 R27, desc[UR14][R30.64] ;  /* 0x0000000e1e1b0981 */ /* 0x0002a4000c1e1100 */
[----:B-1----:R-:W-:-:S06]  /*a4b0*/  PRMT R30, RZ, 0x7610, R30 ;  /* 0x00007610ff1e7816 */ /* 0x002fcc000000001e */
[----:B------:R-:W3:Y:S01]  /*a4c0*/  @P0 LDG.E.U8 R30, desc[UR14][R32.64] ;  /* 0x0000000e201e0981 */ /* 0x000ee2000c1e1100 */
[----:B0-----:R-:W-:-:S04]  /*a4d0*/  LOP3.LUT R47, R47, 0x7f, RZ, 0xc0, !PT ;  /* 0x0000007f2f2f7812 */ /* 0x001fc800078ec0ff */
[----:B------:R-:W-:Y:S01]  /*a4e0*/  LOP3.LUT R47, R47, 0x20, RZ, 0x3c, !PT ;  /* 0x000000202f2f7812 */ /* 0x000fe200078e3cff */
[----:B------:R-:W-:Y:S01]  /*a4f0*/  @P0 IMAD.MOV.U32 R31, RZ, RZ, R9 ;  /* 0x000000ffff1f0224 */ /* 0x000fe200078e0009 */
        /* <DEDUP_REMOVED lines=37> */
[----:B--2---:R0:W-:Y:S02]  /*a750*/  STS.U8 [R42+UR6+0x8980], R27 ;  /* 0x0089801b2a007988 */ /* 0x0041e40008000006 */
[----:B0-----:R-:W-:-:S06]  /*a760*/  PRMT R27, RZ, 0x7610, R27 ;  /* 0x00007610ff1b7816 */ /* 0x001fcc000000001b */
[----:B------:R0:W2:Y:S02]  /*a770*/  @P0 LDG.E.U8 R27, desc[UR14][R30.64] ;  /* 0x0000000e1e1b0981 */ /* 0x0000a4000c1e1100 */
[----:B0-----:R-:W-:-:S06]  /*a780*/  PRMT R30, RZ, 0x7610, R30 ;  /* 0x00007610ff1e7816 */ /* 0x001fcc000000001e */
[----:B------:R-:W3:Y:S01]  /*a790*/  @P0 LDG.E.U8 R30, desc[UR14][R32.64] ;  /* 0x0000000e201e0981 */ /* 0x000ee2000c1e1100 */
[----:B------:R-:W-:Y:S01]  /*a7a0*/  LOP3.LUT R34, R34, 0x40, RZ, 0x3c, !PT ;  /* 0x0000004022227812 */ /* 0x000fe200078e3cff */
[----:B------:R-:W-:Y:S02]  /*a7b0*/  @P0 IMAD.MOV.U32 R31, RZ, RZ, R41 ;  /* 0x000000ffff1f0224 */ /* 0x000fe400078e0029 */
        /* <DEDUP_REMOVED lines=87> */
[----:B------:R0:W5:Y:S04]  /*ad30*/  LDL.LU R19, [R1+0x624] ;  /* 0x0006240001137983 */ /* 0x0001680000300800 */
        /* <DEDUP_REMOVED lines=18> */
[----:B--2---:R1:W-:Y:S02]  /*ae60*/  STS.U8 [R64+UR6+0x8b80], R27 ;  /* 0x008b801b40007988 */ /* 0x0043e40008000006 */
[----:B-1----:R-:W-:-:S06]  /*ae70*/  PRMT R27, RZ, 0x7610, R27 ;  /* 0x00007610ff1b7816 */ /* 0x002fcc000000001b */
[----:B------:R-:W2:Y:S01]  /*ae80*/  @P0 LDG.E.U8 R27, desc[UR14][R30.64] ;  /* 0x0000000e1e1b0981 */ /* 0x000ea2000c1e1100 */
[C---:B------:R-:W-:Y:S02]  /*ae90*/  ISETP.LT.OR P0, PT, R63.reuse, 0x80, P4 ;  /* 0x000000803f00780c */ /* 0x040fe40002701670 */
[----:B------:R-:W-:Y:S01]  /*aea0*/  ISETP.GE.AND P2, PT, R63, 0x100, PT ;  /* 0x000001003f00780c */ /* 0x000fe20003f46270 */
[----:B--2---:R0:W-:Y:S01]  /*aeb0*/  STS.U8 [R64+UR6+0x8f80], R27 ;  /* 0x008f801b40007988 */ /* 0x0041e20008000006 */
[----:B------:R1:W-:Y:S06]  /*aec0*/  MEMBAR.ALL.CTA ;  /* 0x0000000000007992 */ /* 0x0003ec0000008000 */
[----:B-1----:R-:W1:Y:S02]  /*aed0*/  FENCE.VIEW.ASYNC.S ;  /* 0x00000000000073c6 */ /* 0x002e640000000000 */
[----:B-1----:R-:W-:Y:S06]  /*aee0*/  BAR.SYNC.DEFER_BLOCKING 0x0 ;  /* 0x0000000000007b1d */ /* 0x002fec0000010000 */
[----:B------:R-:W-:-:S00]  /*aef0*/  MEMBAR.ALL.CTA ;  /* 0x0000000000007992 */ /* 0x000fc00000008000 */
[----:B------:R-:W-:Y:S06]  /*af00*/  MEMBAR.ALL.GPU ;  /* 0x0000000000007992 */ /* 0x000fec000000a000 */
[----:B------:R-:W-:-:S00]  /*af10*/  ERRBAR ;  /* 0x00000000000079ab */ /* 0x000fc00000000000 */
[----:B------:R-:W-:Y:S08]  /*af20*/  CGAERRBAR ;  /* 0x00000000000075ab */ /* 0x000ff00000000000 */
[----:B------:R-:W-:Y:S06]  /*af30*/  UCGABAR_ARV ;  /* 0x00000000000079c7 */ /* 0x000fec0008000000 */
[----:B------:R-:W-:Y:S01]  /*af40*/  UCGABAR_WAIT ;  /* 0x0000000000007dc7 */ /* 0x000fe20008000000 */
[----:B------:R-:W-:Y:S01]  /*af50*/  CCTL.IVALL ;  /* 0x00000000ff00798f */ /* 0x000fe20002000000 */
[----:B0-----:R-:W-:Y:S05]  /*af60*/  @P0 BRA `(.L_x_12) ;  /* 0x00000000007c0947 */ /* 0x001fea0003800000 */
[----:B------:R-:W-:Y:S02]  /*af70*/  UIADD3 UR4, UPT, UPT, UR6, 0x8000, URZ ;  /* 0x0000800006047890 */ /* 0x000fe4000fffe0ff */
[----:B------:R-:W-:Y:S02]  /*af80*/  USHF.R.U32.HI UR10, URZ, 0x4, UR6 ;  /* 0x00000004ff0a7899 */ /* 0x000fe40008011606 */
[----:B------:R-:W-:Y:S02]  /*af90*/  USHF.R.U32.HI UR4, URZ, 0x4, UR4 ;  /* 0x00000004ff047899 */ /* 0x000fe40008011604 */
[----:B------:R-:W-:Y:S02]  /*afa0*/  USGXT.U32 UR10, UR10, 0xe ;  /* 0x0000000e0a0a789a */ /* 0x000fe40008000000 */
[----:B------:R-:W-:Y:S02]  /*afb0*/  USGXT.U32 UR12, UR4, 0xe ;  /* 0x0000000e040c789a */ /* 0x000fe40008000000 */
[----:B------:R-:W-:-:S02]  /*afc0*/  UIADD3 UR26, UP1, UPT, UR10, 0x100, URZ ;  /* 0x000001000a1a7890 */ /* 0x000fc4000ff3e0ff */
[----:B------:R-:W-:Y:S01]  /*afd0*/  UIADD3 UR24, UP2, UPT, UR12, 0x2, URZ ;  /* 0x000000020c187890 */ /* 0x000fe2000ff5e0ff */
[----:B------:R-:W-:Y:S01]  /*afe0*/  UMOV UR4, URZ ;  /* 0x000000ff00047c82 */ /* 0x000fe20008000000 */
[----:B------:R-:W-:Y:S01]  /*aff0*/  UMOV UR28, 0x0 ;  /* 0x00000000001c7882 */ /* 0x000fe20000000000 */
[----:B------:R-:W-:Y:S02]  /*b000*/  UIADD3.X UR27, UPT, UPT, UR4, 0x40004040, URZ, UP1, !UPT ;  /* 0x40004040041b7890 */ /* 0x000fe40008ffe4ff */
[----:B------:R-:W-:Y:S02]  /*b010*/  UIADD3.X UR25, UPT, UPT, UR4, 0x40004040, URZ, UP2, !UPT ;  /* 0x4000404004197890 */ /* 0x000fe400097fe4ff */
[----:B------:R-:W-:Y:S02]  /*b020*/  UIADD3.64 UR4, UPT, UPT, UR26, 0x100, URZ ;  /* 0x000001001a047897 */ /* 0x000fe4000fffe0ff */
[----:B------:R-:W-:Y:S02]  /*b030*/  UIADD3.64 UR18, UPT, UPT, UR24, 0x2, URZ ;  /* 0x0000000218127897 */ /* 0x000fe4000fffe0ff */
[----:B------:R-:W-:-:S02]  /*b040*/  UIADD3.64 UR20, UPT, UPT, UR26, 0x200, URZ ;  /* 0x000002001a147897 */ /* 0x000fc4000fffe0ff */
[----:B------:R-:W-:Y:S01]  /*b050*/  UIADD3.64 UR22, UPT, UPT, UR24, 0x4, URZ ;  /* 0x0000000418167897 */ /* 0x000fe2000fffe0ff */
[----:B------:R-:W-:Y:S01]  /*b060*/  UMOV UR29, 0x10108010 ;  /* 0x10108010001d7882 */ /* 0x000fe20000000000 */
[----:B------:R-:W-:Y:S01]  /*b070*/  UMOV UR11, 0x40004040 ;  /* 0x40004040000b7882 */ /* 0x000fe20000000000 */
[----:B------:R-:W-:Y:S01]  /*b080*/  UMOV UR13, 0x40004040 ;  /* 0x40004040000d7882 */ /* 0x000fe20000000000 */
[----:B------:R-:W-:Y:S01]  /*b090*/  UMOV UR30, 0x0 ;  /* 0x00000000001e7882 */ /* 0x000fe20000000000 */
[----:B------:R-:W-:Y:S01]  /*b0a0*/  UMOV UR31, 0x10108010 ;  /* 0x10108010001f7882 */ /* 0x000fe20000000000 */
[----:B------:R-:W-:Y:S01]  /*b0b0*/  UMOV UR32, 0x0 ;  /* 0x0000000000207882 */ /* 0x000fe20000000000 */
[----:B------:R-:W-:Y:S01]  /*b0c0*/  UMOV UR33, 0x10108010 ;  /* 0x1010801000217882 */ /* 0x000fe20000000000 */
[----:B------:R0:W-:Y:S01]  /*b0d0*/  UTCQMMA.2CTA gdesc[UR10], gdesc[UR12], tmem[UR16], tmem[UR28], idesc[UR29], !UPT ;  /* 0x00ff1c0c0a0075ea */ /* 0x0001e2000fa00310 */
[----:B------:R-:W-:Y:S01]  /*b0e0*/  UMOV UR34, 0x0 ;  /* 0x0000000000227882 */ /* 0x000fe20000000000 */
[----:B------:R-:W-:Y:S01]  /*b0f0*/  UMOV UR35, 0x10108010 ;  /* 0x1010801000237882 */ /* 0x000fe20000000000 */
[----:B------:R0:W-:Y:S01]  /*b100*/  UTCQMMA.2CTA gdesc[UR26], gdesc[UR24], tmem[UR16], tmem[UR30], idesc[UR31], UPT ;  /* 0x00ff1e181a0075ea */ /* 0x0001e2000ba00310 */
[----:B------:R-:W-:Y:S01]  /*b110*/  UMOV UR9, 0x3 ;  /* 0x0000000300097882 */ /* 0x000fe20000000000 */
[----:B------:R0:W-:Y:S01]  /*b120*/  UTCQMMA.2CTA gdesc[UR4], gdesc[UR18], tmem[UR16], tmem[UR32], idesc[UR33], UPT ;  /* 0x00ff2012040075ea */ /* 0x0001e2000ba00310 */
[----:B------:R0:W-:Y:S01]  /*b130*/  UTCQMMA.2CTA gdesc[UR20], gdesc[UR22], tmem[UR16], tmem[UR34], idesc[UR35], UPT ;  /* 0x00ff2216140075ea */ /* 0x0001e2000ba00310 */
[----:B------:R0:W-:Y:S01]  /*b140*/  UTCBAR.2CTA.MULTICAST [UR8], URZ, UR9 ;  /* 0x000000ff080073e9 */ /* 0x0001e20008200809 */
[----:B------:R-:W-:Y:S01]  /*b150*/  NOP ;  /* 0x0000000000007918 */ /* 0x000fe20000000000 */
.L_x_12:
[----:B0-----:R-:W-:Y:S01]  /*b160*/  UMOV UR4, URZ ;  /* 0x000000ff00047c82 */ /* 0x001fe20008000000 */
[----:B------:R-:W-:Y:S05]  /*b170*/  @!P2 BRA `(.L_x_13) ;  /* 0x000000840058a947 */ /* 0x000fea0003800000 */
[----:B------:R-:W-:Y:S01]  /*b180*/  SHF.R.S32.HI R30, RZ, 0x1f, R63 ;  /* 0x0000001fff1e7819 */ /* 0x000fe2000001143f */
[----:B------:R-:W-:Y:S01]  /*b190*/  IMAD.SHL.U32 R27, R28, 0x80, RZ ;  /* 0x000000801c1b7824 */ /* 0x000fe200078e00ff */
[----:B------:R-:W-:Y:S02]  /*b1a0*/  UIADD3 UR4, UPT, UPT, UR6, 0x4000, URZ ;  /* 0x0000400006047890 */ /* 0x000fe4000fffe0ff */
[----:B------:R-:W-:Y:S01]  /*b1b0*/  LEA.HI R28, R30, R63, RZ, 0x7 ;  /* 0x0000003f1e1c7211 */ /* 0x000fe200078f38ff */
[----:B------:R-:W-:Y:S02]  /*b1c0*/  UIADD3 UR5, UPT, UPT, UR6, 0x9000, URZ ;  /* 0x0000900006057890 */ /* 0x000fe4000fffe0ff */
[----:B------:R-:W-:Y:S01]  /*b1d0*/  USHF.R.U32.HI UR4, URZ, 0x4, UR4 ;  /* 0x00000004ff047899 */ /* 0x000fe20008011604 */
[----:B------:R-:W-:Y:S01]  /*b1e0*/  SHF.R.S32.HI R28, RZ, 0x7, R28 ;  /* 0x00000007ff1c7819 */ /* 0x000fe2000001141c */
[----:B------:R-:W-:Y:S02]  /*b1f0*/  USHF.R.U32.HI UR5, URZ, 0x4, UR5 ;  /* 0x00000004ff057899 */ /* 0x000fe40008011605 */
[----:B------:R-:W-:Y:S01]  /*b200*/  USGXT.U32 UR10, UR4, 0xe ;  /* 0x0000000e040a789a */ /* 0x000fe20008000000 */
[----:B------:R-:W-:Y:S01]  /*b210*/  VIMNMX R30, PT, PT, R28, 0x2, !PT ;  /* 0x000000021c1e7848 */ /* 0x000fe20007fe0100 */
[----:B------:R-:W-:Y:S01]  /*b220*/  IMAD.SHL.U32 R28, R29, 0x80, RZ ;  /* 0x000000801d1c7824 */ /* 0x000fe200078e00ff */
[----:B------:R-:W-:-:S02]  /*b230*/  USGXT.U32 UR12, UR5, 0xe ;  /* 0x0000000e050c789a */ /* 0x000fc40008000000 */
[----:B------:R-:W-:Y:S01]  /*b240*/  UIADD3 UR26, UP1, UPT, UR10, 0x100, URZ ;  /* 0x000001000a1a7890 */ /* 0x000fe2000ff3e0ff */
[----:B------:R-:W-:Y:S01]  /*b250*/  VIADD R29, R30, 0xfffffffe ;  /* 0xfffffffe1e1d7836 */ /* 0x000fe20000000000 */
[----:B------:R-:W-:Y:S01]  /*b260*/  UIADD3 UR28, UP2, UPT, UR12, 0x2, URZ ;  /* 0x000000020c1c7890 */ /* 0x000fe2000ff5e0ff */
[----:B------:R-:W-:Y:S01]  /*b270*/  IMAD.MOV.U32 R30, RZ, RZ, RZ ;  /* 0x000000ffff1e7224 */ /* 0x000fe200078e00ff */
[----:B------:R-:W-:Y:S01]  /*b280*/  UMOV UR4, URZ ;  /* 0x000000ff00047c82 */ /* 0x000fe20008000000 */
[----:B------:R-:W-:Y:S01]  /*b290*/  UMOV UR5, URZ ;  /* 0x000000ff00057c82 */ /* 0x000fe20008000000 */
[----:B------:R0:W-:Y:S01]  /*b2a0*/  STL [R1+0x5d4], R29 ;  /* 0x0005d41d01007387 */ /* 0x0001e20000100800 */
[----:B------:R-:W-:Y:S01]  /*b2b0*/  UIADD3.X UR27, UPT, UPT, UR4, 0x40004040, URZ, UP1, !UPT ;  /* 0x40004040041b7890 */ /* 0x000fe20008ffe4ff */
[----:B------:R-:W-:Y:S01]  /*b2c0*/  SHF.R.S32.HI R31, RZ, 0x1f, R28 ;  /* 0x0000001fff1f7819 */ /* 0x000fe2000001141c */
[----:B------:R-:W-:Y:S01]  /*b2d0*/  UIADD3.X UR29, UPT, UPT, UR5, 0x40004040, URZ, UP2, !UPT ;  /* 0x40004040051d7890 */ /* 0x000fe200097fe4ff */
[----:B------:R1:W-:Y:S01]  /*b2e0*/  STL [R1+0x590], RZ ;  /* 0x000590ff01007387 */ /* 0x0003e20000100800 */
[----:B------:R-:W-:Y:S01]  /*b2f0*/  UMOV UR9, 0x1 ;  /* 0x0000000100097882 */ /* 0x000fe20000000000 */
[----:B------:R-:W-:-:S02]  /*b300*/  UIADD3.64 UR18, UPT, UPT, UR26, 0x100, URZ ;  /* 0x000001001a127897 */ /* 0x000fc4000fffe0ff */
[----:B------:R-:W-:Y:S01]  /*b310*/  UIADD3.64 UR20, UPT, UPT, UR28, 0x2, URZ ;  /* 0x000000021c147897 */ /* 0x000fe2000fffe0ff */
[----:B0-----:R-:W-:Y:S01]  /*b320*/  SHF.R.S32.HI R29, RZ, 0x1f, R27 ;  /* 0x0000001fff1d7819 */ /* 0x001fe2000001141b */
[----:B------:R-:W-:Y:S02]  /*b330*/  UIADD3.64 UR22, UPT, UPT, UR26, 0x200, URZ ;  /* 0x000002001a167897 */ /* 0x000fe4000fffe0ff */
[----:B-1----:R-:W-:-:S12]  /*b340*/  UIADD3.64 UR24, UPT, UPT, UR28, 0x4, URZ ;  /* 0x000000041c187897 */ /* 0x002fd8000fffe0ff */
.L_x_16:
[----:B------:R-:W2:Y:S01]  /*b350*/  LDL R32, [R1+0x590] ;  /* 0x0005900001207983 */ /* 0x000ea20000100800 */
[----:B------:R-:W-:Y:S01]  /*b360*/  IMAD.U32 R30, R30, -0x80000000, RZ ;  /* 0x800000001e1e7824 */ /* 0x000fe200078e00ff */
[----:B0-----:R-:W0:Y:S01]  /*b370*/  LDC R38, c[0x0][0x3a0] ;  /* 0x0000e800ff267b82 */ /* 0x001e220000000800 */
[----:B------:R-:W-:Y:S02]  /*b380*/  PRMT R31, RZ, 0x7610, R31 ;  /* 0x00007610ff1f7816 */ /* 0x000fe4000000001f */
[----:B-----5:R-:W-:Y:S01]  /*b390*/  IADD3 R7, P5, PT, R27, R7, RZ ;  /* 0x000000071b077210 */ /* 0x020fe20007fbe0ff */
[----:B------:R-:W1:Y:S04]  /*b3a0*/  SYNCS.PHASECHK.TRANS64.TRYWAIT P3, [UR8], R30 ;  /* 0x0000001eff0075a7 */ /* 0x000e680008061108 */
[----:B------:R-:W-:-:S02]  /*b3b0*/  IMAD.X R8, R29, 0x1, R8, P5 ;  /* 0x000000011d087824 */ /* 0x000fc400028e0608 */
[----:B--2---:R-:W-:-:S04]  /*b3c0*/  VIADD R32, R32, 0x1 ;  /* 0x0000000120207836 */ /* 0x004fc80000000000 */
[----:B0-----:R-:W-:Y:S01]  /*b3d0*/  IMAD R38, R32, -0x80, R38 ;  /* 0xffffff8020267824 */ /* 0x001fe200078e0226 */
[----:B------:R0:W-:Y:S04]  /*b3e0*/  STL [R1+0x5ac], R32 ;  /* 0x0005ac2001007387 */ /* 0x0001e80000100800 */
[----:B------:R0:W-:Y:S01]  /*b3f0*/  STL.S16 [R1+0x57c], R31 ;  /* 0x00057c1f01007387 */ /* 0x0001e20000100600 */
[C---:B------:R-:W-:Y:S02]  /*b400*/  ISETP.GT.AND P2, PT, R38.reuse, 0x1, PT ;  /* 0x000000012600780c */ /* 0x040fe40003f44270 */
[----:B------:R-:W-:Y:S01]  /*b410*/  ISETP.GT.AND P0, PT, R38, 0x2, PT ;  /* 0x000000022600780c */ /* 0x000fe20003f04270 */
[----:B-1----:R-:W-:-:S12]  /*b420*/  @!P3 BRA `(.L_x_14) ;  /* 0x000000a400d4b947 */ /* 0x002fd80003800000 */
.L_x_24:
[----:B------:R1:W-:Y:S04]  /*b430*/  STL [R1+0x6fc], R72 ;  /* 0x0006fc4801007387 */ /* 0x0003e80000100800 */
[----:B------:R2:W-:Y:S04]  /*b440*/  STL [R1+0x6f8], R0 ;  /* 0x0006f80001007387 */ /* 0x0005e80000100800 */
[----:B------:R3:W-:Y:S04]  /*b450*/  STL [R1+0x6f4], R2 ;  /* 0x0006f40201007387 */ /* 0x0007e80000100800 */
[----:B------:R-:W-:Y:S04]  /*b460*/  STL [R1+0x6f0], R63 ;  /* 0x0006f03f01007387 */ /* 0x000fe80000100800 */
[----:B------:R4:W-:Y:S04]  /*b470*/  STL [R1+0x6ec], R71 ;  /* 0x0006ec4701007387 */ /* 0x0009e80000100800 */
[----:B------:R-:W-:Y:S04]  /*b480*/  STL [R1+0x6e8], R70 ;  /* 0x0006e84601007387 */ /* 0x000fe80000100800 */
[----:B------:R-:W-:Y:S04]  /*b490*/  STL [R1+0x6e4], R69 ;  /* 0x0006e44501007387 */ /* 0x000fe80000100800 */
[----:B------:R-:W-:Y:S04]  /*b4a0*/  STL [R1+0x6e0], R67 ;  /* 0x0006e04301007387 */ /* 0x000fe80000100800 */
[----:B------:R-:W-:Y:S04]  /*b4b0*/  STL [R1+0x6dc], R66 ;  /* 0x0006dc4201007387 */ /* 0x000fe80000100800 */
[----:B------:R-:W-:Y:S04]  /*b4c0*/  STL [R1+0x6d8], R64 ;  /* 0x0006d84001007387 */ /* 0x000fe80000100800 */
[----:B------:R-:W-:Y:S04]  /*b4d0*/  STL [R1+0x6d4], R55 ;  /* 0x0006d43701007387 */ /* 0x000fe80000100800 */
[----:B------:R-:W-:Y:S04]  /*b4e0*/  STL [R1+0x6d0], R28 ;  /* 0x0006d01c01007387 */ /* 0x000fe80000100800 */
[----:B------:R-:W2:Y:S01]  /*b4f0*/  LDL.LU R45, [R1+0x57c] ;  /* 0x00057c00012d7983 */ /* 0x000ea20000300800 */
[----:B------:R-:W-:Y:S01]  /*b500*/  @P2 IMAD.MOV.U32 R30, RZ, RZ, R7 ;  /* 0x000000ffff1e2224 */ /* 0x000fe200078e0007 */
[C---:B------:R-:W-:Y:S01]  /*b510*/  IADD3 R9, P3, PT, R27.reuse, R9, RZ ;  /* 0x000000091b097210 */ /* 0x040fe20007f7e0ff */
[----:B0-----:R-:W-:Y:S01]  /*b520*/  @P2 IMAD.MOV.U32 R31, RZ, RZ, R8 ;  /* 0x000000ffff1f2224 */ /* 0x001fe200078e0008 */
[----:B------:R-:W-:Y:S01]  /*b530*/  ISETP.GT.AND P5, PT, R38, 0x3, PT ;  /* 0x000000032600780c */ /* 0x000fe20003fa4270 */
[----:B------:R-:W-:Y:S01]  /*b540*/  STL [R1+0x5dc], R68 ;  /* 0x0005dc4401007387 */ /* 0x000fe20000100800 */
[----:B------:R-:W-:Y:S01]  /*b550*/  IADD3 R13, P6, PT, R27, R13, RZ ;  /* 0x0000000d1b0d7210 */ /* 0x000fe20007fde0ff */
[----:B------:R-:W-:-:S02]  /*b560*/  IMAD.X R10, R29, 0x1, R10, P3 ;  /* 0x000000011d0a7824 */ /* 0x000fc400018e060a */
[----:B--2---:R0:W2:Y:S01]  /*b570*/  @P2 LDG.E.U8 R45, desc[UR14][R30.64] ;  /* 0x0000000e1e2d2981 */ /* 0x0040a2000c1e1100 */
[----:B-1----:R-:W-:Y:S02]  /*b580*/  PRMT R72, RZ, 0x7610, R72 ;  /* 0x00007610ff487816 */ /* 0x002fe40000000048 */
[----:B------:R-:W-:Y:S01]  /*b590*/  ISETP.GT.AND P3, PT, R38, 0x4, PT ;  /* 0x000000042600780c */ /* 0x000fe20003f64270 */
[----:B------:R-:W-:Y:S01]  /*b5a0*/  STL [R1+0x5e4], R7 ;  /* 0x0005e40701007387 */ /* 0x000fe20000100800 */
[----:B------:R-:W-:-:S03]  /*b5b0*/  IMAD.X R14, R29, 0x1, R14, P6 ;  /* 0x000000011d0e7824 */ /* 0x000fc600030e060e */
[----:B------:R-:W-:Y:S01]  /*b5c0*/  STL [R1+0x5e0], R8 ;  /* 0x0005e00801007387 */ /* 0x000fe20000100800 */
[----:B0-----:R-:W-:Y:S02]  /*b5d0*/  @P0 IMAD.MOV.U32 R30, RZ, RZ, R9 ;  /* 0x000000ffff1e0224 */ /* 0x001fe400078e0009 */
[----:B------:R-:W-:Y:S01]  /*b5e0*/  @P0 IMAD.MOV.U32 R31, RZ, RZ, R10 ;  /* 0x000000ffff1f0224 */ /* 0x000fe200078e000a */
[----:B------:R-:W-:-:S04]  /*b5f0*/  PRMT R0, RZ, 0x7610, R0 ;  /* 0x00007610ff007816 */ /* 0x000fc80000000000 */
[----:B------:R0:W4:Y:S01]  /*b600*/  @P0 LDG.E.U8 R72, desc[UR14][R30.64] ;  /* 0x0000000e1e480981 */ /* 0x000122000c1e1100 */
[----:B---3--:R-:W-:Y:S01]  /*b610*/  PRMT R2, RZ, 0x7610, R2 ;  /* 0x00007610ff027816 */ /* 0x008fe20000000002 */
[----:B0-----:R-:W-:Y:S02]  /*b620*/  @P5 IMAD.MOV.U32 R30, RZ, RZ, R13 ;  /* 0x000000ffff1e5224 */ /* 0x001fe400078e000d */
[----:B------:R-:W-:-:S05]  /*b630*/  @P5 IMAD.MOV.U32 R31, RZ, RZ, R14 ;  /* 0x000000ffff1f5224 */ /* 0x000fca00078e000e */
[----:B------:R0:W3:Y:S04]  /*b640*/  @P5 LDG.E.U8 R0, desc[UR14][R30.64] ;  /* 0x0000000e1e005981 */ /* 0x0000e8000c1e1100 */
[----:B--2---:R-:W-:Y:S01]  /*b650*/  @P2 STL [R1+0x57c], R45 ;  /* 0x00057c2d01002387 */ /* 0x004fe20000100800 */
[----:B------:R-:W-:-:S05]  /*b660*/  IADD3 R17, P2, PT, R27, R17, RZ ;  /* 0x000000111b117210 */ /* 0x000fca0007f5e0ff */
[----:B------:R-:W-:Y:S02]  /*b670*/  IMAD.X R18, R29, 0x1, R18, P2 ;  /* 0x000000011d127824 */ /* 0x000fe400010e0612 */
[----:B0-----:R-:W-:Y:S02]  /*b680*/  @P3 IMAD.MOV.U32 R30, RZ, RZ, R17 ;  /* 0x000000ffff1e3224 */ /* 0x001fe400078e0011 */
[----:B------:R-:W-:-:S05]  /*b690*/  @P3 IMAD.MOV.U32 R31, RZ, RZ, R18 ;  /* 0x000000ffff1f3224 */ /* 0x000fca00078e0012 */
[----:B------:R0:W2:Y:S01]  /*b6a0*/  @P3 LDG.E.U8 R2, desc[UR14][R30.64] ;  /* 0x0000000e1e023981 */ /* 0x0000a2000c1e1100 */
[C---:B------:R-:W-:Y:S02]  /*b6b0*/  ISETP.GT.AND P2, PT, R38.reuse, 0x5, PT ;  /* 0x000000052600780c */ /* 0x040fe40003f44270 */
[----:B------:R-:W-:Y:S01]  /*b6c0*/  IADD3 R21, P0, PT, R27, R21, RZ ;  /* 0x000000151b157210 */ /* 0x000fe20007f1e0ff */
[----:B------:R-:W-:Y:S01]  /*b6d0*/  STL [R1+0x5ec], R9 ;  /* 0x0005ec0901007387 */ /* 0x000fe20000100800 */
[----:B------:R-:W-:-:S03]  /*b6e0*/  ISETP.GT.AND P3, PT, R38, 0x6, PT ;  /* 0x000000062600780c */ /* 0x000fc60003f64270 */
[----:B------:R-:W-:Y:S04]  /*b6f0*/  STL [R1+0x5e8], R10 ;  /* 0x0005e80a01007387 */ /* 0x000fe80000100800 */
[----:B----4-:R1:W-:Y:S01]  /*b700*/  STL [R1+0x5a8], R72 ;  /* 0x0005a84801007387 */ /* 0x0103e20000100800 */
[----:B------:R-:W-:Y:S01]  /*b710*/  IMAD.X R22, R29, 0x1, R22, P0 ;  /* 0x000000011d167824 */ /* 0x000fe200000e0616 */
[----:B------:R-:W-:Y:S01]  /*b720*/  IADD3 R23, P6, PT, R27, R23, RZ ;  /* 0x000000171b177210 */ /* 0x000fe20007fde0ff */
[----:B0-----:R-:W-:Y:S01]  /*b730*/  @P2 IMAD.MOV.U32 R30, RZ, RZ, R21 ;  /* 0x000000ffff1e2224 */ /* 0x001fe200078e0015 */
[----:B------:R-:W-:Y:S01]  /*b740*/  PRMT R71, RZ, 0x7610, R71 ;  /* 0x00007610ff477816 */ /* 0x000fe20000000047 */
[----:B-1----:R-:W4:Y:S04]  /*b750*/  LDL.LU R72, [R1+0x6fc] ;  /* 0x0006fc0001487983 */ /* 0x002f280000300800 */
[----:B------:R-:W-:Y:S04]  /*b760*/  STL [R1+0x5f4], R13 ;  /* 0x0005f40d01007387 */ /* 0x000fe80000100800 */
[----:B------:R-:W-:Y:S04]  /*b770*/  STL [R1+0x5f0], R14 ;  /* 0x0005f00e01007387 */ /* 0x000fe80000100800 */
[----:B---3--:R0:W-:Y:S01]  /*b780*/  STL [R1+0x5a4], R0 ;  /* 0x0005a40001007387 */ /* 0x0081e20000100800 */
[----:B------:R-:W-:Y:S01]  /*b790*/  @P2 IMAD.MOV.U32 R31, RZ, RZ, R22 ;  /* 0x000000ffff1f2224 */ /* 0x000fe200078e0016 */
[----:B------:R-:W-:Y:S01]  /*b7a0*/  PRMT R69, RZ, 0x7610, R69 ;  /* 0x00007610ff457816 */ /* 0x000fe20000000045 */
[----:B------:R-:W-:-:S03]  /*b7b0*/  IMAD.X R24, R29, 0x1, R24, P6 ;  /* 0x000000011d187824 */ /* 0x000fc600030e0618 */
[----:B------:R1:W3:Y:S04]  /*b7c0*/  @P2 LDG.E.U8 R71, desc[UR14][R30.64] ;  /* 0x0000000e1e472981 */ /* 0x0002e8000c1e1100 */
[----:B0-----:R-:W3:Y:S04]  /*b7d0*/  LDL.LU R0, [R1+0x6f8] ;  /* 0x0006f80001007983 */ /* 0x001ee80000300800 */
[----:B------:R-:W-:Y:S04]  /*b7e0*/  STL [R1+0x5fc], R17 ;  /* 0x0005fc1101007387 */ /* 0x000fe80000100800 */
[----:B------:R-:W-:Y:S01]  /*b7f0*/  STL [R1+0x5f8], R18 ;  /* 0x0005f81201007387 */ /* 0x000fe20000100800 */
[----:B-1----:R-:W-:-:S03]  /*b800*/  @P3 IMAD.MOV.U32 R31, RZ, RZ, R24 ;  /* 0x000000ffff1f3224 */ /* 0x002fc600078e0018 */
[----:B--2---:R0:W-:Y:S04]  /*b810*/  STL [R1+0x5a0], R2 ;  /* 0x0005a00201007387 */ /* 0x0041e80000100800 */
[----:B0-----:R-:W2:Y:S04]  /*b820*/  LDL.LU R2, [R1+0x6f4] ;  /* 0x0006f40001027983 */ /* 0x001ea80000300800 */
[----:B------:R-:W-:Y:S04]  /*b830*/  STL [R1+0x604], R21 ;  /* 0x0006041501007387 */ /* 0x000fe80000100800 */
[----:B------:R-:W-:Y:S04]  /*b840*/  STL [R1+0x600], R22 ;  /* 0x0006001601007387 */ /* 0x000fe80000100800 */
[----:B------:R-:W-:Y:S04]  /*b850*/  STL [R1+0x60c], R23 ;  /* 0x00060c1701007387 */ /* 0x000fe80000100800 */
[----:B------:R-:W-:Y:S04]  /*b860*/  STL.S16 [R1+0x594], R69 ;  /* 0x0005944501007387 */ /* 0x000fe80000100600 */
[----:B------:R0:W-:Y:S04]  /*b870*/  STL [R1+0x608], R24 ;  /* 0x0006081801007387 */ /* 0x0001e80000100800 */
[----:B0-----:R-:W2:Y:S01]  /*b880*/  LDL.LU R24, [R1+0x594] ;  /* 0x0005940001187983 */ /* 0x001ea20000300800 */
[----:B------:R-:W-:-:S02]  /*b890*/  ISETP.GT.AND P0, PT, R38, 0x7, PT ;  /* 0x000000072600780c */ /* 0x000fc40003f04270 */
[----:B------:R-:W-:Y:S01]  /*b8a0*/  IADD3 R25, P5, PT, R27, R25, RZ ;  /* 0x000000191b197210 */ /* 0x000fe20007fbe0ff */
[----:B------:R-:W-:Y:S01]  /*b8b0*/  @P3 IMAD.MOV.U32 R30, RZ, RZ, R23 ;  /* 0x000000ffff1e3224 */ /* 0x000fe200078e0017 */
[----:B------:R-:W-:Y:S02]  /*b8c0*/  PRMT R66, RZ, 0x7610, R66 ;  /* 0x00007610ff427816 */ /* 0x000fe40000000042 */
[C---:B------:R-:W-:Y:S01]  /*b8d0*/  ISETP.GT.AND P2, PT, R38.reuse, 0x8, PT ;  /* 0x000000082600780c */ /* 0x040fe20003f44270 */
[----:B------:R-:W-:Y:S01]  /*b8e0*/  IMAD.X R26, R29, 0x1, R26, P5 ;  /* 0x000000011d1a7824 */ /* 0x000fe200028e061a */
[----:B------:R-:W-:Y:S02]  /*b8f0*/  IADD3 R3, P5, PT, R27, R3, RZ ;  /* 0x000000031b037210 */ /* 0x000fe40007fbe0ff */
[----:B------:R0:W3:Y:S01]  /*b900*/  @P3 LDG.E.U8 R66, desc[UR14][R30.64] ;  /* 0x0000000e1e423981 */ /* 0x0000e2000c1e1100 */
[----:B------:R-:W-:Y:S02]  /*b910*/  ISETP.GT.AND P3, PT, R38, 0x9, PT ;  /* 0x000000092600780c */ /* 0x000fe40003f64270 */
[----:B------:R-:W-:Y:S01]  /*b920*/  IMAD.X R4, R29, 0x1, R4, P5 ;  /* 0x000000011d047824 */ /* 0x000fe200028e0604 */
[----:B------:R-:W-:Y:S01]  /*b930*/  IADD3 R5, P6, PT, R27, R5, RZ ;  /* 0x000000051b057210 */ /* 0x000fe20007fde0ff */
[----:B0-----:R-:W-:-:S02]  /*b940*/  @P0 IMAD.MOV.U32 R30, RZ, RZ, R25 ;  /* 0x000000ffff1e0224 */ /* 0x001fc400078e0019 */
[----:B------:R-:W-:Y:S01]  /*b950*/  @P0 IMAD.MOV.U32 R31, RZ, RZ, R26 ;  /* 0x000000ffff1f0224 */ /* 0x000fe200078e001a */
[----:B------:R-:W-:Y:S01]  /*b960*/  PRMT R48, RZ, 0x7610, R48 ;  /* 0x00007610ff307816 */ /* 0x000fe20000000030 */
[----:B------:R-:W-:Y:S01]  /*b970*/  IMAD.X R6, R29, 0x1, R6, P6 ;  /* 0x000000011d067824 */ /* 0x000fe200030e0606 */
[----:B------:R-:W-:Y:S02]  /*b980*/  IADD3 R11, P5, PT, R27, R11, RZ ;  /* 0x0000000b1b0b7210 */ /* 0x000fe40007fbe0ff */
[----:B------:R-:W-:-:S03]  /*b990*/  PRMT R81, RZ, 0x7610, R81 ;  /* 0x00007610ff517816 */ /* 0x000fc60000000051 */
[----:B------:R-:W-:Y:S01]  /*b9a0*/  IMAD.X R12, R29, 0x1, R12, P5 ;  /* 0x000000011d0c7824 */ /* 0x000fe200028e060c */
[----:B------:R-:W-:Y:S02]  /*b9b0*/  IADD3 R15, P5, PT, R27, R15, RZ ;  /* 0x0000000f1b0f7210 */ /* 0x000fe40007fbe0ff */
[----:B------:R-:W-:-:S03]  /*b9c0*/  PRMT R47, RZ, 0x7610, R47 ;  /* 0x00007610ff2f7816 */ /* 0x000fc6000000002f */
[----:B------:R-:W-:Y:S01]  /*b9d0*/  IMAD.X R16, R29, 0x1, R16, P5 ;  /* 0x000000011d107824 */ /* 0x000fe200028e0610 */
[----:B------:R-:W-:Y:S01]  /*b9e0*/  PRMT R63, RZ, 0x7610, R63 ;  /* 0x00007610ff3f7816 */ /* 0x000fe2000000003f */
[----:B--2---:R0:W2:Y:S01]  /*b9f0*/  @P0 LDG.E.U8 R24, desc[UR14][R30.64] ;  /* 0x0000000e1e180981 */ /* 0x0040a2000c1e1100 */
[----:B------:R-:W-:Y:S01]  /*ba00*/  ISETP.GT.AND P0, PT, R38, 0xa, PT ;  /* 0x0000000a2600780c */ /* 0x000fe20003f04270 */
[----:B0-----:R-:W-:Y:S02]  /*ba10*/  @P2 IMAD.MOV.U32 R30, RZ, RZ, R3 ;  /* 0x000000ffff1e2224 */ /* 0x001fe400078e0003 */
[----:B------:R-:W-:-:S05]  /*ba20*/  @P2 IMAD.MOV.U32 R31, RZ, RZ, R4 ;  /* 0x000000ffff1f2224 */ /* 0x000fca00078e0004 */
[----:B------:R0:W4:Y:S01]  /*ba30*/  @P2 LDG.E.U8 R48, desc[UR14][R30.64] ;  /* 0x0000000e1e302981 */ /* 0x000122000c1e1100 */
[----:B------:R-:W-:Y:S01]  /*ba40*/  ISETP.GT.AND P2, PT, R38, 0xb, PT ;  /* 0x0000000b2600780c */ /* 0x000fe20003f44270 */
[----:B0-----:R-:W-:Y:S02]  /*ba50*/  @P3 IMAD.MOV.U32 R30, RZ, RZ, R5 ;  /* 0x000000ffff1e3224 */ /* 0x001fe400078e0005 */
[----:B------:R-:W-:-:S05]  /*ba60*/  @P3 IMAD.MOV.U32 R31, RZ, RZ, R6 ;  /* 0x000000ffff1f3224 */ /* 0x000fca00078e0006 */
[----:B------:R0:W4:Y:S02]  /*ba70*/  @P3 LDG.E.U8 R81, desc[UR14][R30.64] ;  /* 0x0000000e1e513981 */ /* 0x000124000c1e1100 */
[----:B0-----:R-:W-:Y:S02]  /*ba80*/  @P0 IMAD.MOV.U32 R30, RZ, RZ, R11 ;  /* 0x000000ffff1e0224 */ /* 0x001fe400078e000b */
[----:B------:R-:W-:-:S05]  /*ba90*/  @P0 IMAD.MOV.U32 R31, RZ, RZ, R12 ;  /* 0x000000ffff1f0224 */ /* 0x000fca00078e000c */
[----:B------:R0:W4:Y:S02]  /*baa0*/  @P0 LDG.E.U8 R47, desc[UR14][R30.64] ;  /* 0x0000000e1e2f0981 */ /* 0x000124000c1e1100 */
[----:B0-----:R-:W-:Y:S02]  /*bab0*/  @P2 IMAD.MOV.U32 R30, RZ, RZ, R15 ;  /* 0x000000ffff1e2224 */ /* 0x001fe400078e000f */
[----:B------:R-:W-:-:S05]  /*bac0*/  @P2 IMAD.MOV.U32 R31, RZ, RZ, R16 ;  /* 0x000000ffff1f2224 */ /* 0x000fca00078e0010 */
[----:B------:R0:W4:Y:S01]  /*bad0*/  @P2 LDG.E.U8 R63, desc[UR14][R30.64] ;  /* 0x0000000e1e3f2981 */ /* 0x000122000c1e1100 */
[C---:B------:R-:W-:Y:S02]  /*bae0*/  ISETP.GT.AND P3, PT, R38.reuse, 0xc, PT ;  /* 0x0000000c2600780c */ /* 0x040fe40003f64270 */
[----:B------:R-:W-:Y:S01]  /*baf0*/  IADD3 R19, P6, PT, R27, R19, RZ ;  /* 0x000000131b137210 */ /* 0x000fe20007fde0ff */
[----:B------:R-:W-:Y:S01]  /*bb00*/  STL [R1+0x614], R25 ;  /* 0x0006141901007387 */ /* 0x000fe20000100800 */
[----:B------:R-:W-:-:S03]  /*bb10*/  ISETP.GT.AND P0, PT, R38, 0xd, PT ;  /* 0x0000000d2600780c */ /* 0x000fc60003f04270 */
[----:B------:R-:W-:Y:S01]  /*bb20*/  STL [R1+0x610], R26 ;  /* 0x0006101a01007387 */ /* 0x000fe20000100800 */
[----:B------:R-:W-:Y:S01]  /*bb30*/  IMAD.X R20, R29, 0x1, R20, P6 ;  /* 0x000000011d147824 */ /* 0x000fe200030e0614 */
[----:B------:R-:W-:Y:S02]  /*bb40*/  IADD3 R74, P5, PT, R27, R74, RZ ;  /* 0x0000004a1b4a7210 */ /* 0x000fe40007fbe0ff */
[----:B------:R-:W-:Y:S02]  /*bb50*/  PRMT R55, RZ, 0x7610, R55 ;  /* 0x00007610ff377816 */ /* 0x000fe40000000037 */
[----:B0-----:R-:W-:Y:S02]  /*bb60*/  @P3 IMAD.MOV.U32 R30, RZ, RZ, R19 ;  /* 0x000000ffff1e3224 */ /* 0x001fe400078e0013 */
[----:B------:R-:W-:Y:S02]  /*bb70*/  @P3 IMAD.MOV.U32 R31, RZ, RZ, R20 ;  /* 0x000000ffff1f3224 */ /* 0x000fe400078e0014 */
[----:B------:R-:W-:Y:S01]  /*bb80*/  IMAD.X R65, R29, 0x1, R65, P5 ;  /* 0x000000011d417824 */ /* 0x000fe200028e0641 */
[----:B------:R-:W-:-:S02]  /*bb90*/  PRMT R40, RZ, 0x7610, R40 ;  /* 0x00007610ff287816 */ /* 0x000fc40000000028 */
[----:B------:R0:W4:Y:S02]  /*bba0*/  @P3 LDG.E.U8 R55, desc[UR14][R30.64] ;  /* 0x0000000e1e373981 */ /* 0x000124000c1e1100 */
[----:B0-----:R-:W-:Y:S02]  /*bbb0*/  @P0 IMAD.MOV.U32 R30, RZ, RZ, R74 ;  /* 0x000000ffff1e0224 */ /* 0x001fe400078e004a */
[----:B------:R-:W-:-:S05]  /*bbc0*/  @P0 IMAD.MOV.U32 R31, RZ, RZ, R65 ;  /* 0x000000ffff1f0224 */ /* 0x000fca00078e0041 */
[----:B------:R0:W4:Y:S04]  /*bbd0*/  @P0 LDG.E.U8 R40, desc[UR14][R30.64] ;  /* 0x0000000e1e280981 */ /* 0x000128000c1e1100 */
[----:B--2---:R-:W-:Y:S04]  /*bbe0*/  STL [R1+0x618], R24 ;  /* 0x0006181801007387 */ /* 0x004fe80000100800 */
[----:B------:R-:W-:Y:S04]  /*bbf0*/  STL [R1+0x620], R3 ;  /* 0x0006200301007387 */ /* 0x000fe80000100800 */
[----:B------:R-:W-:Y:S04]  /*bc00*/  STL [R1+0x61c], R4 ;  /* 0x00061c0401007387 */ /* 0x000fe80000100800 */
[----:B---3--:R-:W-:Y:S04]  /*bc10*/  STL [R1+0x59c], R71 ;  /* 0x00059c4701007387 */ /* 0x008fe80000100800 */
[----:B------:R-:W-:Y:S04]  /*bc20*/  STL [R1+0x628], R5 ;  /* 0x0006280501007387 */ /* 0x000fe80000100800 */
[----:B------:R-:W-:Y:S04]  /*bc30*/  STL [R1+0x624], R6 ;  /* 0x0006240601007387 */ /* 0x000fe80000100800 */
[----:B------:R-:W-:Y:S04]  /*bc40*/  STL [R1+0x630], R11 ;  /* 0x0006300b01007387 */ /* 0x000fe80000100800 */
[----:B------:R-:W-:Y:S04]  /*bc50*/  STL [R1+0x62c], R12 ;  /* 0x00062c0c01007387 */ /* 0x000fe80000100800 */
[----:B----4-:R1:W-:Y:S04]  /*bc60*/  STL [R1+0x58c], R47 ;  /* 0x00058c2f01007387 */ /* 0x0103e80000100800 */
[----:B------:R-:W-:Y:S04]  /*bc70*/  STL [R1+0x598], R66 ;  /* 0x0005984201007387 */ /* 0x000fe80000100800 */
[----:B-1----:R-:W2:Y:S04]  /*bc80*/  LDL.LU R47, [R1+0x8] ;  /* 0x00000800012f7983 */ /* 0x002ea80000300800 */
[----:B------:R-:W-:Y:S04]  /*bc90*/  STL [R1+0x638], R15 ;  /* 0x0006380f01007387 */ /* 0x000fe80000100800 */
[----:B------:R-:W-:Y:S04]  /*bca0*/  STL [R1+0x634], R16 ;  /* 0x0006341001007387 */ /* 0x000fe80000100800 */
[----:B------:R1:W-:Y:S04]  /*bcb0*/  STL [R1+0x588], R63 ;  /* 0x0005883f01007387 */ /* 0x0003e80000100800 */
[----:B-1----:R-:W3:Y:S04]  /*bcc0*/  LDL.LU R63, [R1+0x34] ;  /* 0x00003400013f7983 */ /* 0x002ee80000300800 */
[----:B------:R-:W4:Y:S01]  /*bcd0*/  LDL.LU R66, [R1+0x6c] ;  /* 0x00006c0001427983 */ /* 0x000f220000300800 */
[----:B------:R-:W-:-:S03]  /*bce0*/  ISETP.GT.AND P2, PT, R38, 0xe, PT ;  /* 0x0000000e2600780c */ /* 0x000fc60003f44270 */
[----:B------:R-:W-:Y:S04]  /*bcf0*/  STL [R1+0x640], R19 ;  /* 0x0006401301007387 */ /* 0x000fe80000100800 */
[----:B------:R-:W-:Y:S04]  /*bd00*/  STL [R1+0x63c], R20 ;  /* 0x00063c1401007387 */ /* 0x000fe80000100800 */
[----:B------:R-:W-:Y:S04]  /*bd10*/  STL [R1+0x648], R74 ;  /* 0x0006484a01007387 */ /* 0x000fe80000100800 */
[----:B------:R-:W-:Y:S01]  /*bd20*/  STL [R1+0x644], R65 ;  /* 0x0006444101007387 */ /* 0x000fe20000100800 */
[----:B------:R-:W-:-:S02]  /*bd30*/  PRMT R16, RZ, 0x7610, R16 ;  /* 0x00007610ff107816 */ /* 0x000fc40000000010 */
[----:B--2---:R-:W-:-:S05]  /*bd40*/  IADD3 R47, P5, PT, R27, R47, RZ ;  /* 0x0000002f1b2f7210 */ /* 0x004fca0007fbe0ff */
[----:B------:R-:W-:Y:S01]  /*bd50*/  STL [R1+0x8], R47 ;  /* 0x0000082f01007387 */ /* 0x000fe20000100800 */
[----:B------:R-:W-:-:S03]  /*bd60*/  IMAD.X R82, R29, 0x1, R82, P5 ;  /* 0x000000011d527824 */ /* 0x000fc600028e0652 */
[----:B------:R-:W2:Y:S01]  /*bd70*/  LDL.LU R69, [R1+0x58] ;  /* 0x0000580001457983 */ /* 0x000ea20000300800 */
[----:B0-----:R-:W-:-:S03]  /*bd80*/  @P2 IMAD.MOV.U32 R30, RZ, RZ, R47 ;  /* 0x000000ffff1e2224 */ /* 0x001fc600078e002f */
[----:B------:R0:W-:Y:S01]  /*bd90*/  STL [R1+0x580], R40 ;  /* 0x0005802801007387 */ /* 0x0001e20000100800 */
[----:B------:R-:W-:-:S05]  /*bda0*/  @P2 IMAD.MOV.U32 R31, RZ, RZ, R82 ;  /* 0x000000ffff1f2224 */ /* 0x000fca00078e0052 */
[----:B------:R1:W2:Y:S01]  /*bdb0*/  @P2 LDG.E.U8 R16, desc[UR14][R30.64] ;  /* 0x0000000e1e102981 */ /* 0x0002a2000c1e1100 */
[----:B---3--:R-:W-:-:S03]  /*bdc0*/  IADD3 R63, P6, PT, R27, R63, RZ ;  /* 0x0000003f1b3f7210 */ /* 0x008fc60007fde0ff */
[----:B0-----:R-:W3:Y:S01]  /*bdd0*/  LDL.LU R40, [R1+0x98] ;  /* 0x0000980001287983 */ /* 0x001ee20000300800 */
[----:B----4-:R-:W-:-:S03]  /*bde0*/  IADD3 R66, P5, PT, R27, R66, RZ ;  /* 0x000000421b427210 */ /* 0x010fc60007fbe0ff */
[----:B------:R-:W4:Y:S04]  /*bdf0*/  LDL.LU R47, [R1+0x84] ;  /* 0x00008400012f7983 */ /* 0x000f280000300800 */
[----:B------:R-:W-:Y:S04]  /*be00*/  STL [R1+0x34], R63 ;  /* 0x0000343f01007387 */ /* 0x000fe80000100800 */
[----:B------:R-:W2:Y:S04]  /*be10*/  LDL.LU R71, [R1+0xcc] ;  /* 0x0000cc0001477983 */ /* 0x000ea80000300800 */
[----:B------:R-:W-:Y:S04]  /*be20*/  STL [R1+0x6c], R66 ;  /* 0x00006c4201007387 */ /* 0x000fe80000100800 */
[----:B------:R0:W-:Y:S04]  /*be30*/  STL [R1+0x584], R55 ;  /* 0x0005843701007387 */ /* 0x0001e80000100800 */
[----:B0-----:R-:W2:Y:S04]  /*be40*/  LDL.LU R55, [R1+0xfc] ;  /* 0x0000fc0001377983 */ /* 0x001ea80000300800 */
[----:B------:R-:W-:Y:S04]  /*be50*/  STL [R1+0x64c], R82 ;  /* 0x00064c5201007387 */ /* 0x000fe80000100800 */
[----:B------:R-:W2:Y:S01]  /*be60*/  LDL.LU R31, [R1+0x1c] ;  /* 0x00001c00011f7983 */ /* 0x000ea20000300800 */
[----:B------:R-:W-:-:S02]  /*be70*/  ISETP.GT.AND P3, PT, R38, 0xf, PT ;  /* 0x0000000f2600780c */ /* 0x000fc40003f64270 */
[----:B------:R-:W-:-:S11]  /*be80*/  PRMT R21, RZ, 0x7610, R21 ;  /* 0x00007610ff157816 */ /* 0x000fd60000000015 */
[----:B-1----:R-:W-:Y:S02]  /*be90*/  @P3 IMAD.MOV.U32 R30, RZ, RZ, R63 ;  /* 0x000000ffff1e3224 */ /* 0x002fe400078e003f */
[----:B--2---:R-:W-:-:S05]  /*bea0*/  IMAD.X R31, R29, 0x1, R31, P6 ;  /* 0x000000011d1f7824 */ /* 0x004fca00030e061f */
[----:B------:R0:W2:Y:S01]  /*beb0*/  @P3 LDG.E.U8 R21, desc[UR14][R30.64] ;  /* 0x0000000e1e153981 */ /* 0x0000a2000c1e1100 */
[C---:B------:R-:W-:Y:S02]  /*bec0*/  ISETP.GT.AND P0, PT, R38.reuse, 0x10, PT ;  /* 0x000000102600780c */ /* 0x040fe40003f04270 */
[----:B------:R-:W-:Y:S01]  /*bed0*/  ISETP.GT.AND P2, PT, R38, 0x11, PT ;  /* 0x000000112600780c */ /* 0x000fe20003f44270 */
[----:B------:R-:W-:Y:S01]  /*bee0*/  IMAD.X R69, R29, 0x1, R69, P5 ;  /* 0x000000011d457824 */ /* 0x000fe200028e0645 */
[----:B---3--:R-:W-:Y:S01]  /*bef0*/  IADD3 R40, P5, PT, R27, R40, RZ ;  /* 0x000000281b287210 */ /* 0x008fe20007fbe0ff */
[----:B------:R-:W-:Y:S01]  /*bf00*/  STL [R1+0x650], R16 ;  /* 0x0006501001007387 */ /* 0x000fe20000100800 */
[----:B------:R-:W-:-:S03]  /*bf10*/  PRMT R49, RZ, 0x7610, R49 ;  /* 0x00007610ff317816 */ /* 0x000fc60000000031 */
[----:B------:R1:W-:Y:S01]  /*bf20*/  STL [R1+0x1c], R31 ;  /* 0x00001c1f01007387 */ /* 0x0003e20000100800 */
[----:B----4-:R-:W-:-:S03]  /*bf30*/  IMAD.X R47, R29, 0x1, R47, P5 ;  /* 0x000000011d2f7824 */ /* 0x010fc600028e062f */
[----:B0-----:R-:W-:Y:S01]  /*bf40*/  @P0 IMAD.MOV.U32 R30, RZ, RZ, R66 ;  /* 0x000000ffff1e0224 */ /* 0x001fe200078e0042 */
[----:B------:R-:W3:Y:S01]  /*bf50*/  LDL.LU R63, [R1+0x6f0] ;  /* 0x0006f000013f7983 */ /* 0x000ee20000300800 */
[----:B-1----:R-:W-:-:S03]  /*bf60*/  @P0 IMAD.MOV.U32 R31, RZ, RZ, R69 ;  /* 0x000000ffff1f0224 */ /* 0x002fc600078e0045 */
[----:B------:R0:W-:Y:S01]  /*bf70*/  STL [R1+0x58], R69 ;  /* 0x0000584501007387 */ /* 0x0001e20000100800 */
[----:B------:R-:W-:Y:S02]  /*bf80*/  PRMT R83, RZ, 0x7610, R83 ;  /* 0x00007610ff537816 */ /* 0x000fe40000000053 */
[C---:B------:R-:W-:Y:S01]  /*bf90*/  IADD3 R71, P6, PT, R27.reuse, R71, RZ ;  /* 0x000000471b477210 */ /* 0x040fe20007fde0ff */
[----:B------:R1:W4:Y:S01]  /*bfa0*/  @P0 LDG.E.U8 R49, desc[UR14][R30.64] ;  /* 0x0000000e1e310981 */ /* 0x000322000c1e1100 */
[----:B------:R-:W-:Y:S01]  /*bfb0*/  IADD3 R55, P5, PT, R27, R55, RZ ;  /* 0x000000371b377210 */ /* 0x000fe20007fbe0ff */
[----:B-1----:R-:W-:Y:S02]  /*bfc0*/  @P2 IMAD.MOV.U32 R30, RZ, RZ, R40 ;  /* 0x000000ffff1e2224 */ /* 0x002fe400078e0028 */
[----:B------:R-:W-:-:S05]  /*bfd0*/  @P2 IMAD.MOV.U32 R31, RZ, RZ, R47 ;  /* 0x000000ffff1f2224 */ /* 0x000fca00078e002f */
[----:B------:R1:W3:Y:S02]  /*bfe0*/  @P2 LDG.E.U8 R83, desc[UR14][R30.64] ;  /* 0x0000000e1e532981 */ /* 0x0002e4000c1e1100 */
[----:B-1----:R-:W-:Y:S02]  /*bff0*/  IMAD.MOV.U32 R31, RZ, RZ, R71 ;  /* 0x000000ffff1f7224 */ /* 0x002fe400078e0047 */
[----:B--2---:R-:W-:Y:S04]  /*c000*/  STL [R1+0x654], R21 ;  /* 0x0006541501007387 */ /* 0x004fe80000100800 */
[----:B0-----:R-:W2:Y:S04]  /*c010*/  LDL.LU R69, [R1+0xe8] ;  /* 0x0000e80001457983 */ /* 0x001ea80000300800 */
[----:B------:R-:W2:Y:S04]  /*c020*/  LDL.LU R66, [R1+0x104] ;  /* 0x0001040001427983 */ /* 0x000ea80000300800 */
[----:B------:R0:W-:Y:S04]  /*c030*/  STL [R1+0x98], R40 ;  /* 0x0000982801007387 */ /* 0x0001e80000100800 */
[----:B------:R1:W-:Y:S04]  /*c040*/  STL [R1+0x84], R47 ;  /* 0x0000842f01007387 */ /* 0x0003e80000100800 */
[----:B0-----:R-:W2:Y:S04]  /*c050*/  LDL.LU R40, [R1+0x10c] ;  /* 0x00010c0001287983 */ /* 0x001ea80000300800 */
[----:B------:R0:W-:Y:S04]  /*c060*/  STL [R1+0xcc], R71 ;  /* 0x0000cc4701007387 */ /* 0x0001e80000100800 */
[----:B-1----:R-:W2:Y:S04]  /*c070*/  LDL.LU R47, [R1+0x114] ;  /* 0x00011400012f7983 */ /* 0x002ea80000300800 */
[----:B------:R-:W-:Y:S04]  /*c080*/  STL [R1+0xfc], R55 ;  /* 0x0000fc3701007387 */ /* 0x000fe80000100800 */
[----:B0-----:R-:W2:Y:S04]  /*c090*/  LDL.LU R71, [R1+0x6ec] ;  /* 0x0006ec0001477983 */ /* 0x001ea80000300800 */
[----:B------:R-:W2:Y:S01]  /*c0a0*/  LDL.LU R30, [R1+0xb4] ;  /* 0x0000b400011e7983 */ /* 0x000ea20000300800 */
[----:B------:R-:W-:-:S02]  /*c0b0*/  ISETP.GT.AND P3, PT, R38, 0x12, PT ;  /* 0x000000122600780c */ /* 0x000fc40003f64270 */
[----:B------:R-:W-:Y:S01]  /*c0c0*/  PRMT R70, RZ, 0x7610, R70 ;  /* 0x00007610ff467816 */ /* 0x000fe20000000046 */
[----:B--2---:R-:W-:-:S10]  /*c0d0*/  IMAD.X R30, R29, 0x1, R30, P6 ;  /* 0x000000011d1e7824 */ /* 0x004fd400030e061e */
[-C--:B------:R-:W-:Y:S01]  /*c0e0*/  @P3 LOP3.LUT R31, R31, R30.reuse, RZ, 0x3c, !PT ;  /* 0x0000001e1f1f3212 */ /* 0x080fe200078e3cff */
[----:B------:R0:W-:Y:S03]  /*c0f0*/  STL [R1+0xb4], R30 ;  /* 0x0000b41e01007387 */ /* 0x0001e60000100800 */
[----:B0-----:R-:W-:-:S04]  /*c100*/  @P3 LOP3.LUT R30, R31, R30, RZ, 0x3c, !PT ;  /* 0x0000001e1f1e3212 */ /* 0x001fc800078e3cff */
[----:B------:R-:W-:-:S05]  /*c110*/  @P3 LOP3.LUT R31, R31, R30, RZ, 0x3c, !PT ;  /* 0x0000001e1f1f3212 */ /* 0x000fca00078e3cff */
[----:B------:R0:W2:Y:S01]  /*c120*/  @P3 LDG.E.U8 R70, desc[UR14][R30.64] ;  /* 0x0000000e1e463981 */ /* 0x0000a2000c1e1100 */
[----:B------:R-:W-:Y:S01]  /*c130*/  ISETP.GT.AND P0, PT, R38, 0x13, PT ;  /* 0x000000132600780c */ /* 0x000fe20003f04270 */
[----:B------:R-:W-:Y:S01]  /*c140*/  IMAD.X R69, R29, 0x1, R69, P5 ;  /* 0x000000011d457824 */ /* 0x000fe200028e0645 */
[----:B------:R-:W-:-:S04]  /*c150*/  PRMT R28, RZ, 0x7610, R28 ;  /* 0x00007610ff1c7816 */ /* 0x000fc8000000001c */
[----:B------:R-:W-:Y:S01]  /*c160*/  STL [R1+0xe8], R69 ;  /* 0x0000e84501007387 */ /* 0x000fe20000100800 */
[----:B0-----:R-:W-:-:S06]  /*c170*/  IMAD.MOV.U32 R31, RZ, RZ, R69 ;  /* 0x000000ffff1f7224 */ /* 0x001fcc00078e0045 */
[----:B------:R-:W-:-:S05]  /*c180*/  @P0 IMAD.MOV.U32 R30, RZ, RZ, R55 ;  /* 0x000000ffff1e0224 */ /* 0x000fca00078e0037 */
[----:B------:R-:W3:Y:S04]  /*c190*/  @P0 LDG.E.U8 R28, desc[UR14][R30.64] ;  /* 0x0000000e1e1c0981 */ /* 0x000ee8000c1e1100 */
[----:B--2---:R0:W-:Y:S04]  /*c1a0*/  STL [R1+0x570], R70 ;  /* 0x0005704601007387 */ /* 0x0041e80000100800 */
[----:B0-----:R-:W2:Y:S04]  /*c1b0*/  LDL.LU R70, [R1+0x6e8] ;  /* 0x0006e80001467983 */ /* 0x001ea80000300800 */
[----:B------:R-:W2:Y:S04]  /*c1c0*/  LDL.LU R69, [R1+0x6e4] ;  /* 0x0006e40001457983 */ /* 0x000ea80000300800 */
[----:B------:R-:W2:Y:S01]  /*c1d0*/  LDL.LU R31, [R1+0x100] ;  /* 0x00010000011f7983 */ /* 0x000ea20000300800 */
[----:B------:R-:W-:-:S02]  /*c1e0*/  ISETP.GT.AND P2, PT, R38, 0x14, PT ;  /* 0x000000142600780c */ /* 0x000fc40003f44270 */
[C---:B------:R-:W-:Y:S01]  /*c1f0*/  IADD3 R66, P5, PT, R27.reuse, R66, RZ ;  /* 0x000000421b427210 */ /* 0x040fe20007fbe0ff */
[----:B------:R-:W4:Y:S01]  /*c200*/  LDL.LU R55, [R1+0x110] ;  /* 0x0001100001377983 */ /* 0x000f220000300800 */
[----:B------:R-:W-:Y:S02]  /*c210*/  PRMT R42, RZ, 0x7610, R42 ;  /* 0x00007610ff2a7816 */ /* 0x000fe4000000002a */
[----:B------:R-:W-:Y:S01]  /*c220*/  IADD3 R40, P6, PT, R27, R40, RZ ;  /* 0x000000281b287210 */ /* 0x000fe20007fde0ff */
[----:B------:R-:W-:Y:S04]  /*c230*/  STL [R1+0x104], R66 ;  /* 0x0001044201007387 */ /* 0x000fe80000100800 */
[----:B---3--:R0:W-:Y:S02]  /*c240*/  STL [R1+0x56c], R28 ;  /* 0x00056c1c01007387 */ /* 0x0081e40000100800 */
[----:B------:R-:W-:-:S02]  /*c250*/  @P2 IMAD.MOV.U32 R30, RZ, RZ, R66 ;  /* 0x000000ffff1e2224 */ /* 0x000fc400078e0042 */
[----:B0-----:R-:W3:Y:S01]  /*c260*/  LDL.LU R28, [R1+0x11c] ;  /* 0x00011c00011c7983 */ /* 0x001ee20000300800 */
[----:B--2---:R-:W-:-:S05]  /*c270*/  IMAD.X R31, R29, 0x1, R31, P5 ;  /* 0x000000011d1f7824 */ /* 0x004fca00028e061f */
[----:B------:R0:W-:Y:S04]  /*c280*/  STL [R1+0x100], R31 ;  /* 0x0001001f01007387 */ /* 0x0001e80000100800 */
[----:B------:R0:W2:Y:S04]  /*c290*/  @P2 LDG.E.U8 R42, desc[UR14][R30.64] ;  /* 0x0000000e1e2a2981 */ /* 0x0000a8000c1e1100 */
[----:B------:R1:W-:Y:S04]  /*c2a0*/  STL [R1+0x10c], R40 ;  /* 0x00010c2801007387 */ /* 0x0003e80000100800 */
[----:B------:R-:W3:Y:S01]  /*c2b0*/  LDL.LU R30, [R1+0x108] ;  /* 0x00010800011e7983 */ /* 0x000ee20000300800 */
[C---:B------:R-:W-:Y:S01]  /*c2c0*/  ISETP.GT.AND P3, PT, R38.reuse, 0x15, PT ;  /* 0x000000152600780c */ /* 0x040fe20003f64270 */
[----:B0-----:R-:W-:Y:S01]  /*c2d0*/  IMAD.MOV.U32 R31, RZ, RZ, R40 ;  /* 0x000000ffff1f7224 */ /* 0x001fe200078e0028 */
[----:B------:R-:W-:Y:S01]  /*c2e0*/  IADD3 R47, P5, PT, R27, R47, RZ ;  /* 0x0000002f1b2f7210 */ /* 0x000fe20007fbe0ff */
[----:B-1----:R-:W3:Y:S01]  /*c2f0*/  LDL.LU R40, [R1+0x118] ;  /* 0x0001180001287983 */ /* 0x002ee20000300800 */
[----:B------:R-:W-:-:S03]  /*c300*/  ISETP.GT.AND P0, PT, R38, 0x16, PT ;  /* 0x000000162600780c */ /* 0x000fc60003f04270 */
[----:B------:R-:W-:Y:S04]  /*c310*/  STL [R1+0x114], R47 ;  /* 0x0001142f01007387 */ /* 0x000fe80000100800 */
[----:B------:R-:W3:Y:S01]  /*c320*/  LDL.LU R66, [R1+0x124] ;  /* 0x0001240001427983 */ /* 0x000ee20000300800 */
[----:B------:R-:W-:Y:S01]  /*c330*/  PRMT R67, RZ, 0x7610, R67 ;  /* 0x00007610ff437816 */ /* 0x000fe20000000043 */
[C---:B----4-:R-:W-:Y:S01]  /*c340*/  IMAD.X R55, R29.reuse, 0x1, R55, P5 ;  /* 0x000000011d377824 */ /* 0x050fe200028e0637 */
[----:B------:R-:W-:Y:S01]  /*c350*/  PRMT R11, RZ, 0x7610, R11 ;  /* 0x00007610ff0b7816 */ /* 0x000fe2000000000b */
[----:B--2---:R0:W-:Y:S01]  /*c360*/  STL [R1+0x568], R42 ;  /* 0x0005682a01007387 */ /* 0x0041e20000100800 */
[----:B---3--:R-:W-:-:S03]  /*c370*/  IMAD.X R30, R29, 0x1, R30, P6 ;  /* 0x000000011d1e7824 */ /* 0x008fc600030e061e */
[----:B0-----:R-:W2:Y:S02]  /*c380*/  LDL.LU R42, [R1+0x12c] ;  /* 0x00012c00012a7983 */ /* 0x001ea40000300800 */
[-C--:B------:R-:W-:Y:S02]  /*c390*/  @P3 LOP3.LUT R31, R31, R30.reuse, RZ, 0x3c, !PT ;  /* 0x0000001e1f1f3212 */ /* 0x080fe400078e3cff */
[----:B------:R0:W-:Y:S02]  /*c3a0*/  STL [R1+0x108], R30 ;  /* 0x0001081e01007387 */ /* 0x0001e40000100800 */
[----:B0-----:R-:W-:-:S04]  /*c3b0*/  @P3 LOP3.LUT R30, R31, R30, RZ, 0x3c, !PT ;  /* 0x0000001e1f1e3212 */ /* 0x001fc800078e3cff */
[----:B------:R-:W-:-:S05]  /*c3c0*/  @P3 LOP3.LUT R31, R31, R30, RZ, 0x3c, !PT ;  /* 0x0000001e1f1f3212 */ /* 0x000fca00078e3cff */
[----:B------:R0:W3:Y:S02]  /*c3d0*/  @P3 LDG.E.U8 R67, desc[UR14][R30.64] ;  /* 0x0000000e1e433981 */ /* 0x0000e4000c1e1100 */
[----:B0-----:R-:W-:Y:S02]  /*c3e0*/  @P0 IMAD.MOV.U32 R30, RZ, RZ, R47 ;  /* 0x000000ffff1e0224 */ /* 0x001fe400078e002f */
[----:B------:R-:W-:-:S05]  /*c3f0*/  @P0 IMAD.MOV.U32 R31, RZ, RZ, R55 ;  /* 0x000000ffff1f0224 */ /* 0x000fca00078e0037 */
[----:B------:R0:W4:Y:S01]  /*c400*/  @P0 LDG.E.U8 R11, desc[UR14][R30.64] ;  /* 0x0000000e1e0b0981 */ /* 0x000122000c1e1100 */
[----:B------:R-:W-:Y:S02]  /*c410*/  ISETP.GT.AND P2, PT, R38, 0x17, PT ;  /* 0x000000172600780c */ /* 0x000fe40003f44270 */
[C---:B------:R-:W-:Y:S01]  /*c420*/  IADD3 R28, P5, PT, R27.reuse, R28, RZ ;  /* 0x0000001c1b1c7210 */ /* 0x040fe20007fbe0ff */
[----:B------:R-:W-:Y:S01]  /*c430*/  STL [R1+0x110], R55 ;  /* 0x0001103701007387 */ /* 0x000fe20000100800 */
[----:B------:R-:W-:-:S03]  /*c440*/  IADD3 R66, P6, PT, R27, R66, RZ ;  /* 0x000000421b427210 */ /* 0x000fc60007fde0ff */
[----:B------:R-:W-:Y:S01]  /*c450*/  IMAD.X R40, R29, 0x1, R40, P5 ;  /* 0x000000011d287824 */ /* 0x000fe200028e0628 */
[----:B------:R-:W-:-:S05]  /*c460*/  PRMT R22, RZ, 0x7610, R22 ;  /* 0x00007610ff167816 */ /* 0x000fca0000000016 */
[----:B0-----:R-:W-:Y:S02]  /*c470*/  @P2 IMAD.MOV.U32 R30, RZ, RZ, R28 ;  /* 0x000000ffff1e2224 */ /* 0x001fe400078e001c */
[----:B------:R-:W-:-:S05]  /*c480*/  @P2 IMAD.MOV.U32 R31, RZ, RZ, R40 ;  /* 0x000000ffff1f2224 */ /* 0x000fca00078e0028 */
[----:B------:R-:W4:Y:S01]  /*c490*/  @P2 LDG.E.U8 R22, desc[UR14][R30.64] ;  /* 0x0000000e1e162981 */ /* 0x000f22000c1e1100 */
[----:B--2---:R-:W-:-:S03]  /*c4a0*/  IADD3 R42, P5, PT, R27, R42, RZ ;  /* 0x0000002a1b2a7210 */ /* 0x004fc60007fbe0ff */
[----:B---3--:R0:W-:Y:S04]  /*c4b0*/  STL [R1+0x564], R67 ;  /* 0x0005644301007387 */ /* 0x0081e80000100800 */
[----:B0-----:R-:W2:Y:S04]  /*c4c0*/  LDL.LU R67, [R1+0x6e0] ;  /* 0x0006e00001437983 */ /* 0x001ea80000300800 */
[----:B------:R-:W3:Y:S04]  /*c4d0*/  LDL.LU R55, [R1+0x128] ;  /* 0x0001280001377983 */ /* 0x000ee80000300800 */
[----:B------:R-:W2:Y:S04]  /*c4e0*/  LDL.LU R47, [R1+0x134] ;  /* 0x00013400012f7983 */ /* 0x000ea80000300800 */
[----:B------:R0:W-:Y:S04]  /*c4f0*/  STL [R1+0x11c], R28 ;  /* 0x00011c1c01007387 */ /* 0x0001e80000100800 */
[----:B----4-:R-:W-:Y:S04]  /*c500*/  STL [R1+0x658], R11 ;  /* 0x0006580b01007387 */ /* 0x010fe80000100800 */
[----:B------:R1:W-:Y:S04]  /*c510*/  STL [R1+0x118], R40 ;  /* 0x0001182801007387 */ /* 0x0003e80000100800 */
[----:B0-----:R-:W4:Y:S04]  /*c520*/  LDL.LU R28, [R1+0x13c] ;  /* 0x00013c00011c7983 */ /* 0x001f280000300800 */
[----:B------:R0:W-:Y:S04]  /*c530*/  STL [R1+0x124], R66 ;  /* 0x0001244201007387 */ /* 0x0001e80000100800 */
[----:B-1----:R-:W4:Y:S04]  /*c540*/  LDL.LU R40, [R1+0x144] ;  /* 0x0001440001287983 */ /* 0x002f280000300800 */
[----:B------:R-:W-:Y:S04]  /*c550*/  STL [R1+0x12c], R42 ;  /* 0x00012c2a01007387 */ /* 0x000fe80000100800 */
[----:B------:R-:W4:Y:S01]  /*c560*/  LDL.LU R31, [R1+0x120] ;  /* 0x00012000011f7983 */ /* 0x000f220000300800 */
[----:B------:R-:W-:-:S02]  /*c570*/  ISETP.GT.AND P3, PT, R38, 0x18, PT ;  /* 0x000000182600780c */ /* 0x000fc40003f64270 */
[----:B------:R-:W-:Y:S02]  /*c580*/  ISETP.GT.AND P0, PT, R38, 0x19, PT ;  /* 0x000000192600780c */ /* 0x000fe40003f04270 */
[----:B------:R-:W-:Y:S01]  /*c590*/  PRMT R50, RZ, 0x7610, R50 ;  /* 0x00007610ff327816 */ /* 0x000fe20000000032 */
[----:B------:R-:W-:Y:S01]  /*c5a0*/  STL [R1+0x65c], R22 ;  /* 0x00065c1601007387 */ /* 0x000fe20000100800 */
[----:B------:R-:W-:-:S07]  /*c5b0*/  PRMT R85, RZ, 0x7610, R85 ;  /* 0x00007610ff557816 */ /* 0x000fce0000000055 */
[----:B------:R-:W-:Y:S02]  /*c5c0*/  @P3 IMAD.MOV.U32 R30, RZ, RZ, R66 ;  /* 0x000000ffff1e3224 */ /* 0x000fe400078e0042 */
[----:B---3--:R-:W-:Y:S01]  /*c5d0*/  IMAD.X R55, R29, 0x1, R55, P5 ;  /* 0x000000011d377824 */ /* 0x008fe200028e0637 */
[----:B--2---:R-:W-:Y:S01]  /*c5e0*/  IADD3 R47, P5, PT, R27, R47, RZ ;  /* 0x0000002f1b2f7210 */ /* 0x004fe20007fbe0ff */
[----:B----4-:R-:W-:-:S05]  /*c5f0*/  IMAD.X R31, R29, 0x1, R31, P6 ;  /* 0x000000011d1f7824 */ /* 0x010fca00030e061f */
[----:B------:R1:W-:Y:S04]  /*c600*/  STL [R1+0x120], R31 ;  /* 0x0001201f01007387 */ /* 0x0003e80000100800 */
[----:B------:R2:W3:Y:S04]  /*c610*/  @P3 LDG.E.U8 R50, desc[UR14][R30.64] ;  /* 0x0000000e1e323981 */ /* 0x0004e8000c1e1100 */
[----:B0-----:R-:W4:Y:S04]  /*c620*/  LDL.LU R66, [R1+0x6dc] ;  /* 0x0006dc0001427983 */ /* 0x001f280000300800 */
[----:B------:R0:W-:Y:S01]  /*c630*/  STL [R1+0x128], R55 ;  /* 0x0001283701007387 */ /* 0x0001e20000100800 */
[----:B--2---:R-:W-:-:S02]  /*c640*/  @P0 IMAD.MOV.U32 R30, RZ, RZ, R42 ;  /* 0x000000ffff1e0224 */ /* 0x004fc400078e002a */
[----:B-1----:R-:W-:-:S05]  /*c650*/  @P0 IMAD.MOV.U32 R31, RZ, RZ, R55 ;  /* 0x000000ffff1f0224 */ /* 0x002fca00078e0037 */
[----:B------:R1:W2:Y:S04]  /*c660*/  @P0 LDG.E.U8 R85, desc[UR14][R30.64] ;  /* 0x0000000e1e550981 */ /* 0x0002a8000c1e1100 */
[----:B0-----:R-:W2:Y:S04]  /*c670*/  LDL.LU R55, [R1+0x140] ;  /* 0x0001400001377983 */ /* 0x001ea80000300800 */
[----:B------:R-:W2:Y:S04]  /*c680*/  LDL.LU R42, [R1+0x14c] ;  /* 0x00014c00012a7983 */ /* 0x000ea80000300800 */
[----:B------:R-:W-:Y:S04]  /*c690*/  STL [R1+0x134], R47 ;  /* 0x0001342f01007387 */ /* 0x000fe80000100800 */
[----:B------:R-:W2:Y:S01]  /*c6a0*/  LDL.LU R31, [R1+0x130] ;  /* 0x00013000011f7983 */ /* 0x000ea20000300800 */
[----:B------:R-:W-:-:S02]  /*c6b0*/  ISETP.GT.AND P2, PT, R38, 0x1a, PT ;  /* 0x0000001a2600780c */ /* 0x000fc40003f44270 */
[----:B------:R-:W-:Y:S02]  /*c6c0*/  PRMT R43, RZ, 0x7610, R43 ;  /* 0x00007610ff2b7816 */ /* 0x000fe4000000002b */
[----:B------:R-:W-:-:S09]  /*c6d0*/  IADD3 R28, P6, PT, R27, R28, RZ ;  /* 0x0000001c1b1c7210 */ /* 0x000fd20007fde0ff */
[----:B-1----:R-:W-:Y:S02]  /*c6e0*/  @P2 IMAD.MOV.U32 R30, RZ, RZ, R47 ;  /* 0x000000ffff1e2224 */ /* 0x002fe400078e002f */
[----:B--2---:R-:W-:-:S05]  /*c6f0*/  IMAD.X R31, R29, 0x1, R31, P5 ;  /* 0x000000011d1f7824 */ /* 0x004fca00028e061f */
[----:B------:R0:W-:Y:S04]  /*c700*/  STL [R1+0x130], R31 ;  /* 0x0001301f01007387 */ /* 0x0001e80000100800 */
[----:B------:R0:W2:Y:S04]  /*c710*/  @P2 LDG.E.U8 R43, desc[UR14][R30.64] ;  /* 0x0000000e1e2b2981 */ /* 0x0000a8000c1e1100 */
[----:B------:R-:W-:Y:S04]  /*c720*/  STL [R1+0x13c], R28 ;  /* 0x00013c1c01007387 */ /* 0x000fe80000100800 */
[----:B------:R-:W3:Y:S01]  /*c730*/  LDL.LU R30, [R1+0x138] ;  /* 0x00013800011e7983 */ /* 0x000ee20000300800 */
[----:B------:R-:W-:Y:S01]  /*c740*/  ISETP.GT.AND P3, PT, R38, 0x1b, PT ;  /* 0x0000001b2600780c */ /* 0x000fe20003f64270 */
[----:B0-----:R-:W-:Y:S01]  /*c750*/  IMAD.MOV.U32 R31, RZ, RZ, R28 ;  /* 0x000000ffff1f7224 */ /* 0x001fe200078e001c */
[----:B------:R-:W-:-:S02]  /*c760*/  IADD3 R40, P5, PT, R27, R40, RZ ;  /* 0x000000281b287210 */ /* 0x000fc40007fbe0ff */
[----:B------:R-:W-:Y:S02]  /*c770*/  ISETP.GT.AND P0, PT, R38, 0x1c, PT ;  /* 0x0000001c2600780c */ /* 0x000fe40003f04270 */
[----:B------:R-:W-:Y:S01]  /*c780*/  PRMT R64, RZ, 0x7610, R64 ;  /* 0x00007610ff407816 */ /* 0x000fe20000000040 */
[C---:B------:R-:W-:Y:S01]  /*c790*/  IMAD.X R55, R29.reuse, 0x1, R55, P5 ;  /* 0x000000011d377824 */ /* 0x040fe200028e0637 */
[----:B------:R-:W-:Y:S01]  /*c7a0*/  PRMT R37, RZ, 0x7610, R37 ;  /* 0x00007610ff257816 */ /* 0x000fe20000000025 */
[----:B--2---:R0:W-:Y:S01]  /*c7b0*/  STL [R1+0xf8], R43 ;  /* 0x0000f82b01007387 */ /* 0x0041e20000100800 */
[----:B---3--:R-:W-:-:S03]  /*c7c0*/  IMAD.X R30, R29, 0x1, R30, P6 ;  /* 0x000000011d1e7824 */ /* 0x008fc600030e061e */
[----:B0-----:R-:W2:Y:S04]  /*c7d0*/  LDL.LU R43, [R1+0x148] ;  /* 0x00014800012b7983 */ /* 0x001ea80000300800 */
[----:B------:R-:W-:Y:S01]  /*c7e0*/  STL [R1+0x144], R40 ;  /* 0x0001442801007387 */ /* 0x000fe20000100800 */
[----:B------:R-:W-:-:S03]  /*c7f0*/  @P3 LOP3.LUT R31, R31, R30, RZ, 0x3c, !PT ;  /* 0x0000001e1f1f3212 */ /* 0x000fc600078e3cff */
[----:B------:R-:W3:Y:S04]  /*c800*/  LDL.LU R47, [R1+0x154] ;  /* 0x00015400012f7983 */ /* 0x000ee80000300800 */
[----:B------:R-:W4:Y:S04]  /*c810*/  LDL.LU R28, [R1+0x15c] ;  /* 0x00015c00011c7983 */ /* 0x000f280000300800 */
[----:B------:R0:W-:Y:S02]  /*c820*/  STL [R1+0x138], R30 ;  /* 0x0001381e01007387 */ /* 0x0001e40000100800 */
[----:B0-----:R-:W-:-:S04]  /*c830*/  @P3 LOP3.LUT R30, R31, R30, RZ, 0x3c, !PT ;  /* 0x0000001e1f1e3212 */ /* 0x001fc800078e3cff */
[----:B------:R-:W-:-:S05]  /*c840*/  @P3 LOP3.LUT R31, R31, R30, RZ, 0x3c, !PT ;  /* 0x0000001e1f1f3212 */ /* 0x000fca00078e3cff */
[----:B------:R0:W4:Y:S02]  /*c850*/  @P3 LDG.E.U8 R64, desc[UR14][R30.64] ;  /* 0x0000000e1e403981 */ /* 0x000124000c1e1100 */
[----:B0-----:R-:W-:Y:S02]  /*c860*/  @P0 IMAD.MOV.U32 R30, RZ, RZ, R40 ;  /* 0x000000ffff1e0224 */ /* 0x001fe400078e0028 */
[----:B------:R-:W-:-:S05]  /*c870*/  @P0 IMAD.MOV.U32 R31, RZ, RZ, R55 ;  /* 0x000000ffff1f0224 */ /* 0x000fca00078e0037 */
[----:B------:R0:W4:Y:S01]  /*c880*/  @P0 LDG.E.U8 R37, desc[UR14][R30.64] ;  /* 0x0000000e1e250981 */ /* 0x000122000c1e1100 */
[----:B------:R-:W-:Y:S02]  /*c890*/  ISETP.GT.AND P2, PT, R38, 0x1d, PT ;  /* 0x0000001d2600780c */ /* 0x000fe40003f44270 */
[----:B------:R-:W-:Y:S01]  /*c8a0*/  IADD3 R42, P5, PT, R27, R42, RZ ;  /* 0x0000002a1b2a7210 */ /* 0x000fe20007fbe0ff */
[----:B------:R-:W-:Y:S01]  /*c8b0*/  STL [R1+0x140], R55 ;  /* 0x0001403701007387 */ /* 0x000fe20000100800 */
[----:B------:R-:W-:-:S09]  /*c8c0*/  PRMT R11, RZ, 0x7610, R11 ;  /* 0x00007610ff0b7816 */ /* 0x000fd2000000000b */
[----:B0-----:R-:W-:Y:S02]  /*c8d0*/  @P2 IMAD.MOV.U32 R30, RZ, RZ, R42 ;  /* 0x000000ffff1e2224 */ /* 0x001fe400078e002a */
[----:B--2---:R-:W-:-:S04]  /*c8e0*/  IMAD.X R43, R29, 0x1, R43, P5 ;  /* 0x000000011d2b7824 */ /* 0x004fc800028e062b */
[----:B------:R-:W-:Y:S01]  /*c8f0*/  @P2 IMAD.MOV.U32 R31, RZ, RZ, R43 ;  /* 0x000000ffff1f2224 */ /* 0x000fe200078e002b */
[----:B---3--:R-:W-:-:S04]  /*c900*/  IADD3 R47, P6, PT, R27, R47, RZ ;  /* 0x0000002f1b2f7210 */ /* 0x008fc80007fde0ff */
[----:B------:R0:W2:Y:S01]  /*c910*/  @P2 LDG.E.U8 R11, desc[UR14][R30.64] ;  /* 0x0000000e1e0b2981 */ /* 0x0000a2000c1e1100 */
[----:B----4-:R-:W-:-:S03]  /*c920*/  IADD3 R28, P5, PT, R27, R28, RZ ;  /* 0x0000001c1b1c7210 */ /* 0x010fc60007fbe0ff */
[----:B------:R1:W-:Y:S04]  /*c930*/  STL [R1+0xf4], R64 ;  /* 0x0000f44001007387 */ /* 0x0003e80000100800 */
[----:B-1----:R-:W3:Y:S04]  /*c940*/  LDL.LU R64, [R1+0x6d8] ;  /* 0x0006d80001407983 */ /* 0x002ee80000300800 */
[----:B------:R-:W4:Y:S04]  /*c950*/  LDL.LU R40, [R1+0x158] ;  /* 0x0001580001287983 */ /* 0x000f280000300800 */
[----:B------:R-:W-:Y:S04]  /*c960*/  STL [R1+0x14c], R42 ;  /* 0x00014c2a01007387 */ /* 0x000fe80000100800 */
[----:B------:R1:W-:Y:S04]  /*c970*/  STL [R1+0xf0], R37 ;  /* 0x0000f02501007387 */ /* 0x0003e80000100800 */
[----:B-1----:R-:W3:Y:S04]  /*c980*/  LDL.LU R37, [R1+0x164] ;  /* 0x0001640001257983 */ /* 0x002ee80000300800 */
[----:B------:R1:W-:Y:S04]  /*c990*/  STL [R1+0x148], R43 ;  /* 0x0001482b01007387 */ /* 0x0003e80000100800 */
[----:B-1----:R-:W3:Y:S04]  /*c9a0*/  LDL.LU R43, [R1+0x160] ;  /* 0x00016000012b7983 */ /* 0x002ee80000300800 */
[----:B------:R-:W-:Y:S04]  /*c9b0*/  STL [R1+0x154], R47 ;  /* 0x0001542f01007387 */ /* 0x000fe80000100800 */
[----:B------:R-:W3:Y:S04]  /*c9c0*/  LDL.LU R55, [R1+0x16c] ;  /* 0x00016c0001377983 */ /* 0x000ee80000300800 */
[----:B------:R-:W-:Y:S04]  /*c9d0*/  STL [R1+0x15c], R28 ;  /* 0x00015c1c01007387 */ /* 0x000fe80000100800 */
[----:B------:R-:W3:Y:S04]  /*c9e0*/  LDL.LU R42, [R1+0x174] ;  /* 0x00017400012a7983 */ /* 0x000ee80000300800 */
[----:B------:R-:W3:Y:S01]  /*c9f0*/  LDL.LU R31, [R1+0x150] ;  /* 0x00015000011f7983 */ /* 0x000ee20000300800 */
[----:B------:R-:W-:-:S02]  /*ca00*/  ISETP.GT.AND P3, PT, R38, 0x1e, PT ;  /* 0x0000001e2600780c */ /* 0x000fc40003f64270 */
[----:B------:R-:W-:Y:S02]  /*ca10*/  ISETP.GT.AND P0, PT, R38, 0x1f, PT ;  /* 0x0000001f2600780c */ /* 0x000fe40003f04270 */
[----:B------:R-:W-:Y:S02]  /*ca20*/  PRMT R12, RZ, 0x7610, R12 ;  /* 0x00007610ff0c7816 */ /* 0x000fe4000000000c */
[----:B------:R-:W-:-:S07]  /*ca30*/  PRMT R17, RZ, 0x7610, R17 ;  /* 0x00007610ff117816 */ /* 0x000fce0000000011 */
[----:B0-----:R-:W-:Y:S01]  /*ca40*/  @P3 IMAD.MOV.U32 R30, RZ, RZ, R47 ;  /* 0x000000ffff1e3224 */ /* 0x001fe200078e002f */
[----:B--2---:R-:W-:Y:S01]  /*ca50*/  STL [R1+0x660], R11 ;  /* 0x0006600b01007387 */ /* 0x004fe20000100800 */
[C---:B----4-:R-:W-:Y:S02]  /*ca60*/  IMAD.X R40, R29.reuse, 0x1, R40, P5 ;  /* 0x000000011d287824 */ /* 0x050fe400028e0628 */
[----:B---3--:R-:W-:-:S05]  /*ca70*/  IMAD.X R31, R29, 0x1, R31, P6 ;  /* 0x000000011d1f7824 */ /* 0x008fca00030e061f */
[----:B------:R0:W-:Y:S04]  /*ca80*/  STL [R1+0x150], R31 ;  /* 0x0001501f01007387 */ /* 0x0001e80000100800 */
[----:B------:R1:W2:Y:S02]  /*ca90*/  @P3 LDG.E.U8 R12, desc[UR14][R30.64] ;  /* 0x0000000e1e0c3981 */ /* 0x0002a4000c1e1100 */
[----:B-1----:R-:W-:Y:S02]  /*caa0*/  @P0 IMAD.MOV.U32 R30, RZ, RZ, R28 ;  /* 0x000000ffff1e0224 */ /* 0x002fe400078e001c */
[----:B0-----:R-:W-:-:S05]  /*cab0*/  @P0 IMAD.MOV.U32 R31, RZ, RZ, R40 ;  /* 0x000000ffff1f0224 */ /* 0x001fca00078e0028 */
[----:B------:R0:W3:Y:S01]  /*cac0*/  @P0 LDG.E.U8 R17, desc[UR14][R30.64] ;  /* 0x0000000e1e110981 */ /* 0x0000e2000c1e1100 */
[----:B------:R-:W-:Y:S02]  /*cad0*/  ISETP.GT.AND P2, PT, R38, 0x20, PT ;  /* 0x000000202600780c */ /* 0x000fe40003f44270 */
[C---:B------:R-:W-:Y:S01]  /*cae0*/  IADD3 R37, P5, PT, R27.reuse, R37, RZ ;  /* 0x000000251b257210 */ /* 0x040fe20007fbe0ff */
[----:B------:R1:W-:Y:S01]  /*caf0*/  STL [R1+0x158], R40 ;  /* 0x0001582801007387 */ /* 0x0003e20000100800 */
[----:B------:R-:W-:-:S03]  /*cb00*/  IADD3 R55, P6, PT, R27, R55, RZ ;  /* 0x000000371b377210 */ /* 0x000fc60007fde0ff */
[----:B------:R-:W-:Y:S01]  /*cb10*/  IMAD.X R43, R29, 0x1, R43, P5 ;  /* 0x000000011d2b7824 */ /* 0x000fe200028e062b */
[----:B------:R-:W-:Y:S02]  /*cb20*/  PRMT R51, RZ, 0x7610, R51 ;  /* 0x00007610ff337816 */ /* 0x000fe40000000033 */
[----:B------:R-:W-:-:S03]  /*cb30*/  IADD3 R42, P5, PT, R27, R42, RZ ;  /* 0x0000002a1b2a7210 */ /* 0x000fc60007fbe0ff */
[----:B0-----:R-:W-:Y:S02]  /*cb40*/  @P2 IMAD.MOV.U32 R30, RZ, RZ, R37 ;  /* 0x000000ffff1e2224 */ /* 0x001fe400078e0025 */
[----:B------:R-:W-:-:S05]  /*cb50*/  @P2 IMAD.MOV.U32 R31, RZ, RZ, R43 ;  /* 0x000000ffff1f2224 */ /* 0x000fca00078e002b */
[----:B------:R0:W4:Y:S02]  /*cb60*/  @P2 LDG.E.U8 R51, desc[UR14][R30.64] ;  /* 0x0000000e1e332981 */ /* 0x000124000c1e1100 */
[----:B0-----:R-:W-:Y:S02]  /*cb70*/  IMAD.MOV.U32 R31, RZ, RZ, R55 ;  /* 0x000000ffff1f7224 */ /* 0x001fe400078e0037 */
[----:B--2---:R-:W-:Y:S04]  /*cb80*/  STL [R1+0x664], R12 ;  /* 0x0006640c01007387 */ /* 0x004fe80000100800 */
[----:B------:R-:W2:Y:S04]  /*cb90*/  LDL.LU R28, [R1+0x170] ;  /* 0x00017000011c7983 */ /* 0x000ea80000300800 */
[----:B-1----:R-:W4:Y:S04]  /*cba0*/  LDL.LU R40, [R1+0x17c] ;  /* 0x00017c0001287983 */ /* 0x002f280000300800 */
[----:B------:R-:W-:Y:S04]  /*cbb0*/  STL [R1+0x164], R37 ;  /* 0x0001642501007387 */ /* 0x000fe80000100800 */
[----:B---3--:R-:W-:Y:S04]  /*cbc0*/  STL [R1+0x668], R17 ;  /* 0x0006681101007387 */ /* 0x008fe80000100800 */
[----:B------:R0:W-:Y:S04]  /*cbd0*/  STL [R1+0x160], R43 ;  /* 0x0001602b01007387 */ /* 0x0001e80000100800 */
[----:B0-----:R-:W3:Y:S04]  /*cbe0*/  LDL.LU R43, [R1+0x178] ;  /* 0x00017800012b7983 */ /* 0x001ee80000300800 */
[----:B------:R0:W-:Y:S04]  /*cbf0*/  STL [R1+0x16c], R55 ;  /* 0x00016c3701007387 */ /* 0x0001e80000100800 */
[----:B------:R-:W3:Y:S04]  /*cc00*/  LDL.LU R47, [R1+0x184] ;  /* 0x00018400012f7983 */ /* 0x000ee80000300800 */
[----:B------:R-:W-:Y:S04]  /*cc10*/  STL [R1+0x174], R42 ;  /* 0x0001742a01007387 */ /* 0x000fe80000100800 */
[----:B------:R-:W3:Y:S04]  /*cc20*/  LDL.LU R37, [R1+0x18c] ;  /* 0x00018c0001257983 */ /* 0x000ee80000300800 */
[----:B0-----:R-:W3:Y:S04]  /*cc30*/  LDL.LU R55, [R1+0x6d4] ;  /* 0x0006d40001377983 */ /* 0x001ee80000300800 */
[----:B------:R-:W3:Y:S01]  /*cc40*/  LDL.LU R30, [R1+0x168] ;  /* 0x00016800011e7983 */ /* 0x000ee20000300800 */
[----:B------:R-:W-:-:S02]  /*cc50*/  ISETP.GT.AND P3, PT, R38, 0x21, PT ;  /* 0x000000212600780c */ /* 0x000fc40003f64270 */
[----:B------:R-:W-:Y:S02]  /*cc60*/  ISETP.GT.AND P0, PT, R38, 0x22, PT ;  /* 0x000000222600780c */ /* 0x000fe40003f04270 */
[----:B------:R-:W-:Y:S02]  /*cc70*/  PRMT R87, RZ, 0x7610, R87 ;  /* 0x00007610ff577816 */ /* 0x000fe40000000057 */
[----:B------:R-:W-:Y:S01]  /*cc80*/  PRMT R39, RZ, 0x7610, R39 ;  /* 0x00007610ff277816 */ /* 0x000fe20000000027 */
[C---:B--2---:R-:W-:Y:S02]  /*cc90*/  IMAD.X R28, R29.reuse, 0x1, R28, P5 ;  /* 0x000000011d1c7824 */ /* 0x044fe400028e061c */
[----:B---3--:R-:W-:-:S05]  /*cca0*/  IMAD.X R30, R29, 0x1, R30, P6 ;  /* 0x000000011d1e7824 */ /* 0x008fca00030e061e */
[-C--:B------:R-:W-:Y:S01]  /*ccb0*/  @P3 LOP3.LUT R31, R31, R30.reuse, RZ, 0x3c, !PT ;  /* 0x0000001e1f1f3212 */ /* 0x080fe200078e3cff */
[----:B------:R0:W-:Y:S03]  /*ccc0*/  STL [R1+0x168], R30 ;  /* 0x0001681e01007387 */ /* 0x0001e60000100800 */
[----:B0-----:R-:W-:-:S04]  /*ccd0*/  @P3 LOP3.LUT R30, R31, R30, RZ, 0x3c, !PT ;  /* 0x0000001e1f1e3212 */ /* 0x001fc800078e3cff */
[----:B------:R-:W-:-:S05]  /*cce0*/  @P3 LOP3.LUT R31, R31, R30, RZ, 0x3c, !PT ;  /* 0x0000001e1f1f3212 */ /* 0x000fca00078e3cff */
[----:B------:R0:W2:Y:S02]  /*ccf0*/  @P3 LDG.E.U8 R87, desc[UR14][R30.64] ;  /* 0x0000000e1e573981 */ /* 0x0000a4000c1e1100 */
[----:B0-----:R-:W-:Y:S02]  /*cd00*/  IMAD.MOV.U32 R31, RZ, RZ, R28 ;  /* 0x000000ffff1f7224 */ /* 0x001fe400078e001c */
[----:B------:R-:W-:-:S05]  /*cd10*/  @P0 IMAD.MOV.U32 R30, RZ, RZ, R42 ;  /* 0x000000ffff1e0224 */ /* 0x000fca00078e002a */
[----:B------:R0:W3:Y:S01]  /*cd20*/  @P0 LDG.E.U8 R39, desc[UR14][R30.64] ;  /* 0x0000000e1e270981 */ /* 0x0000e2000c1e1100 */
[----:B------:R-:W-:Y:S02]  /*cd30*/  ISETP.GT.AND P2, PT, R38, 0x23, PT ;  /* 0x000000232600780c */ /* 0x000fe40003f44270 */
[----:B----4-:R-:W-:Y:S01]  /*cd40*/  IADD3 R40, P5, PT, R27, R40, RZ ;  /* 0x000000281b287210 */ /* 0x010fe20007fbe0ff */
[----:B------:R1:W-:Y:S01]  /*cd50*/  STL [R1+0x170], R28 ;  /* 0x0001701c01007387 */ /* 0x0003e20000100800 */
[----:B------:R-:W-:-:S03]  /*cd60*/  PRMT R36, RZ, 0x7610, R36 ;  /* 0x00007610ff247816 */ /* 0x000fc60000000024 */
[----:B------:R-:W-:Y:S01]  /*cd70*/  IMAD.X R43, R29, 0x1, R43, P5 ;  /* 0x000000011d2b7824 */ /* 0x000fe200028e062b */
[----:B-1----:R-:W4:Y:S05]  /*cd80*/  LDL.LU R28, [R1+0x6d0] ;  /* 0x0006d000011c7983 */ /* 0x002f2a0000300800 */
[----:B0-----:R-:W-:Y:S02]  /*cd90*/  @P2 IMAD.MOV.U32 R30, RZ, RZ, R40 ;  /* 0x000000ffff1e2224 */ /* 0x001fe400078e0028 */
[----:B------:R-:W-:Y:S01]  /*cda0*/  @P2 IMAD.MOV.U32 R31, RZ, RZ, R43 ;  /* 0x000000ffff1f2224 */ /* 0x000fe200078e002b */
[----:B------:R-:W2:Y:S04]  /*cdb0*/  LDL.LU R42, [R1+0x188] ;  /* 0x00018800012a7983 */ /* 0x000ea80000300800 */
[----:B------:R-:W-:Y:S04]  /*cdc0*/  STL [R1+0x17c], R40 ;  /* 0x00017c2801007387 */ /* 0x000fe80000100800 */
[----:B------:R0:W2:Y:S04]  /*cdd0*/  @P2 LDG.E.U8 R36, desc[UR14][R30.64] ;  /* 0x0000000e1e242981 */ /* 0x0000a8000c1e1100 */
[----:B---3--:R1:W-:Y:S04]  /*cde0*/  STL [R1+0xdc], R39 ;  /* 0x0000dc2701007387 */ /* 0x0083e80000100800 */
[----:B-1----:R-:W3:Y:S04]  /*cdf0*/  LDL.LU R39, [R1+0x194] ;  /* 0x0001940001277983 */ /* 0x002ee80000300800 */
[----:B------:R1:W-:Y:S04]  /*ce00*/  STL [R1+0x178], R43 ;  /* 0x0001782b01007387 */ /* 0x0003e80000100800 */
[----:B------:R-:W3:Y:S01]  /*ce10*/  LDL.LU R31, [R1+0x180] ;  /* 0x00018000011f7983 */ /* 0x000ee20000300800 */
[----:B------:R-:W-:-:S02]  /*ce20*/  ISETP.GT.AND P3, PT, R38, 0x24, PT ;  /* 0x000000242600780c */ /* 0x000fc40003f64270 */
[C---:B------:R-:W-:Y:S02]  /*ce30*/  IADD3 R47, P6, PT, R27.reuse, R47, RZ ;  /* 0x0000002f1b2f7210 */ /* 0x040fe40007fde0ff */
[----:B------:R-:W-:-:S03]  /*ce40*/  IADD3 R37, P5, PT, R27, R37, RZ ;  /* 0x000000251b257210 */ /* 0x000fc60007fbe0ff */
[----:B------:R-:W-:Y:S02]  /*ce50*/  STL [R1+0x184], R47 ;  /* 0x0001842f01007387 */ /* 0x000fe40000100800 */
[----:B--2---:R-:W-:Y:S02]  /*ce60*/  IMAD.X R42, R29, 0x1, R42, P5 ;  /* 0x000000011d2a7824 */ /* 0x004fe400028e062a */
[----:B------:R-:W2:Y:S04]  /*ce70*/  LDL.LU R40, [R1+0x190] ;  /* 0x0001900001287983 */ /* 0x000ea80000300800 */
[----:B------:R-:W-:Y:S04]  /*ce80*/  STL [R1+0x18c], R37 ;  /* 0x00018c2501007387 */ /* 0x000fe80000100800 */
[----:B-1----:R-:W2:Y:S01]  /*ce90*/  LDL.LU R43, [R1+0x19c] ;  /* 0x00019c00012b7983 */ /* 0x002ea20000300800 */
[----:B0-----:R-:W-:-:S03]  /*cea0*/  @P3 IMAD.MOV.U32 R30, RZ, RZ, R47 ;  /* 0x000000ffff1e3224 */ /* 0x001fc600078e002f */
[----:B------:R0:W-:Y:S04]  /*ceb0*/  STL [R1+0xd8], R36 ;  /* 0x0000d82401007387 */ /* 0x0001e80000100800 */
[----:B0-----:R-:W4:Y:S01]  /*cec0*/  LDL.LU R36, [R1+0x1a4] ;  /* 0x0001a40001247983 */ /* 0x001f220000300800 */
[----:B---3--:R-:W-:-:S05]  /*ced0*/  IMAD.X R31, R29, 0x1, R31, P6 ;  /* 0x000000011d1f7824 */ /* 0x008fca00030e061f */
[----:B------:R0:W-:Y:S04]  /*cee0*/  STL [R1+0x180], R31 ;  /* 0x0001801f01007387 */ /* 0x0001e80000100800 */
[----:B------:R1:W-:Y:S04]  /*cef0*/  STL [R1+0x188], R42 ;  /* 0x0001882a01007387 */ /* 0x0003e80000100800 */
[----:B------:R-:W3:Y:S01]  /*cf00*/  LDL.LU R47, [R1+0x198] ;  /* 0x00019800012f7983 */ /* 0x000ee20000300800 */
[----:B------:R-:W-:Y:S02]  /*cf10*/  ISETP.GT.AND P0, PT, R38, 0x25, PT ;  /* 0x000000252600780c */ /* 0x000fe40003f04270 */
[----:B------:R-:W-:-:S02]  /*cf20*/  PRMT R46, RZ, 0x7610, R46 ;  /* 0x00007610ff2e7816 */ /* 0x000fc4000000002e */
[C---:B------:R-:W-:Y:S02]  /*cf30*/  ISETP.GT.AND P2, PT, R38.reuse, 0x26, PT ;  /* 0x000000262600780c */ /* 0x040fe40003f44270 */
[----:B------:R-:W-:Y:S02]  /*cf40*/  IADD3 R39, P5, PT, R27, R39, RZ ;  /* 0x000000271b277210 */ /* 0x000fe40007fbe0ff */
[----:B------:R0:W4:Y:S01]  /*cf50*/  @P3 LDG.E.U8 R46, desc[UR14][R30.64] ;  /* 0x0000000e1e2e3981 */ /* 0x000122000c1e1100 */
[----:B------:R-:W-:Y:S02]  /*cf60*/  PRMT R21, RZ, 0x7610, R21 ;  /* 0x00007610ff157816 */ /* 0x000fe40000000015 */
[----:B------:R-:W-:Y:S01]  /*cf70*/  ISETP.GT.AND P3, PT, R38, 0x27, PT ;  /* 0x000000272600780c */ /* 0x000fe20003f64270 */
[----:B--2---:R-:W-:Y:S01]  /*cf80*/  IMAD.X R40, R29, 0x1, R40, P5 ;  /* 0x000000011d287824 */ /* 0x004fe200028e0628 */
[----:B------:R-:W-:Y:S01]  /*cf90*/  IADD3 R43, P6, PT, R27, R43, RZ ;  /* 0x0000002b1b2b7210 */ /* 0x000fe20007fde0ff */
[----:B0-----:R-:W-:-:S02]  /*cfa0*/  @P0 IMAD.MOV.U32 R30, RZ, RZ, R37 ;  /* 0x000000ffff1e0224 */ /* 0x001fc400078e0025 */
[----:B------:R-:W-:Y:S01]  /*cfb0*/  @P0 IMAD.MOV.U32 R31, RZ, RZ, R42 ;  /* 0x000000ffff1f0224 */ /* 0x000fe200078e002a */
[----:B------:R-:W-:Y:S01]  /*cfc0*/  PRMT R5, RZ, 0x7610, R5 ;  /* 0x00007610ff057816 */ /* 0x000fe20000000005 */
[----:B-1----:R-:W2:Y:S04]  /*cfd0*/  LDL.LU R42, [R1+0x1a0] ;  /* 0x0001a000012a7983 */ /* 0x002ea80000300800 */
[----:B------:R0:W2:Y:S01]  /*cfe0*/  @P0 LDG.E.U8 R21, desc[UR14][R30.64] ;  /* 0x0000000e1e150981 */ /* 0x0000a2000c1e1100 */
[----:B------:R-:W-:Y:S01]  /*cff0*/  PRMT R18, RZ, 0x7610, R18 ;  /* 0x00007610ff127816 */ /* 0x000fe20000000012 */
[----:B0-----:R-:W-:Y:S02]  /*d000*/  @P2 IMAD.MOV.U32 R30, RZ, RZ, R39 ;  /* 0x000000ffff1e2224 */ /* 0x001fe400078e0027 */
[----:B------:R-:W-:-:S05]  /*d010*/  @P2 IMAD.MOV.U32 R31, RZ, RZ, R40 ;  /* 0x000000ffff1f2224 */ /* 0x000fca00078e0028 */
[----:B------:R0:W2:Y:S02]  /*d020*/  @P2 LDG.E.U8 R5, desc[UR14][R30.64] ;  /* 0x0000000e1e052981 */ /* 0x0000a4000c1e1100 */
[----:B0-----:R-:W-:Y:S02]  /*d030*/  @P3 IMAD.MOV.U32 R30, RZ, RZ, R43 ;  /* 0x000000ffff1e3224 */ /* 0x001fe400078e002b */
[----:B---3--:R-:W-:-:S04]  /*d040*/  IMAD.X R47, R29, 0x1, R47, P6 ;  /* 0x000000011d2f7824 */ /* 0x008fc800030e062f */
[----:B------:R-:W-:-:S05]  /*d050*/  @P3 IMAD.MOV.U32 R31, RZ, RZ, R47 ;  /* 0x000000ffff1f3224 */ /* 0x000fca00078e002f */
[----:B------:R-:W3:Y:S01]  /*d060*/  @P3 LDG.E.U8 R18, desc[UR14][R30.64] ;  /* 0x0000000e1e123981 */ /* 0x000ee2000c1e1100 */
[----:B----4-:R-:W-:-:S03]  /*d070*/  IADD3 R36, P5, PT, R27, R36, RZ ;  /* 0x000000241b247210 */ /* 0x010fc60007fbe0ff */
[----:B------:R-:W-:Y:S04]  /*d080*/  STL [R1+0x194], R39 ;  /* 0x0001942701007387 */ /* 0x000fe80000100800 */
[----:B------:R-:W4:Y:S04]  /*d090*/  LDL.LU R37, [R1+0x1ac] ;  /* 0x0001ac0001257983 */ /* 0x000f280000300800 */
[----:B--2---:R-:W-:Y:S04]  /*d0a0*/  STL [R1+0x66c], R21 ;  /* 0x00066c1501007387 */ /* 0x004fe80000100800 */
[----:B------:R0:W-:Y:S01]  /*d0b0*/  STL [R1+0x190], R40 ;  /* 0x0001902801007387 */ /* 0x0001e20000100800 */
[----:B------:R-:W-:-:S03]  /*d0c0*/  IMAD.X R42, R29, 0x1, R42, P5 ;  /* 0x000000011d2a7824 */ /* 0x000fc600028e062a */
[----:B0-----:R-:W2:Y:S04]  /*d0d0*/  LDL.LU R40, [R1+0x1a8] ;  /* 0x0001a80001287983 */ /* 0x001ea80000300800 */
[----:B------:R-:W-:Y:S04]  /*d0e0*/  STL [R1+0x19c], R43 ;  /* 0x00019c2b01007387 */ /* 0x000fe80000100800 */
[----:B------:R0:W-:Y:S04]  /*d0f0*/  STL [R1+0xd4], R46 ;  /* 0x0000d42e01007387 */ /* 0x0001e80000100800 */
[----:B0-----:R-:W2:Y:S04]  /*d100*/  LDL.LU R46, [R1+0x1b4] ;  /* 0x0001b400012e7983 */ /* 0x001ea80000300800 */
[----:B------:R-:W-:Y:S04]  /*d110*/  STL [R1+0x1a4], R36 ;  /* 0x0001a42401007387 */ /* 0x000fe80000100800 */
[----:B------:R-:W2:Y:S04]  /*d120*/  LDL.LU R39, [R1+0x1bc] ;  /* 0x0001bc0001277983 */ /* 0x000ea80000300800 */
[----:B------:R-:W-:Y:S04]  /*d130*/  STL [R1+0x670], R5 ;  /* 0x0006700501007387 */ /* 0x000fe80000100800 */
[----:B------:R0:W-:Y:S04]  /*d140*/  STL [R1+0x198], R47 ;  /* 0x0001982f01007387 */ /* 0x0001e80000100800 */
[----:B------:R-:W-:Y:S04]  /*d150*/  STL [R1+0x1a0], R42 ;  /* 0x0001a02a01007387 */ /* 0x000fe80000100800 */
[----:B---3--:R-:W-:Y:S04]  /*d160*/  STL [R1+0x674], R18 ;  /* 0x0006741201007387 */ /* 0x008fe80000100800 */
[----:B0-----:R-:W3:Y:S01]  /*d170*/  LDL.LU R47, [R1+0x1b0] ;  /* 0x0001b000012f7983 */ /* 0x001ee20000300800 */
[----:B------:R-:W-:-:S02]  /*d180*/  ISETP.GT.AND P0, PT, R38, 0x28, PT ;  /* 0x000000282600780c */ /* 0x000fc40003f04270 */
[C---:B------:R-:W-:Y:S01]  /*d190*/  ISETP.GT.AND P2, PT, R38.reuse, 0x29, PT ;  /* 0x000000292600780c */ /* 0x040fe20003f44270 */
[----:B------:R-:W3:Y:S01]  /*d1a0*/  LDL.LU R43, [R1+0x1b8] ;  /* 0x0001b800012b7983 */ /* 0x000ee20000300800 */
[----:B----4-:R-:W-:Y:S02]  /*d1b0*/  IADD3 R37, P5, PT, R27, R37, RZ ;  /* 0x000000251b257210 */ /* 0x010fe40007fbe0ff */
[----:B------:R-:W-:Y:S02]  /*d1c0*/  PRMT R52, RZ, 0x7610, R52 ;  /* 0x00007610ff347816 */ /* 0x000fe40000000034 */
[----:B------:R-:W-:-:S05]  /*d1d0*/  ISETP.GT.AND P3, PT, R38, 0x2a, PT ;  /* 0x0000002a2600780c */ /* 0x000fca0003f64270 */
[----:B------:R-:W-:Y:S02]  /*d1e0*/  @P0 IMAD.MOV.U32 R30, RZ, RZ, R36 ;  /* 0x000000ffff1e0224 */ /* 0x000fe400078e0024 */
[----:B------:R-:W-:Y:S01]  /*d1f0*/  @P0 IMAD.MOV.U32 R31, RZ, RZ, R42 ;  /* 0x000000ffff1f0224 */ /* 0x000fe200078e002a */
[----:B------:R-:W-:-:S04]  /*d200*/  PRMT R89, RZ, 0x7610, R89 ;  /* 0x00007610ff597816 */ /* 0x000fc80000000059 */
[----:B------:R0:W4:Y:S01]  /*d210*/  @P0 LDG.E.U8 R52, desc[UR14][R30.64] ;  /* 0x0000000e1e340981 */ /* 0x000122000c1e1100 */
[----:B--2---:R-:W-:Y:S02]  /*d220*/  IMAD.X R40, R29, 0x1, R40, P5 ;  /* 0x000000011d287824 */ /* 0x004fe400028e0628 */
[----:B0-----:R-:W-:Y:S02]  /*d230*/  @P2 IMAD.MOV.U32 R30, RZ, RZ, R37 ;  /* 0x000000ffff1e2224 */ /* 0x001fe400078e0025 */
[----:B------:R-:W-:Y:S01]  /*d240*/  @P2 IMAD.MOV.U32 R31, RZ, RZ, R40 ;  /* 0x000000ffff1f2224 */ /* 0x000fe200078e0028 */
[----:B------:R-:W-:-:S04]  /*d250*/  PRMT R44, RZ, 0x7610, R44 ;  /* 0x00007610ff2c7816 */ /* 0x000fc8000000002c */
[----:B------:R0:W2:Y:S01]  /*d260*/  @P2 LDG.E.U8 R89, desc[UR14][R30.64] ;  /* 0x0000000e1e592981 */ /* 0x0000a2000c1e1100 */
[----:B------:R-:W-:-:S05]  /*d270*/  IADD3 R46, P6, PT, R27, R46, RZ ;  /* 0x0000002e1b2e7210 */ /* 0x000fca0007fde0ff */
[----:B0-----:R-:W-:Y:S01]  /*d280*/  @P3 IMAD.MOV.U32 R30, RZ, RZ, R46 ;  /* 0x000000ffff1e3224 */ /* 0x001fe200078e002e */
[----:B------:R-:W-:Y:S04]  /*d290*/  STL [R1+0x1ac], R37 ;  /* 0x0001ac2501007387 */ /* 0x000fe80000100800 */
[----:B------:R-:W2:Y:S01]  /*d2a0*/  LDL.LU R36, [R1+0x1dc] ;  /* 0x0001dc0001247983 */ /* 0x000ea20000300800 */
[----:B---3--:R-:W-:-:S04]  /*d2b0*/  IMAD.X R47, R29, 0x1, R47, P6 ;  /* 0x000000011d2f7824 */ /* 0x008fc800030e062f */
[----:B------:R-:W-:-:S05]  /*d2c0*/  @P3 IMAD.MOV.U32 R31, RZ, RZ, R47 ;  /* 0x000000ffff1f3224 */ /* 0x000fca00078e002f */
[----:B------:R0:W3:Y:S01]  /*d2d0*/  @P3 LDG.E.U8 R44, desc[UR14][R30.64] ;  /* 0x0000000e1e2c3981 */ /* 0x0000e2000c1e1100 */
[----:B------:R-:W-:Y:S02]  /*d2e0*/  IADD3 R39, P5, PT, R27, R39, RZ ;  /* 0x000000271b277210 */ /* 0x000fe40007fbe0ff */
[----:B------:R-:W-:Y:S01]  /*d2f0*/  ISETP.GT.AND P0, PT, R38, 0x2b, PT ;  /* 0x0000002b2600780c */ /* 0x000fe20003f04270 */
[----:B------:R1:W-:Y:S02]  /*d300*/  STL [R1+0x1a8], R40 ;  /* 0x0001a82801007387 */ /* 0x0003e40000100800 */
[----:B------:R-:W-:Y:S02]  /*d310*/  IMAD.X R43, R29, 0x1, R43, P5 ;  /* 0x000000011d2b7824 */ /* 0x000fe400028e062b */
[----:B-1----:R-:W4:Y:S04]  /*d320*/  LDL.LU R40, [R1+0x1d8] ;  /* 0x0001d80001287983 */ /* 0x002f280000300800 */
[----:B------:R-:W-:Y:S04]  /*d330*/  STL [R1+0x1b4], R46 ;  /* 0x0001b42e01007387 */ /* 0x000fe80000100800 */
[----:B------:R-:W4:Y:S04]  /*d340*/  LDL.LU R42, [R1+0x1e4] ;  /* 0x0001e400012a7983 */ /* 0x000f280000300800 */
[----:B------:R-:W-:Y:S04]  /*d350*/  STL [R1+0x1bc], R39 ;  /* 0x0001bc2701007387 */ /* 0x000fe80000100800 */
[----:B------:R-:W4:Y:S04]  /*d360*/  LDL.LU R37, [R1+0x1ec] ;  /* 0x0001ec0001257983 */ /* 0x000f280000300800 */
[----:B------:R-:W-:Y:S04]  /*d370*/  STL [R1+0x1b0], R47 ;  /* 0x0001b02f01007387 */ /* 0x000fe80000100800 */
[----:B------:R-:W-:Y:S01]  /*d380*/  STL [R1+0x1b8], R43 ;  /* 0x0001b82b01007387 */ /* 0x000fe20000100800 */
[----:B------:R-:W-:Y:S01]  /*d390*/  PRMT R35, RZ, 0x7610, R35 ;  /* 0x00007610ff237816 */ /* 0x000fe20000000023 */
[----:B0-----:R-:W-:-:S02]  /*d3a0*/  @P0 IMAD.MOV.U32 R30, RZ, RZ, R39 ;  /* 0x000000ffff1e0224 */ /* 0x001fc400078e0027 */
[----:B------:R-:W-:Y:S01]  /*d3b0*/  @P0 IMAD.MOV.U32 R31, RZ, RZ, R43 ;  /* 0x000000ffff1f0224 */ /* 0x000fe200078e002b */
[----:B--2---:R-:W-:-:S04]  /*d3c0*/  IADD3 R36, P5, PT, R27, R36, RZ ;  /* 0x000000241b247210 */ /* 0x004fc80007fbe0ff */
[----:B------:R0:W2:Y:S04]  /*d3d0*/  @P0 LDG.E.U8 R35, desc[UR14][R30.64] ;  /* 0x0000000e1e230981 */ /* 0x0000a8000c1e1100 */
[----:B---3--:R1:W-:Y:S04]  /*d3e0*/  STL [R1+0xc0], R44 ;  /* 0x0000c02c01007387 */ /* 0x0083e80000100800 */
[----:B-1----:R-:W3:Y:S04]  /*d3f0*/  LDL.LU R44, [R1+0x1e0] ;  /* 0x0001e000012c7983 */ /* 0x002ee80000300800 */
[----:B------:R-:W-:Y:S04]  /*d400*/  STL [R1+0x1dc], R36 ;  /* 0x0001dc2401007387 */ /* 0x000fe80000100800 */
[----:B------:R-:W3:Y:S01]  /*d410*/  LDL.LU R39, [R1+0x1e8] ;  /* 0x0001e80001277983 */ /* 0x000ee20000300800 */
[----:B------:R-:W-:-:S02]  /*d420*/  ISETP.GT.AND P2, PT, R38, 0x2c, PT ;  /* 0x0000002c2600780c */ /* 0x000fc40003f44270 */
[C---:B------:R-:W-:Y:S01]  /*d430*/  ISETP.GT.AND P3, PT, R38.reuse, 0x2d, PT ;  /* 0x0000002d2600780c */ /* 0x040fe20003f64270 */
[----:B----4-:R-:W-:Y:S01]  /*d440*/  IMAD.X R40, R29, 0x1, R40, P5 ;  /* 0x000000011d287824 */ /* 0x010fe200028e0628 */
[----:B------:R-:W-:Y:S02]  /*d450*/  IADD3 R42, P6, PT, R27, R42, RZ ;  /* 0x0000002a1b2a7210 */ /* 0x000fe40007fde0ff */
[----:B------:R-:W-:Y:S02]  /*d460*/  PRMT R18, RZ, 0x7610, R18 ;  /* 0x00007610ff127816 */ /* 0x000fe40000000012 */
[----:B------:R-:W-:-:S05]  /*d470*/  ISETP.GT.AND P0, PT, R38, 0x2e, PT ;  /* 0x0000002e2600780c */ /* 0x000fca0003f04270 */
[----:B0-----:R-:W-:Y:S02]  /*d480*/  @P2 IMAD.MOV.U32 R30, RZ, RZ, R36 ;  /* 0x000000ffff1e2224 */ /* 0x001fe400078e0024 */
[----:B------:R-:W-:Y:S01]  /*d490*/  @P2 IMAD.MOV.U32 R31, RZ, RZ, R40 ;  /* 0x000000ffff1f2224 */ /* 0x000fe200078e0028 */
[----:B------:R-:W-:-:S04]  /*d4a0*/  PRMT R16, RZ, 0x7610, R16 ;  /* 0x00007610ff107816 */ /* 0x000fc80000000010 */
[----:B------:R0:W4:Y:S01]  /*d4b0*/  @P2 LDG.E.U8 R18, desc[UR14][R30.64] ;  /* 0x0000000e1e122981 */ /* 0x000122000c1e1100 */
[----:B------:R-:W-:Y:S01]  /*d4c0*/  IADD3 R37, P5, PT, R27, R37, RZ ;  /* 0x000000251b257210 */ /* 0x000fe20007fbe0ff */
[----:B0-----:R-:W-:Y:S02]  /*d4d0*/  @P3 IMAD.MOV.U32 R30, RZ, RZ, R42 ;  /* 0x000000ffff1e3224 */ /* 0x001fe400078e002a */
[----:B--2---:R0:W-:Y:S01]  /*d4e0*/  STL [R1+0xbc], R35 ;  /* 0x0000bc2301007387 */ /* 0x0041e20000100800 */
[----:B------:R-:W-:-:S03]  /*d4f0*/  PRMT R6, RZ, 0x7610, R6 ;  /* 0x00007610ff067816 */ /* 0x000fc60000000006 */
[----:B0-----:R-:W2:Y:S04]  /*d500*/  LDL.LU R35, [R1+0x1f4] ;  /* 0x0001f40001237983 */ /* 0x001ea80000300800 */
[----:B------:R0:W-:Y:S04]  /*d510*/  STL [R1+0x1d8], R40 ;  /* 0x0001d82801007387 */ /* 0x0001e80000100800 */
[----:B0-----:R-:W2:Y:S01]  /*d520*/  LDL.LU R40, [R1+0x1f0] ;  /* 0x0001f00001287983 */ /* 0x001ea20000300800 */
[----:B---3--:R-:W-:-:S04]  /*d530*/  IMAD.X R44, R29, 0x1, R44, P6 ;  /* 0x000000011d2c7824 */ /* 0x008fc800030e062c */
[----:B------:R-:W-:-:S05]  /*d540*/  @P3 IMAD.MOV.U32 R31, RZ, RZ, R44 ;  /* 0x000000ffff1f3224 */ /* 0x000fca00078e002c */
[----:B------:R0:W3:Y:S01]  /*d550*/  @P3 LDG.E.U8 R16, desc[UR14][R30.64] ;  /* 0x0000000e1e103981 */ /* 0x0000e2000c1e1100 */
[----:B------:R-:W-:Y:S02]  /*d560*/  IMAD.X R39, R29, 0x1, R39, P5 ;  /* 0x000000011d277824 */ /* 0x000fe400028e0627 */
[----:B0-----:R-:W-:Y:S02]  /*d570*/  @P0 IMAD.MOV.U32 R30, RZ, RZ, R37 ;  /* 0x000000ffff1e0224 */ /* 0x001fe400078e0025 */
[----:B------:R-:W-:-:S05]  /*d580*/  @P0 IMAD.MOV.U32 R31, RZ, RZ, R39 ;  /* 0x000000ffff1f0224 */ /* 0x000fca00078e0027 */
[----:B------:R0:W3:Y:S04]  /*d590*/  @P0 LDG.E.U8 R6, desc[UR14][R30.64] ;  /* 0x0000000e1e060981 */ /* 0x0000e8000c1e1100 */
[----:B------:R-:W-:Y:S04]  /*d5a0*/  STL [R1+0x1e4], R42 ;  /* 0x0001e42a01007387 */ /* 0x000fe80000100800 */
[----:B------:R-:W3:Y:S01]  /*d5b0*/  LDL.LU R43, [R1+0x1fc] ;  /* 0x0001fc00012b7983 */ /* 0x000ee20000300800 */
[----:B------:R-:W-:-:S03]  /*d5c0*/  ISETP.GT.AND P2, PT, R38, 0x2f, PT ;  /* 0x0000002f2600780c */ /* 0x000fc60003f44270 */
[----:B------:R-:W-:Y:S04]  /*d5d0*/  STL [R1+0x1ec], R37 ;  /* 0x0001ec2501007387 */ /* 0x000fe80000100800 */
[----:B------:R-:W3:Y:S04]  /*d5e0*/  LDL.LU R36, [R1+0x204] ;  /* 0x0002040001247983 */ /* 0x000ee80000300800 */
[----:B----4-:R-:W-:Y:S04]  /*d5f0*/  STL [R1+0x678], R18 ;  /* 0x0006781201007387 */ /* 0x010fe80000100800 */
[----:B------:R1:W-:Y:S01]  /*d600*/  STL [R1+0x1e0], R44 ;  /* 0x0001e02c01007387 */ /* 0x0003e20000100800 */
[----:B--2---:R-:W-:-:S03]  /*d610*/  IADD3 R35, P5, PT, R27, R35, RZ ;  /* 0x000000231b237210 */ /* 0x004fc60007fbe0ff */
[----:B------:R2:W-:Y:S01]  /*d620*/  STL [R1+0x1e8], R39 ;  /* 0x0001e82701007387 */ /* 0x0005e20000100800 */
[----:B------:R-:W-:Y:S01]  /*d630*/  PRMT R13, RZ, 0x7610, R13 ;  /* 0x00007610ff0d7816 */ /* 0x000fe2000000000d */
[----:B0-----:R-:W-:Y:S02]  /*d640*/  @P2 IMAD.MOV.U32 R30, RZ, RZ, R35 ;  /* 0x000000ffff1e2224 */ /* 0x001fe400078e0023 */
[----:B------:R-:W-:-:S04]  /*d650*/  IMAD.X R40, R29, 0x1, R40, P5 ;  /* 0x000000011d287824 */ /* 0x000fc800028e0628 */
[----:B------:R-:W-:-:S05]  /*d660*/  @P2 IMAD.MOV.U32 R31, RZ, RZ, R40 ;  /* 0x000000ffff1f2224 */ /* 0x000fca00078e0028 */
[----:B------:R0:W4:Y:S04]  /*d670*/  @P2 LDG.E.U8 R13, desc[UR14][R30.64] ;  /* 0x0000000e1e0d2981 */ /* 0x000128000c1e1100 */
[----:B---3--:R-:W-:Y:S04]  /*d680*/  STL [R1+0x67c], R16 ;  /* 0x00067c1001007387 */ /* 0x008fe80000100800 */
[----:B-1----:R-:W3:Y:S04]  /*d690*/  LDL.LU R44, [R1+0x1f8] ;  /* 0x0001f800012c7983 */ /* 0x002ee80000300800 */
[----:B--2---:R-:W2:Y:S04]  /*d6a0*/  LDL.LU R39, [R1+0x200] ;  /* 0x0002000001277983 */ /* 0x004ea80000300800 */
[----:B------:R-:W-:Y:S04]  /*d6b0*/  STL [R1+0x1f4], R35 ;  /* 0x0001f42301007387 */ /* 0x000fe80000100800 */
[----:B------:R-:W2:Y:S04]  /*d6c0*/  LDL.LU R37, [R1+0x20c] ;  /* 0x00020c0001257983 */ /* 0x000ea80000300800 */
[----:B------:R-:W-:Y:S04]  /*d6d0*/  STL [R1+0x680], R6 ;  /* 0x0006800601007387 */ /* 0x000fe80000100800 */
[----:B------:R1:W-:Y:S04]  /*d6e0*/  STL [R1+0x1f0], R40 ;  /* 0x0001f02801007387 */ /* 0x0003e80000100800 */
[----:B-1----:R-:W2:Y:S01]  /*d6f0*/  LDL.LU R40, [R1+0x208] ;  /* 0x0002080001287983 */ /* 0x002ea20000300800 */
[----:B------:R-:W-:-:S02]  /*d700*/  ISETP.GT.AND P3, PT, R38, 0x30, PT ;  /* 0x000000302600780c */ /* 0x000fc40003f64270 */
[C---:B------:R-:W-:Y:S02]  /*d710*/  IADD3 R43, P6, PT, R27.reuse, R43, RZ ;  /* 0x0000002b1b2b7210 */ /* 0x040fe40007fde0ff */
[C---:B------:R-:W-:Y:S02]  /*d720*/  ISETP.GT.AND P0, PT, R38.reuse, 0x31, PT ;  /* 0x000000312600780c */ /* 0x040fe40003f04270 */
[----:B------:R-:W-:Y:S02]  /*d730*/  IADD3 R36, P5, PT, R27, R36, RZ ;  /* 0x000000241b247210 */ /* 0x000fe40007fbe0ff */
[----:B------:R-:W-:Y:S02]  /*d740*/  PRMT R53, RZ, 0x7610, R53 ;  /* 0x00007610ff357816 */ /* 0x000fe40000000035 */
[----:B------:R-:W-:-:S03]  /*d750*/  ISETP.GT.AND P2, PT, R38, 0x32, PT ;  /* 0x000000322600780c */ /* 0x000fc60003f44270 */
[----:B0-----:R-:W-:Y:S01]  /*d760*/  @P3 IMAD.MOV.U32 R30, RZ, RZ, R43 ;  /* 0x000000ffff1e3224 */ /* 0x001fe200078e002b */
[----:B------:R-:W-:Y:S01]  /*d770*/  PRMT R91, RZ, 0x7610, R91 ;  /* 0x00007610ff5b7816 */ /* 0x000fe2000000005b */
[----:B------:R0:W-:Y:S01]  /*d780*/  STL [R1+0x1fc], R43 ;  /* 0x0001fc2b01007387 */ /* 0x0001e20000100800 */
[----:B------:R-:W-:-:S03]  /*d790*/  PRMT R32, RZ, 0x7610, R32 ;  /* 0x00007610ff207816 */ /* 0x000fc60000000020 */
[----:B------:R-:W2:Y:S04]  /*d7a0*/  LDL.LU R42, [R1+0x214] ;  /* 0x00021400012a7983 */ /* 0x000ea80000300800 */
[----:B------:R-:W-:Y:S04]  /*d7b0*/  STL [R1+0x204], R36 ;  /* 0x0002042401007387 */ /* 0x000fe80000100800 */
[----:B------:R-:W2:Y:S04]  /*d7c0*/  LDL.LU R35, [R1+0x21c] ;  /* 0x00021c0001237983 */ /* 0x000ea80000300800 */
[----:B----4-:R-:W-:Y:S01]  /*d7d0*/  STL [R1+0x684], R13 ;  /* 0x0006840d01007387 */ /* 0x010fe20000100800 */
[----:B---3--:R-:W-:-:S04]  /*d7e0*/  IMAD.X R44, R29, 0x1, R44, P6 ;  /* 0x000000011d2c7824 */ /* 0x008fc800030e062c */
[----:B------:R-:W-:Y:S02]  /*d7f0*/  @P3 IMAD.MOV.U32 R31, RZ, RZ, R44 ;  /* 0x000000ffff1f3224 */ /* 0x000fe400078e002c */
[----:B--2---:R-:W-:-:S03]  /*d800*/  IMAD.X R39, R29, 0x1, R39, P5 ;  /* 0x000000011d277824 */ /* 0x004fc600028e0627 */
[----:B------:R1:W2:Y:S01]  /*d810*/  @P3 LDG.E.U8 R53, desc[UR14][R30.64] ;  /* 0x0000000e1e353981 */ /* 0x0002a2000c1e1100 */
[----:B------:R-:W-:-:S03]  /*d820*/  IADD3 R37, P5, PT, R27, R37, RZ ;  /* 0x000000251b257210 */ /* 0x000fc60007fbe0ff */
[----:B------:R-:W-:Y:S01]  /*d830*/  STL [R1+0x1f8], R44 ;  /* 0x0001f82c01007387 */ /* 0x000fe20000100800 */
[----:B-1----:R-:W-:Y:S02]  /*d840*/  @P0 IMAD.MOV.U32 R30, RZ, RZ, R36 ;  /* 0x000000ffff1e0224 */ /* 0x002fe400078e0024 */
[----:B------:R-:W-:Y:S01]  /*d850*/  @P0 IMAD.MOV.U32 R31, RZ, RZ, R39 ;  /* 0x000000ffff1f0224 */ /* 0x000fe200078e0027 */
[----:B------:R1:W-:Y:S04]  /*d860*/  STL [R1+0x200], R39 ;  /* 0x0002002701007387 */ /* 0x0003e80000100800 */
[----:B------:R3:W4:Y:S01]  /*d870*/  @P0 LDG.E.U8 R91, desc[UR14][R30.64] ;  /* 0x0000000e1e5b0981 */ /* 0x000722000c1e1100 */
[----:B------:R-:W-:-:S03]  /*d880*/  IMAD.X R40, R29, 0x1, R40, P5 ;  /* 0x000000011d287824 */ /* 0x000fc600028e0628 */
[----:B0-----:R-:W2:Y:S04]  /*d890*/  LDL.LU R43, [R1+0x210] ;  /* 0x00021000012b7983 */ /* 0x001ea80000300800 */
[----:B-1----:R-:W4:Y:S01]  /*d8a0*/  LDL.LU R39, [R1+0x218] ;  /* 0x0002180001277983 */ /* 0x002f220000300800 */
[----:B---3--:R-:W-:Y:S02]  /*d8b0*/  @P2 IMAD.MOV.U32 R30, RZ, RZ, R37 ;  /* 0x000000ffff1e2224 */ /* 0x008fe400078e0025 */
[----:B------:R-:W-:-:S05]  /*d8c0*/  @P2 IMAD.MOV.U32 R31, RZ, RZ, R40 ;  /* 0x000000ffff1f2224 */ /* 0x000fca00078e0028 */
[----:B------:R0:W3:Y:S01]  /*d8d0*/  @P2 LDG.E.U8 R32, desc[UR14][R30.64] ;  /* 0x0000000e1e202981 */ /* 0x0000e2000c1e1100 */
[----:B------:R-:W-:-:S03]  /*d8e0*/  ISETP.GT.AND P3, PT, R38, 0x33, PT ;  /* 0x000000332600780c */ /* 0x000fc60003f64270 */
[----:B------:R1:W-:Y:S01]  /*d8f0*/  STL [R1+0x20c], R37 ;  /* 0x00020c2501007387 */ /* 0x0003e20000100800 */
[----:B------:R-:W-:-:S03]  /*d900*/  IADD3 R42, P6, PT, R27, R42, RZ ;  /* 0x0000002a1b2a7210 */ /* 0x000fc60007fde0ff */
[----:B------:R-:W3:Y:S04]  /*d910*/  LDL.LU R36, [R1+0x224] ;  /* 0x0002240001247983 */ /* 0x000ee80000300800 */
[----:B------:R0:W-:Y:S01]  /*d920*/  STL [R1+0x208], R40 ;  /* 0x0002082801007387 */ /* 0x0001e20000100800 */
[----:B------:R-:W-:-:S03]  /*d930*/  IADD3 R35, P5, PT, R27, R35, RZ ;  /* 0x000000231b237210 */ /* 0x000fc60007fbe0ff */
[----:B------:R-:W-:Y:S04]  /*d940*/  STL [R1+0x214], R42 ;  /* 0x0002142a01007387 */ /* 0x000fe80000100800 */
[----:B-1----:R-:W3:Y:S04]  /*d950*/  LDL.LU R37, [R1+0x220] ;  /* 0x0002200001257983 */ /* 0x002ee80000300800 */
[----:B------:R-:W-:Y:S04]  /*d960*/  STL [R1+0x21c], R35 ;  /* 0x00021c2301007387 */ /* 0x000fe80000100800 */
[----:B0-----:R-:W3:Y:S01]  /*d970*/  LDL.LU R40, [R1+0x22c] ;  /* 0x00022c0001287983 */ /* 0x001ee20000300800 */
[----:B------:R-:W-:-:S02]  /*d980*/  @P3 IMAD.MOV.U32 R30, RZ, RZ, R42 ;  /* 0x000000ffff1e3224 */ /* 0x000fc400078e002a */
[C---:B--2---:R-:W-:Y:S02]  /*d990*/  IMAD.X R43, R29.reuse, 0x1, R43, P6 ;  /* 0x000000011d2b7824 */ /* 0x044fe400030e062b */
[----:B----4-:R-:W-:Y:S01]  /*d9a0*/  IMAD.X R39, R29, 0x1, R39, P5 ;  /* 0x000000011d277824 */ /* 0x010fe200028e0627 */
[----:B---3--:R0:W-:Y:S04]  /*d9b0*/  STL [R1+0xa4], R32 ;  /* 0x0000a42001007387 */ /* 0x0081e80000100800 */
[----:B0-----:R-:W2:Y:S04]  /*d9c0*/  LDL.LU R32, [R1+0x234] ;  /* 0x0002340001207983 */ /* 0x001ea80000300800 */
[----:B------:R-:W-:Y:S04]  /*d9d0*/  STL [R1+0x210], R43 ;  /* 0x0002102b01007387 */ /* 0x000fe80000100800 */
[----:B------:R0:W-:Y:S04]  /*d9e0*/  STL [R1+0x218], R39 ;  /* 0x0002182701007387 */ /* 0x0001e80000100800 */
[----:B------:R-:W3:Y:S01]  /*d9f0*/  LDL.LU R42, [R1+0x228] ;  /* 0x00022800012a7983 */ /* 0x000ee20000300800 */
[----:B------:R-:W-:Y:S01]  /*da00*/  ISETP.GT.AND P0, PT, R38, 0x34, PT ;  /* 0x000000342600780c */ /* 0x000fe20003f04270 */
[----:B------:R-:W-:Y:S01]  /*da10*/  @P3 IMAD.MOV.U32 R31, RZ, RZ, R43 ;  /* 0x000000ffff1f3224 */ /* 0x000fe200078e002b */
[----:B------:R-:W-:-:S02]  /*da20*/  PRMT R41, RZ, 0x7610, R41 ;  /* 0x00007610ff297816 */ /* 0x000fc40000000029 */
[C---:B------:R-:W-:Y:S02]  /*da30*/  ISETP.GT.AND P2, PT, R38.reuse, 0x35, PT ;  /* 0x000000352600780c */ /* 0x040fe40003f44270 */
[----:B------:R-:W-:Y:S02]  /*da40*/  IADD3 R36, P5, PT, R27, R36, RZ ;  /* 0x000000241b247210 */ /* 0x000fe40007fbe0ff */
[----:B------:R1:W4:Y:S01]  /*da50*/  @P3 LDG.E.U8 R41, desc[UR14][R30.64] ;  /* 0x0000000e1e293981 */ /* 0x000322000c1e1100 */
[----:B------:R-:W-:Y:S02]  /*da60*/  PRMT R5, RZ, 0x7610, R5 ;  /* 0x00007610ff057816 */ /* 0x000fe40000000005 */
[----:B------:R-:W-:Y:S01]  /*da70*/  ISETP.GT.AND P3, PT, R38, 0x36, PT ;  /* 0x000000362600780c */ /* 0x000fe20003f64270 */
[----:B------:R-:W-:Y:S01]  /*da80*/  IMAD.X R37, R29, 0x1, R37, P5 ;  /* 0x000000011d257824 */ /* 0x000fe200028e0625 */
[----:B------:R-:W-:Y:S01]  /*da90*/  IADD3 R40, P6, PT, R27, R40, RZ ;  /* 0x000000281b287210 */ /* 0x000fe20007fde0ff */
[----:B-1----:R-:W-:-:S02]  /*daa0*/  @P0 IMAD.MOV.U32 R30, RZ, RZ, R35 ;  /* 0x000000ffff1e0224 */ /* 0x002fc400078e0023 */
[----:B------:R-:W-:Y:S01]  /*dab0*/  @P0 IMAD.MOV.U32 R31, RZ, RZ, R39 ;  /* 0x000000ffff1f0224 */ /* 0x000fe200078e0027 */
[----:B------:R-:W-:Y:S01]  /*dac0*/  PRMT R82, RZ, 0x7610, R82 ;  /* 0x00007610ff527816 */ /* 0x000fe20000000052 */
[----:B0-----:R-:W4:Y:S04]  /*dad0*/  LDL.LU R39, [R1+0x230] ;  /* 0x0002300001277983 */ /* 0x001f280000300800 */
[----:B------:R0:W4:Y:S01]  /*dae0*/  @P0 LDG.E.U8 R5, desc[UR14][R30.64] ;  /* 0x0000000e1e050981 */ /* 0x000122000c1e1100 */
[----:B------:R-:W-:Y:S01]  /*daf0*/  PRMT R3, RZ, 0x7610, R3 ;  /* 0x00007610ff037816 */ /* 0x000fe20000000003 */
[----:B0-----:R-:W-:Y:S02]  /*db00*/  @P2 IMAD.MOV.U32 R30, RZ, RZ, R36 ;  /* 0x000000ffff1e2224 */ /* 0x001fe400078e0024 */
[----:B------:R-:W-:-:S05]  /*db10*/  @P2 IMAD.MOV.U32 R31, RZ, RZ, R37 ;  /* 0x000000ffff1f2224 */ /* 0x000fca00078e0025 */
[----:B------:R0:W4:Y:S02]  /*db20*/  @P2 LDG.E.U8 R82, desc[UR14][R30.64] ;  /* 0x0000000e1e522981 */ /* 0x000124000c1e1100 */
[----:B0-----:R-:W-:Y:S02]  /*db30*/  @P3 IMAD.MOV.U32 R30, RZ, RZ, R40 ;  /* 0x000000ffff1e3224 */ /* 0x001fe400078e0028 */
[----:B---3--:R-:W-:-:S04]  /*db40*/  IMAD.X R42, R29, 0x1, R42, P6 ;  /* 0x000000011d2a7824 */ /* 0x008fc800030e062a */
[----:B------:R-:W-:-:S05]  /*db50*/  @P3 IMAD.MOV.U32 R31, RZ, RZ, R42 ;  /* 0x000000ffff1f3224 */ /* 0x000fca00078e002a */
[----:B------:R0:W3:Y:S01]  /*db60*/  @P3 LDG.E.U8 R3, desc[UR14][R30.64] ;  /* 0x0000000e1e033981 */ /* 0x0000e2000c1e1100 */
[----:B------:R-:W-:Y:S02]  /*db70*/  ISETP.GT.AND P0, PT, R38, 0x37, PT ;  /* 0x000000372600780c */ /* 0x000fe40003f04270 */
[----:B--2---:R-:W-:Y:S01]  /*db80*/  IADD3 R32, P5, PT, R27, R32, RZ ;  /* 0x000000201b207210 */ /* 0x004fe20007fbe0ff */
[----:B------:R1:W-:Y:S04]  /*db90*/  STL [R1+0x224], R36 ;  /* 0x0002242401007387 */ /* 0x0003e80000100800 */
[----:B------:R-:W2:Y:S01]  /*dba0*/  LDL.LU R35, [R1+0x23c] ;  /* 0x00023c0001237983 */ /* 0x000ea20000300800 */
[----:B------:R-:W-:Y:S01]  /*dbb0*/  PRMT R14, RZ, 0x7610, R14 ;  /* 0x00007610ff0e7816 */ /* 0x000fe2000000000e */
[----:B----4-:R-:W-:-:S02]  /*dbc0*/  IMAD.X R39, R29, 0x1, R39, P5 ;  /* 0x000000011d277824 */ /* 0x010fc400028e0627 */
[----:B------:R-:W-:Y:S04]  /*dbd0*/  STL [R1+0x688], R5 ;  /* 0x0006880501007387 */ /* 0x000fe80000100800 */
[----:B------:R-:W-:Y:S01]  /*dbe0*/  STL [R1+0x220], R37 ;  /* 0x0002202501007387 */ /* 0x000fe20000100800 */
[----:B0-----:R-:W-:-:S03]  /*dbf0*/  @P0 IMAD.MOV.U32 R30, RZ, RZ, R32 ;  /* 0x000000ffff1e0224 */ /* 0x001fc600078e0020 */
[----:B-1----:R-:W4:Y:S01]  /*dc00*/  LDL.LU R36, [R1+0x238] ;  /* 0x0002380001247983 */ /* 0x002f220000300800 */
[----:B------:R-:W-:-:S03]  /*dc10*/  @P0 IMAD.MOV.U32 R31, RZ, RZ, R39 ;  /* 0x000000ffff1f0224 */ /* 0x000fc600078e0027 */
[----:B------:R-:W-:Y:S04]  /*dc20*/  STL [R1+0x22c], R40 ;  /* 0x00022c2801007387 */ /* 0x000fe80000100800 */
[----:B------:R0:W-:Y:S04]  /*dc30*/  STL [R1+0xa0], R41 ;  /* 0x0000a02901007387 */ /* 0x0001e80000100800 */
[----:B------:R1:W4:Y:S04]  /*dc40*/  @P0 LDG.E.U8 R14, desc[UR14][R30.64] ;  /* 0x0000000e1e0e0981 */ /* 0x000328000c1e1100 */
[----:B0-----:R-:W4:Y:S04]  /*dc50*/  LDL.LU R41, [R1+0x244] ;  /* 0x0002440001297983 */ /* 0x001f280000300800 */
[----:B------:R-:W-:Y:S04]  /*dc60*/  STL [R1+0x234], R32 ;  /* 0x0002342001007387 */ /* 0x000fe80000100800 */
[----:B------:R-:W4:Y:S04]  /*dc70*/  LDL.LU R37, [R1+0x40c] ;  /* 0x00040c0001257983 */ /* 0x000f280000300800 */
[----:B------:R-:W-:Y:S04]  /*dc80*/  STL [R1+0x68c], R82 ;  /* 0x00068c5201007387 */ /* 0x000fe80000100800 */
[----:B------:R0:W-:Y:S04]  /*dc90*/  STL [R1+0x228], R42 ;  /* 0x0002282a01007387 */ /* 0x0001e80000100800 */
[----:B------:R-:W-:Y:S04]  /*dca0*/  STL [R1+0x230], R39 ;  /* 0x0002302701007387 */ /* 0x000fe80000100800 */
[----:B---3--:R-:W-:Y:S04]  /*dcb0*/  STL [R1+0x690], R3 ;  /* 0x0006900301007387 */ /* 0x008fe80000100800 */
[----:B0-----:R-:W3:Y:S04]  /*dcc0*/  LDL.LU R42, [R1+0x240] ;  /* 0x00024000012a7983 */ /* 0x001ee80000300800 */
[----:B------:R-:W3:Y:S01]  /*dcd0*/  LDL.LU R40, [R1+0x248] ;  /* 0x0002480001287983 */ /* 0x000ee20000300800 */
[----:B------:R-:W-:-:S02]  /*dce0*/  ISETP.GT.AND P2, PT, R38, 0x38, PT ;  /* 0x000000382600780c */ /* 0x000fc40003f44270 */
[----:B--2---:R-:W-:Y:S02]  /*dcf0*/  IADD3 R35, P5, PT, R27, R35, RZ ;  /* 0x000000231b237210 */ /* 0x004fe40007fbe0ff */
[----:B------:R-:W-:-:S03]  /*dd00*/  ISETP.GT.AND P3, PT, R38, 0x39, PT ;  /* 0x000000392600780c */ /* 0x000fc60003f64270 */
[----:B------:R-:W-:Y:S01]  /*dd10*/  STL [R1+0x23c], R35 ;  /* 0x00023c2301007387 */ /* 0x000fe20000100800 */
[----:B------:R-:W-:-:S03]  /*dd20*/  PRMT R54, RZ, 0x7610, R54 ;  /* 0x00007610ff367816 */ /* 0x000fc60000000036 */
[----:B------:R-:W2:Y:S01]  /*dd30*/  LDL.LU R32, [R1+0x414] ;  /* 0x0004140001207983 */ /* 0x000ea20000300800 */
[----:B----4-:R-:W-:Y:S02]  /*dd40*/  IMAD.X R36, R29, 0x1, R36, P5 ;  /* 0x000000011d247824 */ /* 0x010fe400028e0624 */
[----:B-1----:R-:W-:Y:S02]  /*dd50*/  @P2 IMAD.MOV.U32 R30, RZ, RZ, R35 ;  /* 0x000000ffff1e2224 */ /* 0x002fe400078e0023 */
[----:B------:R-:W-:-:S05]  /*dd60*/  @P2 IMAD.MOV.U32 R31, RZ, RZ, R36 ;  /* 0x000000ffff1f2224 */ /* 0x000fca00078e0024 */
[----:B------:R0:W4:Y:S04]  /*dd70*/  @P2 LDG.E.U8 R54, desc[UR14][R30.64] ;  /* 0x0000000e1e362981 */ /* 0x000128000c1e1100 */
[----:B------:R-:W-:Y:S01]  /*dd80*/  STL [R1+0x694], R14 ;  /* 0x0006940e01007387 */ /* 0x000fe20000100800 */
[----:B------:R-:W-:-:S03]  /*dd90*/  IADD3 R41, P6, PT, R27, R41, RZ ;  /* 0x000000291b297210 */ /* 0x000fc60007fde0ff */
[----:B------:R1:W-:Y:S01]  /*dda0*/  STL [R1+0x238], R36 ;  /* 0x0002382401007387 */ /* 0x0003e20000100800 */
[----:B------:R-:W-:-:S03]  /*ddb0*/  IADD3 R37, P5, PT, R27, R37, RZ ;  /* 0x000000251b257210 */ /* 0x000fc60007fbe0ff */
[----:B-1----:R-:W4:Y:S04]  /*ddc0*/  LDL.LU R36, [R1+0x410] ;  /* 0x0004100001247983 */ /* 0x002f280000300800 */
[----:B------:R1:W-:Y:S04]  /*ddd0*/  STL [R1+0x244], R41 ;  /* 0x0002442901007387 */ /* 0x0003e80000100800 */
[----:B------:R-:W4:Y:S01]  /*dde0*/  LDL.LU R39, [R1+0x41c] ;  /* 0x00041c0001277983 */ /* 0x000f220000300800 */
[----:B0-----:R-:W-:-:S03]  /*ddf0*/  @P3 IMAD.MOV.U32 R30, RZ, RZ, R41 ;  /* 0x000000ffff1e3224 */ /* 0x001fc600078e0029 */
[----:B------:R0:W-:Y:S04]  /*de00*/  STL [R1+0x40c], R37 ;  /* 0x00040c2501007387 */ /* 0x0001e80000100800 */
[----:B------:R-:W4:Y:S01]  /*de10*/  LDL.LU R35, [R1+0x250] ;  /* 0x0002500001237983 */ /* 0x000f220000300800 */
[C---:B---3--:R-:W-:Y:S02]  /*de20*/  IMAD.X R42, R29.reuse, 0x1, R42, P6 ;  /* 0x000000011d2a7824 */ /* 0x048fe400030e062a */
[----:B------:R-:W-:-:S03]  /*de30*/  IMAD.X R40, R29, 0x1, R40, P5 ;  /* 0x000000011d287824 */ /* 0x000fc600028e0628 */
[----:B------:R-:W-:Y:S04]  /*de40*/  STL [R1+0x240], R42 ;  /* 0x0002402a01007387 */ /* 0x000fe80000100800 */
[----:B------:R-:W-:Y:S04]  /*de50*/  STL [R1+0x248], R40 ;  /* 0x0002482801007387 */ /* 0x000fe80000100800 */
[----:B-1----:R-:W3:Y:S01]  /*de60*/  LDL.LU R41, [R1+0x418] ;  /* 0x0004180001297983 */ /* 0x002ee20000300800 */
[----:B------:R-:W-:Y:S01]  /*de70*/  ISETP.GT.AND P0, PT, R38, 0x3a, PT ;  /* 0x0000003a2600780c */ /* 0x000fe20003f04270 */
[----:B------:R-:W-:Y:S01]  /*de80*/  @P3 IMAD.MOV.U32 R31, RZ, RZ, R42 ;  /* 0x000000ffff1f3224 */ /* 0x000fe200078e002a */
[----:B------:R-:W-:-:S02]  /*de90*/  PRMT R93, RZ, 0x7610, R93 ;  /* 0x00007610ff5d7816 */ /* 0x000fc4000000005d */
[C---:B------:R-:W-:Y:S02]  /*dea0*/  ISETP.GT.AND P2, PT, R38.reuse, 0x3b, PT ;  /* 0x0000003b2600780c */ /* 0x040fe40003f44270 */
[----:B--2---:R-:W-:Y:S02]  /*deb0*/  IADD3 R32, P5, PT, R27, R32, RZ ;  /* 0x000000201b207210 */ /* 0x004fe40007fbe0ff */
[----:B------:R1:W2:Y:S01]  /*dec0*/  @P3 LDG.E.U8 R93, desc[UR14][R30.64] ;  /* 0x0000000e1e5d3981 */ /* 0x0002a2000c1e1100 */
[----:B------:R-:W-:Y:S02]  /*ded0*/  PRMT R33, RZ, 0x7610, R33 ;  /* 0x00007610ff217816 */ /* 0x000fe40000000021 */
[----:B------:R-:W-:Y:S02]  /*dee0*/  ISETP.GT.AND P3, PT, R38, 0x3c, PT ;  /* 0x0000003c2600780c */ /* 0x000fe40003f64270 */
[----:B------:R-:W-:Y:S01]  /*def0*/  PRMT R82, RZ, 0x7610, R82 ;  /* 0x00007610ff527816 */ /* 0x000fe20000000052 */
[----:B-1----:R-:W-:-:S02]  /*df00*/  @P0 IMAD.MOV.U32 R30, RZ, RZ, R37 ;  /* 0x000000ffff1e0224 */ /* 0x002fc400078e0025 */
[----:B------:R-:W-:Y:S01]  /*df10*/  @P0 IMAD.MOV.U32 R31, RZ, RZ, R40 ;  /* 0x000000ffff1f0224 */ /* 0x000fe200078e0028 */
[----:B0-----:R-:W2:Y:S04]  /*df20*/  LDL.LU R37, [R1+0x24c] ;  /* 0x00024c0001257983 */ /* 0x001ea80000300800 */
[----:B------:R0:W2:Y:S01]  /*df30*/  @P0 LDG.E.U8 R33, desc[UR14][R30.64] ;  /* 0x0000000e1e210981 */ /* 0x0000a2000c1e1100 */
[----:B------:R-:W-:Y:S01]  /*df40*/  PRMT R21, RZ, 0x7610, R21 ;  /* 0x00007610ff157816 */ /* 0x000fe20000000015 */
[----:B----4-:R-:W-:Y:S02]  /*df50*/  IMAD.X R36, R29, 0x1, R36, P5 ;  /* 0x000000011d247824 */ /* 0x010fe400028e0624 */
[----:B0-----:R-:W-:Y:S02]  /*df60*/  @P2 IMAD.MOV.U32 R30, RZ, RZ, R32 ;  /* 0x000000ffff1e2224 */ /* 0x001fe400078e0020 */
[----:B------:R-:W-:Y:S01]  /*df70*/  @P2 IMAD.MOV.U32 R31, RZ, RZ, R36 ;  /* 0x000000ffff1f2224 */ /* 0x000fe200078e0024 */
[----:B------:R-:W-:-:S04]  /*df80*/  IADD3 R39, P6, PT, R27, R39, RZ ;  /* 0x000000271b277210 */ /* 0x000fc80007fde0ff */
[----:B------:R0:W4:Y:S02]  /*df90*/  @P2 LDG.E.U8 R82, desc[UR14][R30.64] ;  /* 0x0000000e1e522981 */ /* 0x000124000c1e1100 */
[----:B0-----:R-:W-:Y:S02]  /*dfa0*/  @P3 IMAD.MOV.U32 R30, RZ, RZ, R39 ;  /* 0x000000ffff1e3224 */ /* 0x001fe400078e0027 */
[----:B---3--:R-:W-:-:S04]  /*dfb0*/  IMAD.X R41, R29, 0x1, R41, P6 ;  /* 0x000000011d297824 */ /* 0x008fc800030e0629 */
[----:B------:R-:W-:-:S05]  /*dfc0*/  @P3 IMAD.MOV.U32 R31, RZ, RZ, R41 ;  /* 0x000000ffff1f3224 */ /* 0x000fca00078e0029 */
[----:B------:R-:W3:Y:S01]  /*dfd0*/  @P3 LDG.E.U8 R21, desc[UR14][R30.64] ;  /* 0x0000000e1e153981 */ /* 0x000ee2000c1e1100 */
[----:B------:R-:W-:-:S03]  /*dfe0*/  IADD3 R35, P5, PT, R27, R35, RZ ;  /* 0x000000231b237210 */ /* 0x000fc60007fbe0ff */
[----:B------:R-:W-:Y:S04]  /*dff0*/  STL [R1+0x414], R32 ;  /* 0x0004142001007387 */ /* 0x000fe80000100800 */
[----:B--2---:R0:W-:Y:S01]  /*e000*/  STL [R1+0x8c], R33 ;  /* 0x00008c2101007387 */ /* 0x0041e20000100800 */
[----:B------:R-:W-:-:S03]  /*e010*/  IMAD.X R37, R29, 0x1, R37, P5 ;  /* 0x000000011d257824 */ /* 0x000fc600028e0625 */
[----:B0-----:R-:W2:Y:S04]  /*e020*/  LDL.LU R33, [R1+0x258] ;  /* 0x0002580001217983 */ /* 0x001ea80000300800 */
[----:B------:R0:W-:Y:S04]  /*e030*/  STL [R1+0x410], R36 ;  /* 0x0004102401007387 */ /* 0x0001e80000100800 */
[----:B0-----:R-:W2:Y:S04]  /*e040*/  LDL.LU R36, [R1+0x254] ;  /* 0x0002540001247983 */ /* 0x001ea80000300800 */
[----:B------:R-:W-:Y:S04]  /*e050*/  STL [R1+0x41c], R39 ;  /* 0x00041c2701007387 */ /* 0x000fe80000100800 */
[----:B------:R-:W2:Y:S04]  /*e060*/  LDL.LU R40, [R1+0x260] ;  /* 0x0002600001287983 */ /* 0x000ea80000300800 */
[----:B------:R-:W-:Y:S04]  /*e070*/  STL [R1+0x250], R35 ;  /* 0x0002502301007387 */ /* 0x000fe80000100800 */
[----:B------:R-:W2:Y:S04]  /*e080*/  LDL.LU R32, [R1+0x424] ;  /* 0x0004240001207983 */ /* 0x000ea80000300800 */
[----:B----4-:R-:W-:Y:S04]  /*e090*/  STL [R1+0x698], R82 ;  /* 0x0006985201007387 */ /* 0x010fe80000100800 */
[----:B------:R0:W-:Y:S04]  /*e0a0*/  STL [R1+0x418], R41 ;  /* 0x0004182901007387 */ /* 0x0001e80000100800 */
[----:B------:R-:W-:Y:S04]  /*e0b0*/  STL [R1+0x24c], R37 ;  /* 0x00024c2501007387 */ /* 0x000fe80000100800 */
[----:B---3--:R-:W-:Y:S04]  /*e0c0*/  STL [R1+0x69c], R21 ;  /* 0x00069c1501007387 */ /* 0x008fe80000100800 */
[----:B0-----:R-:W3:Y:S01]  /*e0d0*/  LDL.LU R41, [R1+0x25c] ;  /* 0x00025c0001297983 */ /* 0x001ee20000300800 */
[----:B------:R-:W-:-:S02]  /*e0e0*/  ISETP.GT.AND P0, PT, R38, 0x3d, PT ;  /* 0x0000003d2600780c */ /* 0x000fc40003f04270 */
[----:B------:R-:W-:Y:S01]  /*e0f0*/  PRMT R74, RZ, 0x7610, R74 ;  /* 0x00007610ff4a7816 */ /* 0x000fe2000000004a */
[----:B------:R-:W4:Y:S01]  /*e100*/  LDL.LU R39, [R1+0x420] ;  /* 0x0004200001277983 */ /* 0x000f220000300800 */
[----:B------:R-:W-:-:S09]  /*e110*/  ISETP.GT.AND P2, PT, R38, 0x3e, PT ;  /* 0x0000003e2600780c */ /* 0x000fd20003f44270 */
[----:B------:R-:W-:Y:S02]  /*e120*/  @P0 IMAD.MOV.U32 R30, RZ, RZ, R35 ;  /* 0x000000ffff1e0224 */ /* 0x000fe400078e0023 */
[----:B------:R-:W-:-:S05]  /*e130*/  @P0 IMAD.MOV.U32 R31, RZ, RZ, R37 ;  /* 0x000000ffff1f0224 */ /* 0x000fca00078e0025 */
[----:B------:R0:W4:Y:S01]  /*e140*/  @P0 LDG.E.U8 R74, desc[UR14][R30.64] ;  /* 0x0000000e1e4a0981 */ /* 0x000122000c1e1100 */
[----:B--2---:R-:W-:Y:S02]  /*e150*/  IADD3 R33, P5, PT, R27, R33, RZ ;  /* 0x000000211b217210 */ /* 0x004fe40007fbe0ff */
[----:B------:R-:W-:Y:S02]  /*e160*/  ISETP.GT.AND P3, PT, R38, 0x3f, PT ;  /* 0x0000003f2600780c */ /* 0x000fe40003f64270 */
[----:B------:R-:W-:Y:S01]  /*e170*/  PRMT R4, RZ, 0x7610, R4 ;  /* 0x00007610ff047816 */ /* 0x000fe20000000004 */
[----:B0-----:R-:W-:Y:S02]  /*e180*/  @P2 IMAD.MOV.U32 R30, RZ, RZ, R33 ;  /* 0x000000ffff1e2224 */ /* 0x001fe400078e0021 */
[----:B------:R-:W-:-:S04]  /*e190*/  IMAD.X R36, R29, 0x1, R36, P5 ;  /* 0x000000011d247824 */ /* 0x000fc800028e0624 */
[----:B------:R-:W-:Y:S01]  /*e1a0*/  @P2 IMAD.MOV.U32 R31, RZ, RZ, R36 ;  /* 0x000000ffff1f2224 */ /* 0x000fe200078e0024 */
[----:B------:R-:W-:-:S04]  /*e1b0*/  IADD3 R40, P6, PT, R27, R40, RZ ;  /* 0x000000281b287210 */ /* 0x000fc80007fde0ff */
[----:B------:R0:W2:Y:S01]  /*e1c0*/  @P2 LDG.E.U8 R4, desc[UR14][R30.64] ;  /* 0x0000000e1e042981 */ /* 0x0000a2000c1e1100 */
[----:B------:R-:W-:Y:S01]  /*e1d0*/  PRMT R9, RZ, 0x7610, R9 ;  /* 0x00007610ff097816 */ /* 0x000fe20000000009 */
[----:B0-----:R-:W-:Y:S02]  /*e1e0*/  @P3 IMAD.MOV.U32 R30, RZ, RZ, R40 ;  /* 0x000000ffff1e3224 */ /* 0x001fe400078e0028 */
[----:B---3--:R-:W-:-:S04]  /*e1f0*/  IMAD.X R41, R29, 0x1, R41, P6 ;  /* 0x000000011d297824 */ /* 0x008fc800030e0629 */
[----:B------:R-:W-:-:S05]  /*e200*/  @P3 IMAD.MOV.U32 R31, RZ, RZ, R41 ;  /* 0x000000ffff1f3224 */ /* 0x000fca00078e0029 */
[----:B------:R-:W3:Y:S04]  /*e210*/  @P3 LDG.E.U8 R9, desc[UR14][R30.64] ;  /* 0x0000000e1e093981 */ /* 0x000ee8000c1e1100 */
[----:B------:R-:W-:Y:S04]  /*e220*/  STL [R1+0x258], R33 ;  /* 0x0002582101007387 */ /* 0x000fe80000100800 */
[----:B------:R-:W3:Y:S04]  /*e230*/  LDL.LU R35, [R1+0x42c] ;  /* 0x00042c0001237983 */ /* 0x000ee80000300800 */
[----:B----4-:R-:W-:Y:S04]  /*e240*/  STL [R1+0x6a0], R74 ;  /* 0x0006a04a01007387 */ /* 0x010fe80000100800 */
[----:B------:R0:W-:Y:S04]  /*e250*/  STL [R1+0x254], R36 ;  /* 0x0002542401007387 */ /* 0x0001e80000100800 */
[----:B0-----:R-:W4:Y:S01]  /*e260*/  LDL.LU R36, [R1+0x428] ;  /* 0x0004280001247983 */ /* 0x001f220000300800 */
[----:B------:R-:W-:-:S03]  /*e270*/  IADD3 R32, P5, PT, R27, R32, RZ ;  /* 0x000000201b207210 */ /* 0x000fc60007fbe0ff */
[----:B------:R0:W-:Y:S02]  /*e280*/  STL [R1+0x260], R40 ;  /* 0x0002602801007387 */ /* 0x0001e40000100800 */
[----:B------:R-:W-:Y:S02]  /*e290*/  IMAD.X R39, R29, 0x1, R39, P5 ;  /* 0x000000011d277824 */ /* 0x000fe400028e0627 */
[----:B------:R-:W4:Y:S04]  /*e2a0*/  LDL.LU R37, [R1+0x434] ;  /* 0x0004340001257983 */ /* 0x000f280000300800 */
[----:B------:R-:W-:Y:S04]  /*e2b0*/  STL [R1+0x424], R32 ;  /* 0x0004242001007387 */ /* 0x000fe80000100800 */
[----:B------:R-:W4:Y:S04]  /*e2c0*/  LDL.LU R33, [R1+0x43c] ;  /* 0x00043c0001217983 */ /* 0x000f280000300800 */
[----:B--2---:R-:W-:Y:S04]  /*e2d0*/  STL [R1+0x6a4], R4 ;  /* 0x0006a40401007387 */ /* 0x004fe80000100800 */
[----:B------:R-:W-:Y:S04]  /*e2e0*/  STL [R1+0x25c], R41 ;  /* 0x00025c2901007387 */ /* 0x000fe80000100800 */
[----:B------:R1:W-:Y:S04]  /*e2f0*/  STL [R1+0x420], R39 ;  /* 0x0004202701007387 */ /* 0x0003e80000100800 */
[----:B---3--:R2:W-:Y:S04]  /*e300*/  STL [R1+0x6a8], R9 ;  /* 0x0006a80901007387 */ /* 0x0085e80000100800 */
[----:B0-----:R-:W3:Y:S01]  /*e310*/  LDL.LU R40, [R1+0x430] ;  /* 0x0004300001287983 */ /* 0x001ee20000300800 */
[----:B------:R-:W-:-:S02]  /*e320*/  ISETP.GT.AND P0, PT, R38, 0x40, PT ;  /* 0x000000402600780c */ /* 0x000fc40003f04270 */
[----:B------:R-:W-:Y:S02]  /*e330*/  ISETP.GT.AND P2, PT, R38, 0x41, PT ;  /* 0x000000412600780c */ /* 0x000fe40003f44270 */
[----:B------:R-:W-:Y:S02]  /*e340*/  IADD3 R35, P5, PT, R27, R35, RZ ;  /* 0x000000231b237210 */ /* 0x000fe40007fbe0ff */
[----:B------:R-:W-:Y:S02]  /*e350*/  PRMT R62, RZ, 0x7610, R62 ;  /* 0x00007610ff3e7816 */ /* 0x000fe4000000003e */
[----:B------:R-:W-:-:S05]  /*e360*/  PRMT R34, RZ, 0x7610, R34 ;  /* 0x00007610ff227816 */ /* 0x000fca0000000022 */
[----:B------:R-:W-:Y:S02]  /*e370*/  @P0 IMAD.MOV.U32 R30, RZ, RZ, R32 ;  /* 0x000000ffff1e0224 */ /* 0x000fe400078e0020 */
[----:B------:R-:W-:Y:S02]  /*e380*/  @P0 IMAD.MOV.U32 R31, RZ, RZ, R39 ;  /* 0x000000ffff1f0224 */ /* 0x000fe400078e0027 */
[----:B-1----:R-:W3:Y:S01]  /*e390*/  LDL.LU R39, [R1+0x438] ;  /* 0x0004380001277983 */ /* 0x002ee20000300800 */
[----:B----4-:R-:W-:-:S03]  /*e3a0*/  IMAD.X R36, R29, 0x1, R36, P5 ;  /* 0x000000011d247824 */ /* 0x010fc600028e0624 */
[----:B------:R0:W4:Y:S02]  /*e3b0*/  @P0 LDG.E.U8 R62, desc[UR14][R30.64] ;  /* 0x0000000e1e3e0981 */ /* 0x000124000c1e1100 */
[----:B0-----:R-:W-:Y:S02]  /*e3c0*/  @P2 IMAD.MOV.U32 R30, RZ, RZ, R35 ;  /* 0x000000ffff1e2224 */ /* 0x001fe400078e0023 */
[----:B------:R-:W-:-:S05]  /*e3d0*/  @P2 IMAD.MOV.U32 R31, RZ, RZ, R36 ;  /* 0x000000ffff1f2224 */ /* 0x000fca00078e0024 */
[----:B------:R0:W4:Y:S01]  /*e3e0*/  @P2 LDG.E.U8 R34, desc[UR14][R30.64] ;  /* 0x0000000e1e222981 */ /* 0x000122000c1e1100 */
[----:B------:R-:W-:Y:S02]  /*e3f0*/  ISETP.GT.AND P3, PT, R38, 0x42, PT ;  /* 0x000000422600780c */ /* 0x000fe40003f64270 */
[----:B------:R-:W-:Y:S02]  /*e400*/  IADD3 R37, P6, PT, R27, R37, RZ ;  /* 0x000000251b257210 */ /* 0x000fe40007fde0ff */
[----:B--2---:R-:W-:-:S09]  /*e410*/  PRMT R9, RZ, 0x7610, R9 ;  /* 0x00007610ff097816 */ /* 0x004fd20000000009 */
[----:B0-----:R-:W-:Y:S02]  /*e420*/  @P3 IMAD.MOV.U32 R30, RZ, RZ, R37 ;  /* 0x000000ffff1e3224 */ /* 0x001fe400078e0025 */
[----:B---3--:R-:W-:-:S04]  /*e430*/  IMAD.X R40, R29, 0x1, R40, P6 ;  /* 0x000000011d287824 */ /* 0x008fc800030e0628 */
[----:B------:R-:W-:-:S05]  /*e440*/  @P3 IMAD.MOV.U32 R31, RZ, RZ, R40 ;  /* 0x000000ffff1f3224 */ /* 0x000fca00078e0028 */
[----:B------:R0:W2:Y:S01]  /*e450*/  @P3 LDG.E.U8 R9, desc[UR14][R30.64] ;  /* 0x0000000e1e093981 */ /* 0x0000a2000c1e1100 */
[----:B------:R-:W-:Y:S02]  /*e460*/  ISETP.GT.AND P0, PT, R38, 0x43, PT ;  /* 0x000000432600780c */ /* 0x000fe40003f04270 */
[----:B------:R-:W-:Y:S01]  /*e470*/  IADD3 R33, P5, PT, R27, R33, RZ ;  /* 0x000000211b217210 */ /* 0x000fe20007fbe0ff */
[----:B------:R1:W-:Y:S04]  /*e480*/  STL [R1+0x42c], R35 ;  /* 0x00042c2301007387 */ /* 0x0003e80000100800 */
[----:B------:R-:W3:Y:S01]  /*e490*/  LDL.LU R32, [R1+0x444] ;  /* 0x0004440001207983 */ /* 0x000ee20000300800 */
[----:B------:R-:W-:-:S03]  /*e4a0*/  IMAD.X R39, R29, 0x1, R39, P5 ;  /* 0x000000011d277824 */ /* 0x000fc600028e0627 */
[----:B------:R0:W-:Y:S04]  /*e4b0*/  STL [R1+0x428], R36 ;  /* 0x0004282401007387 */ /* 0x0001e80000100800 */
[----:B-1----:R-:W3:Y:S01]  /*e4c0*/  LDL.LU R35, [R1+0x440] ;  /* 0x0004400001237983 */ /* 0x002ee20000300800 */
[----:B------:R-:W-:-:S03]  /*e4d0*/  PRMT R5, RZ, 0x7610, R5 ;  /* 0x00007610ff057816 */ /* 0x000fc60000000005 */
[----:B------:R-:W-:Y:S01]  /*e4e0*/  STL [R1+0x434], R37 ;  /* 0x0004342501007387 */ /* 0x000fe20000100800 */
[----:B0-----:R-:W-:-:S03]  /*e4f0*/  @P0 IMAD.MOV.U32 R30, RZ, RZ, R33 ;  /* 0x000000ffff1e0224 */ /* 0x001fc600078e0021 */
[----:B------:R-:W3:Y:S01]  /*e500*/  LDL.LU R36, [R1+0x268] ;  /* 0x0002680001247983 */ /* 0x000ee20000300800 */
[----:B------:R-:W-:-:S03]  /*e510*/  @P0 IMAD.MOV.U32 R31, RZ, RZ, R39 ;  /* 0x000000ffff1f0224 */ /* 0x000fc600078e0027 */
[----:B------:R-:W-:Y:S04]  /*e520*/  STL [R1+0x43c], R33 ;  /* 0x00043c2101007387 */ /* 0x000fe80000100800 */
[----:B----4-:R0:W-:Y:S04]  /*e530*/  STL [R1+0x78], R34 ;  /* 0x0000782201007387 */ /* 0x0101e80000100800 */
[----:B------:R1:W4:Y:S04]  /*e540*/  @P0 LDG.E.U8 R5, desc[UR14][R30.64] ;  /* 0x0000000e1e050981 */ /* 0x000328000c1e1100 */
[----:B0-----:R-:W4:Y:S04]  /*e550*/  LDL.LU R34, [R1+0x270] ;  /* 0x0002700001227983 */ /* 0x001f280000300800 */
[----:B------:R-:W-:Y:S04]  /*e560*/  STL [R1+0x430], R40 ;  /* 0x0004302801007387 */ /* 0x000fe80000100800 */
[----:B------:R-:W-:Y:S04]  /*e570*/  STL [R1+0x438], R39 ;  /* 0x0004382701007387 */ /* 0x000fe80000100800 */
[----:B------:R-:W4:Y:S04]  /*e580*/  LDL.LU R37, [R1+0x264] ;  /* 0x0002640001257983 */ /* 0x000f280000300800 */
[----:B--2---:R0:W-:Y:S04]  /*e590*/  STL [R1+0x6ac], R9 ;  /* 0x0006ac0901007387 */ /* 0x0041e80000100800 */
[----:B0-----:R-:W2:Y:S01]  /*e5a0*/  LDL.LU R9, [R1+0x26c] ;  /* 0x00026c0001097983 */ /* 0x001ea20000300800 */
[----:B------:R-:W-:-:S02]  /*e5b0*/  ISETP.GT.AND P2, PT, R38, 0x44, PT ;  /* 0x000000442600780c */ /* 0x000fc40003f44270 */
[----:B---3--:R-:W-:Y:S01]  /*e5c0*/  IADD3 R32, P5, PT, R27, R32, RZ ;  /* 0x000000201b207210 */ /* 0x008fe20007fbe0ff */
[----:B------:R-:W3:Y:S01]  /*e5d0*/  LDL.LU R33, [R1+0x278] ;  /* 0x0002780001217983 */ /* 0x000ee20000300800 */
[----:B------:R-:W-:-:S03]  /*e5e0*/  ISETP.GT.AND P3, PT, R38, 0x45, PT ;  /* 0x000000452600780c */ /* 0x000fc60003f64270 */
[----:B------:R-:W-:Y:S01]  /*e5f0*/  IMAD.X R35, R29, 0x1, R35, P5 ;  /* 0x000000011d237824 */ /* 0x000fe200028e0623 */
[----:B------:R-:W-:Y:S02]  /*e600*/  PRMT R17, RZ, 0x7610, R17 ;  /* 0x00007610ff117816 */ /* 0x000fe40000000011 */
[----:B------:R-:W-:-:S03]  /*e610*/  IADD3 R36, P6, PT, R27, R36, RZ ;  /* 0x000000241b247210 */ /* 0x000fc60007fde0ff */
[----:B-1----:R-:W-:Y:S02]  /*e620*/  @P2 IMAD.MOV.U32 R30, RZ, RZ, R32 ;  /* 0x000000ffff1e2224 */ /* 0x002fe400078e0020 */
[----:B------:R-:W-:Y:S01]  /*e630*/  @P2 IMAD.MOV.U32 R31, RZ, RZ, R35 ;  /* 0x000000ffff1f2224 */ /* 0x000fe200078e0023 */
[----:B------:R-:W-:Y:S01]  /*e640*/  STL [R1+0x444], R32 ;  /* 0x0004442001007387 */ /* 0x000fe20000100800 */
[----:B------:R-:W-:-:S03]  /*e650*/  PRMT R65, RZ, 0x7610, R65 ;  /* 0x00007610ff417816 */ /* 0x000fc60000000041 */
[----:B------:R0:W3:Y:S04]  /*e660*/  @P2 LDG.E.U8 R17, desc[UR14][R30.64] ;  /* 0x0000000e1e112981 */ /* 0x0000e8000c1e1100 */
[----:B----4-:R1:W-:Y:S04]  /*e670*/  STL [R1+0x6b0], R5 ;  /* 0x0006b00501007387 */ /* 0x0103e80000100800 */
[----:B------:R4:W-:Y:S01]  /*e680*/  STL [R1+0x440], R35 ;  /* 0x0004402301007387 */ /* 0x0009e20000100800 */
[----:B0-----:R-:W-:-:S03]  /*e690*/  @P3 IMAD.MOV.U32 R30, RZ, RZ, R36 ;  /* 0x000000ffff1e3224 */ /* 0x001fc600078e0024 */
[----:B-1----:R-:W3:Y:S01]  /*e6a0*/  LDL.LU R5, [R1+0x274] ;  /* 0x0002740001057983 */ /* 0x002ee20000300800 */
[----:B------:R-:W-:-:S04]  /*e6b0*/  IMAD.X R37, R29, 0x1, R37, P6 ;  /* 0x000000011d257824 */ /* 0x000fc800030e0625 */
[----:B------:R-:W-:-:S05]  /*e6c0*/  @P3 IMAD.MOV.U32 R31, RZ, RZ, R37 ;  /* 0x000000ffff1f3224 */ /* 0x000fca00078e0025 */
[----:B------:R0:W3:Y:S01]  /*e6d0*/  @P3 LDG.E.U8 R65, desc[UR14][R30.64] ;  /* 0x0000000e1e413981 */ /* 0x0000e2000c1e1100 */
[----:B------:R-:W-:Y:S02]  /*e6e0*/  ISETP.GT.AND P0, PT, R38, 0x46, PT ;  /* 0x000000462600780c */ /* 0x000fe40003f04270 */
[----:B------:R-:W-:Y:S02]  /*e6f0*/  IADD3 R34, P5, PT, R27, R34, RZ ;  /* 0x000000221b227210 */ /* 0x000fe40007fbe0ff */
[----:B------:R-:W-:-:S09]  /*e700*/  PRMT R24, RZ, 0x7610, R24 ;  /* 0x00007610ff187816 */ /* 0x000fd20000000018 */
[----:B0-----:R-:W-:Y:S02]  /*e710*/  @P0 IMAD.MOV.U32 R30, RZ, RZ, R34 ;  /* 0x000000ffff1e0224 */ /* 0x001fe400078e0022 */
[----:B--2---:R-:W-:-:S04]  /*e720*/  IMAD.X R9, R29, 0x1, R9, P5 ;  /* 0x000000011d097824 */ /* 0x004fc800028e0609 */
[----:B------:R-:W-:-:S05]  /*e730*/  @P0 IMAD.MOV.U32 R31, RZ, RZ, R9 ;  /* 0x000000ffff1f0224 */ /* 0x000fca00078e0009 */
[----:B------:R0:W2:Y:S01]  /*e740*/  @P0 LDG.E.U8 R24, desc[UR14][R30.64] ;  /* 0x0000000e1e180981 */ /* 0x0000a2000c1e1100 */
[----:B------:R-:W-:Y:S02]  /*e750*/  ISETP.GT.AND P2, PT, R38, 0x47, PT ;  /* 0x000000472600780c */ /* 0x000fe40003f44270 */
[----:B---3--:R-:W-:Y:S01]  /*e760*/  IADD3 R33, P5, PT, R27, R33, RZ ;  /* 0x000000211b217210 */ /* 0x008fe20007fbe0ff */
[----:B------:R1:W-:Y:S04]  /*e770*/  STL [R1+0x268], R36 ;  /* 0x0002682401007387 */ /* 0x0003e80000100800 */
[----:B----4-:R-:W3:Y:S04]  /*e780*/  LDL.LU R35, [R1+0x44c] ;  /* 0x00044c0001237983 */ /* 0x010ee80000300800 */
[----:B------:R4:W-:Y:S01]  /*e790*/  STL [R1+0x270], R34 ;  /* 0x0002702201007387 */ /* 0x0009e20000100800 */
[----:B------:R-:W-:-:S03]  /*e7a0*/  PRMT R10, RZ, 0x7610, R10 ;  /* 0x00007610ff0a7816 */ /* 0x000fc6000000000a */
[----:B------:R-:W3:Y:S01]  /*e7b0*/  LDL.LU R32, [R1+0x454] ;  /* 0x0004540001207983 */ /* 0x000ee20000300800 */
[----:B0-----:R-:W-:-:S03]  /*e7c0*/  @P2 IMAD.MOV.U32 R30, RZ, RZ, R33 ;  /* 0x000000ffff1e2224 */ /* 0x001fc600078e0021 */
[----:B------:R-:W-:Y:S04]  /*e7d0*/  STL [R1+0x6b4], R17 ;  /* 0x0006b41101007387 */ /* 0x000fe80000100800 */
[----:B------:R-:W-:Y:S01]  /*e7e0*/  STL [R1+0x264], R37 ;  /* 0x0002642501007387 */ /* 0x000fe20000100800 */
[----:B------:R-:W-:-:S03]  /*e7f0*/  IMAD.X R5, R29, 0x1, R5, P5 ;  /* 0x000000011d057824 */ /* 0x000fc600028e0605 */
[----:B------:R0:W-:Y:S01]  /*e800*/  STL [R1+0x26c], R9 ;  /* 0x00026c0901007387 */ /* 0x0001e20000100800 */
[----:B------:R-:W-:-:S03]  /*e810*/  @P2 IMAD.MOV.U32 R31, RZ, RZ, R5 ;  /* 0x000000ffff1f2224 */ /* 0x000fc600078e0005 */
[----:B-1----:R-:W3:Y:S04]  /*e820*/  LDL.LU R36, [R1+0x448] ;  /* 0x0004480001247983 */ /* 0x002ee80000300800 */
[----:B------:R1:W3:Y:S04]  /*e830*/  @P2 LDG.E.U8 R10, desc[UR14][R30.64] ;  /* 0x0000000e1e0a2981 */ /* 0x0002e8000c1e1100 */
[----:B------:R-:W-:Y:S04]  /*e840*/  STL [R1+0x6b8], R65 ;  /* 0x0006b84101007387 */ /* 0x000fe80000100800 */
[----:B----4-:R-:W4:Y:S04]  /*e850*/  LDL.LU R34, [R1+0x450] ;  /* 0x0004500001227983 */ /* 0x010f280000300800 */
[----:B0-----:R-:W4:Y:S04]  /*e860*/  LDL.LU R9, [R1+0x45c] ;  /* 0x00045c0001097983 */ /* 0x001f280000300800 */
[----:B------:R0:W-:Y:S04]  /*e870*/  STL [R1+0x278], R33 ;  /* 0x0002782101007387 */ /* 0x0001e80000100800 */
[----:B--2---:R-:W-:Y:S04]  /*e880*/  STL [R1+0x6bc], R24 ;  /* 0x0006bc1801007387 */ /* 0x004fe80000100800 */
[----:B------:R2:W-:Y:S04]  /*e890*/  STL [R1+0x274], R5 ;  /* 0x0002740501007387 */ /* 0x0005e80000100800 */
[----:B------:R-:W4:Y:S01]  /*e8a0*/  LDL.LU R17, [R1+0x458] ;  /* 0x0004580001117983 */ /* 0x000f220000300800 */
[----:B------:R-:W-:-:S02]  /*e8b0*/  ISETP.GT.AND P3, PT, R38, 0x48, PT ;  /* 0x000000482600780c */ /* 0x000fc40003f64270 */
[C---:B---3--:R-:W-:Y:S02]  /*e8c0*/  IADD3 R35, P6, PT, R27.reuse, R35, RZ ;  /* 0x000000231b237210 */ /* 0x048fe40007fde0ff */
[----:B------:R-:W-:Y:S02]  /*e8d0*/  ISETP.GT.AND P0, PT, R38, 0x49, PT ;  /* 0x000000492600780c */ /* 0x000fe40003f04270 */
[----:B------:R-:W-:Y:S01]  /*e8e0*/  IADD3 R32, P5, PT, R27, R32, RZ ;  /* 0x000000201b207210 */ /* 0x000fe20007fbe0ff */
[----:B------:R3:W-:Y:S01]  /*e8f0*/  STL [R1+0x44c], R35 ;  /* 0x00044c2301007387 */ /* 0x0007e20000100800 */
[----:B------:R-:W-:-:S03]  /*e900*/  PRMT R61, RZ, 0x7610, R61 ;  /* 0x00007610ff3d7816 */ /* 0x000fc6000000003d */
[----:B0-----:R-:W4:Y:S02]  /*e910*/  LDL.LU R33, [R1+0x464] ;  /* 0x0004640001217983 */ /* 0x001f240000300800 */
[----:B-1----:R-:W-:Y:S02]  /*e920*/  @P3 IMAD.MOV.U32 R30, RZ, RZ, R35 ;  /* 0x000000ffff1e3224 */ /* 0x002fe400078e0023 */
[----:B------:R0:W-:Y:S04]  /*e930*/  STL [R1+0x454], R32 ;  /* 0x0004542001007387 */ /* 0x0001e80000100800 */
[----:B--2---:R-:W2:Y:S01]  /*e940*/  LDL.LU R5, [R1+0x46c] ;  /* 0x00046c0001057983 */ /* 0x004ea20000300800 */
[----:B------:R-:W-:-:S03]  /*e950*/  IMAD.X R36, R29, 0x1, R36, P6 ;  /* 0x000000011d247824 */ /* 0x000fc600030e0624 */
[----:B------:R1:W-:Y:S01]  /*e960*/  STL [R1+0x6c0], R10 ;  /* 0x0006c00a01007387 */ /* 0x0003e20000100800 */
[----:B------:R-:W-:-:S03]  /*e970*/  @P3 IMAD.MOV.U32 R31, RZ, RZ, R36 ;  /* 0x000000ffff1f3224 */ /* 0x000fc600078e0024 */
[----:B------:R-:W-:Y:S01]  /*e980*/  STL [R1+0x448], R36 ;  /* 0x0004482401007387 */ /* 0x000fe20000100800 */
[----:B------:R-:W-:-:S03]  /*e990*/  PRMT R24, RZ, 0x7610, R24 ;  /* 0x00007610ff187816 */ /* 0x000fc60000000018 */
[----:B------:R0:W2:Y:S01]  /*e9a0*/  @P3 LDG.E.U8 R61, desc[UR14][R30.64] ;  /* 0x0000000e1e3d3981 */ /* 0x0000a2000c1e1100 */
[----:B----4-:R-:W-:-:S05]  /*e9b0*/  IMAD.X R34, R29, 0x1, R34, P5 ;  /* 0x000000011d227824 */ /* 0x010fca00028e0622 */
[----:B------:R-:W-:Y:S01]  /*e9c0*/  STL [R1+0x450], R34 ;  /* 0x0004502201007387 */ /* 0x000fe20000100800 */
[----:B0-----:R-:W-:-:S03]  /*e9d0*/  @P0 IMAD.MOV.U32 R30, RZ, RZ, R32 ;  /* 0x000000ffff1e0224 */ /* 0x001fc600078e0020 */
[----:B---3--:R-:W3:Y:S01]  /*e9e0*/  LDL.LU R35, [R1+0x460] ;  /* 0x0004600001237983 */ /* 0x008ee20000300800 */
[----:B------:R-:W-:-:S03]  /*e9f0*/  @P0 IMAD.MOV.U32 R31, RZ, RZ, R34 ;  /* 0x000000ffff1f0224 */ /* 0x000fc600078e0022 */
[----:B------:R-:W4:Y:S01]  /*ea00*/  LDL.LU R32, [R1+0x468] ;  /* 0x0004680001207983 */ /* 0x000f220000300800 */
[----:B------:R-:W-:-:S03]  /*ea10*/  ISETP.GT.AND P2, PT, R38, 0x4a, PT ;  /* 0x0000004a2600780c */ /* 0x000fc60003f44270 */
[----:B------:R0:W4:Y:S01]  /*ea20*/  @P0 LDG.E.U8 R24, desc[UR14][R30.64] ;  /* 0x0000000e1e180981 */ /* 0x000122000c1e1100 */
[----:B------:R-:W-:Y:S02]  /*ea30*/  IADD3 R9, P5, PT, R27, R9, RZ ;  /* 0x000000091b097210 */ /* 0x000fe40007fbe0ff */
[----:B------:R-:W-:Y:S01]  /*ea40*/  PRMT R4, RZ, 0x7610, R4 ;  /* 0x00007610ff047816 */ /* 0x000fe20000000004 */
[----:B-1----:R-:W4:Y:S06]  /*ea50*/  LDL.LU R10, [R1+0x280] ;  /* 0x00028000010a7983 */ /* 0x002f2c0000300800 */
[----:B0-----:R-:W-:-:S02]  /*ea60*/  @P2 IMAD.MOV.U32 R30, RZ, RZ, R9 ;  /* 0x000000ffff1e2224 */ /* 0x001fc400078e0009 */
[----:B------:R-:W-:-:S04]  /*ea70*/  IMAD.X R17, R29, 0x1, R17, P5 ;  /* 0x000000011d117824 */ /* 0x000fc800028e0611 */
[----:B------:R-:W-:-:S05]  /*ea80*/  @P2 IMAD.MOV.U32 R31, RZ, RZ, R17 ;  /* 0x000000ffff1f2224 */ /* 0x000fca00078e0011 */
[----:B------:R0:W4:Y:S01]  /*ea90*/  @P2 LDG.E.U8 R4, desc[UR14][R30.64] ;  /* 0x0000000e1e042981 */ /* 0x000122000c1e1100 */
[C---:B------:R-:W-:Y:S02]  /*eaa0*/  ISETP.GT.AND P3, PT, R38.reuse, 0x4b, PT ;  /* 0x0000004b2600780c */ /* 0x040fe40003f64270 */
[C---:B------:R-:W-:Y:S02]  /*eab0*/  IADD3 R33, P6, PT, R27.reuse, R33, RZ ;  /* 0x000000211b217210 */ /* 0x040fe40007fde0ff */
[----:B------:R-:W-:Y:S02]  /*eac0*/  ISETP.GT.AND P0, PT, R38, 0x4c, PT ;  /* 0x0000004c2600780c */ /* 0x000fe40003f04270 */
[----:B------:R-:W-:Y:S02]  /*ead0*/  PRMT R13, RZ, 0x7610, R13 ;  /* 0x00007610ff0d7816 */ /* 0x000fe4000000000d */
[----:B--2---:R-:W-:-:S05]  /*eae0*/  IADD3 R5, P5, PT, R27, R5, RZ ;  /* 0x000000051b057210 */ /* 0x004fca0007fbe0ff */
[----:B0-----:R-:W-:Y:S01]  /*eaf0*/  @P3 IMAD.MOV.U32 R30, RZ, RZ, R33 ;  /* 0x000000ffff1e3224 */ /* 0x001fe200078e0021 */
[----:B------:R-:W-:Y:S01]  /*eb00*/  STL [R1+0x45c], R9 ;  /* 0x00045c0901007387 */ /* 0x000fe20000100800 */
[----:B------:R-:W-:Y:S01]  /*eb10*/  PRMT R12, RZ, 0x7610, R12 ;  /* 0x00007610ff0c7816 */ /* 0x000fe2000000000c */
[----:B---3--:R-:W-:-:S04]  /*eb20*/  IMAD.X R35, R29, 0x1, R35, P6 ;  /* 0x000000011d237824 */ /* 0x008fc800030e0623 */
[----:B------:R-:W-:Y:S02]  /*eb30*/  @P3 IMAD.MOV.U32 R31, RZ, RZ, R35 ;  /* 0x000000ffff1f3224 */ /* 0x000fe400078e0023 */
[----:B----4-:R-:W-:Y:S01]  /*eb40*/  IMAD.X R32, R29, 0x1, R32, P5 ;  /* 0x000000011d207824 */ /* 0x010fe200028e0620 */
[----:B------:R0:W-:Y:S04]  /*eb50*/  STL [R1+0x5c], R24 ;  /* 0x00005c1801007387 */ /* 0x0001e80000100800 */
[----:B------:R1:W2:Y:S04]  /*eb60*/  @P3 LDG.E.U8 R13, desc[UR14][R30.64] ;  /* 0x0000000e1e0d3981 */ /* 0x0002a8000c1e1100 */
[----:B0-----:R-:W3:Y:S04]  /*eb70*/  LDL.LU R24, [R1+0x27c] ;  /* 0x00027c0001187983 */ /* 0x001ee80000300800 */
[----:B------:R0:W-:Y:S01]  /*eb80*/  STL [R1+0x458], R17 ;  /* 0x0004581101007387 */ /* 0x0001e20000100800 */
[----:B-1----:R-:W-:-:S02]  /*eb90*/  @P0 IMAD.MOV.U32 R30, RZ, RZ, R5 ;  /* 0x000000ffff1e0224 */ /* 0x002fc400078e0005 */
[----:B------:R-:W-:Y:S01]  /*eba0*/  @P0 IMAD.MOV.U32 R31, RZ, RZ, R32 ;  /* 0x000000ffff1f0224 */ /* 0x000fe200078e0020 */
[----:B------:R-:W4:Y:S04]  /*ebb0*/  LDL.LU R34, [R1+0x284] ;  /* 0x0002840001227983 */ /* 0x000f280000300800 */
[----:B------:R1:W-:Y:S04]  /*ebc0*/  STL [R1+0x464], R33 ;  /* 0x0004642101007387 */ /* 0x0003e80000100800 */
[----:B0-----:R-:W4:Y:S04]  /*ebd0*/  LDL.LU R17, [R1+0x288] ;  /* 0x0002880001117983 */ /* 0x001f280000300800 */
[----:B------:R0:W4:Y:S04]  /*ebe0*/  @P0 LDG.E.U8 R12, desc[UR14][R30.64] ;  /* 0x0000000e1e0c0981 */ /* 0x000128000c1e1100 */
[----:B------:R-:W-:Y:S04]  /*ebf0*/  STL [R1+0x46c], R5 ;  /* 0x00046c0501007387 */ /* 0x000fe80000100800 */
[----:B------:R-:W4:Y:S04]  /*ec00*/  LDL.LU R9, [R1+0x290] ;  /* 0x0002900001097983 */ /* 0x000f280000300800 */
[----:B------:R-:W-:Y:S04]  /*ec10*/  STL [R1+0x6c4], R4 ;  /* 0x0006c40401007387 */ /* 0x000fe80000100800 */
[----:B------:R-:W-:Y:S04]  /*ec20*/  STL [R1+0x460], R35 ;  /* 0x0004602301007387 */ /* 0x000fe80000100800 */
[----:B------:R0:W-:Y:S04]  /*ec30*/  STL [R1+0x468], R32 ;  /* 0x0004682001007387 */ /* 0x0001e80000100800 */
[----:B-1----:R-:W4:Y:S01]  /*ec40*/  LDL.LU R33, [R1+0x28c] ;  /* 0x00028c0001217983 */ /* 0x002f220000300800 */
[----:B------:R-:W-:-:S02]  /*ec50*/  ISETP.GT.AND P2, PT, R38, 0x4d, PT ;  /* 0x0000004d2600780c */ /* 0x000fc40003f44270 */
[----:B------:R-:W-:Y:S02]  /*ec60*/  IADD3 R10, P5, PT, R27, R10, RZ ;  /* 0x0000000a1b0a7210 */ /* 0x000fe40007fbe0ff */
[----:B------:R-:W-:-:S09]  /*ec70*/  ISETP.GT.AND P3, PT, R38, 0x4e, PT ;  /* 0x0000004e2600780c */ /* 0x000fd20003f64270 */
[----:B0-----:R-:W-:Y:S01]  /*ec80*/  @P2 IMAD.MOV.U32 R30, RZ, RZ, R10 ;  /* 0x000000ffff1e2224 */ /* 0x001fe200078e000a */
[----:B------:R-:W-:Y:S01]  /*ec90*/  PRMT R19, RZ, 0x7610, R19 ;  /* 0x00007610ff137816 */ /* 0x000fe20000000013 */
[----:B--2---:R-:W-:Y:S04]  /*eca0*/  STL [R1+0x6c8], R13 ;  /* 0x0006c80d01007387 */ /* 0x004fe80000100800 */
[----:B------:R-:W2:Y:S01]  /*ecb0*/  LDL.LU R32, [R1+0x470] ;  /* 0x0004700001207983 */ /* 0x000ea20000300800 */
[----:B---3--:R-:W-:-:S03]  /*ecc0*/  IMAD.X R24, R29, 0x1, R24, P5 ;  /* 0x000000011d187824 */ /* 0x008fc600028e0618 */
[----:B------:R-:W3:Y:S01]  /*ecd0*/  LDL.LU R5, [R1+0x474] ;  /* 0x0004740001057983 */ /* 0x000ee20000300800 */
[----:B------:R-:W-:-:S03]  /*ece0*/  @P2 IMAD.MOV.U32 R31, RZ, RZ, R24 ;  /* 0x000000ffff1f2224 */ /* 0x000fc600078e0018 */
[----:B------:R-:W-:Y:S04]  /*ecf0*/  STL [R1+0x280], R10 ;  /* 0x0002800a01007387 */ /* 0x000fe80000100800 */
[----:B------:R0:W2:Y:S01]  /*ed00*/  @P2 LDG.E.U8 R19, desc[UR14][R30.64] ;  /* 0x0000000e1e132981 */ /* 0x0000a2000c1e1100 */
[----:B----4-:R-:W-:-:S03]  /*ed10*/  IADD3 R17, P6, PT, R27, R17, RZ ;  /* 0x000000111b117210 */ /* 0x010fc60007fde0ff */
[----:B------:R-:W-:Y:S04]  /*ed20*/  STL [R1+0x6cc], R12 ;  /* 0x0006cc0c01007387 */ /* 0x000fe80000100800 */
[----:B------:R1:W-:Y:S04]  /*ed30*/  STL [R1+0x27c], R24 ;  /* 0x00027c1801007387 */ /* 0x0003e80000100800 */
[----:B-1----:R-:W4:Y:S04]  /*ed40*/  LDL.LU R24, [R1+0x478] ;  /* 0x0004780001187983 */ /* 0x002f280000300800 */
[----:B------:R1:W-:Y:S04]  /*ed50*/  STL [R1+0x288], R17 ;  /* 0x0002881101007387 */ /* 0x0003e80000100800 */
[----:B------:R-:W4:Y:S01]  /*ed60*/  LDL.LU R10, [R1+0x47c] ;  /* 0x00047c00010a7983 */ /* 0x000f220000300800 */
[----:B------:R-:W-:Y:S01]  /*ed70*/  IADD3 R9, P5, PT, R27, R9, RZ ;  /* 0x000000091b097210 */ /* 0x000fe20007fbe0ff */
[----:B------:R-:W-:-:S04]  /*ed80*/  IMAD.X R34, R29, 0x1, R34, P6 ;  /* 0x000000011d227824 */ /* 0x000fc800030e0622 */
[----:B------:R1:W-:Y:S04]  /*ed90*/  STL [R1+0x290], R9 ;  /* 0x0002900901007387 */ /* 0x0003e80000100800 */
[----:B------:R-:W4:Y:S01]  /*eda0*/  LDL.LU R4, [R1+0x484] ;  /* 0x0004840001047983 */ /* 0x000f220000300800 */
[----:B0-----:R-:W-:-:S03]  /*edb0*/  @P3 IMAD.MOV.U32 R30, RZ, RZ, R17 ;  /* 0x000000ffff1e3224 */ /* 0x001fc600078e0011 */
[----:B------:R-:W-:Y:S01]  /*edc0*/  STL [R1+0x284], R34 ;  /* 0x0002842201007387 */ /* 0x000fe20000100800 */
[----:B------:R-:W-:-:S05]  /*edd0*/  IMAD.X R33, R29, 0x1, R33, P5 ;  /* 0x000000011d217824 */ /* 0x000fca00028e0621 */
[----:B------:R-:W-:Y:S04]  /*ede0*/  STL [R1+0x28c], R33 ;  /* 0x00028c2101007387 */ /* 0x000fe80000100800 */
[----:B-1----:R-:W4:Y:S01]  /*edf0*/  LDL.LU R17, [R1+0x480] ;  /* 0x0004800001117983 */ /* 0x002f220000300800 */
[C---:B------:R-:W-:Y:S01]  /*ee00*/  ISETP.GT.AND P0, PT, R38.reuse, 0x4f, PT ;  /* 0x0000004f2600780c */ /* 0x040fe20003f04270 */
[----:B------:R-:W-:Y:S01]  /*ee10*/  @P3 IMAD.MOV.U32 R31, RZ, RZ, R34 ;  /* 0x000000ffff1f3224 */ /* 0x000fe200078e0022 */
[----:B------:R-:W-:Y:S01]  /*ee20*/  PRMT R25, RZ, 0x7610, R25 ;  /* 0x00007610ff197816 */ /* 0x000fe20000000019 */
[----:B------:R-:W4:Y:S01]  /*ee30*/  LDL.LU R13, [R1+0x488] ;  /* 0x00048800010d7983 */ /* 0x000f220000300800 */
[----:B------:R-:W-:Y:S02]  /*ee40*/  ISETP.GT.AND P2, PT, R38, 0x50, PT ;  /* 0x000000502600780c */ /* 0x000fe40003f44270 */
[----:B------:R-:W-:-:S02]  /*ee50*/  PRMT R7, RZ, 0x7610, R7 ;  /* 0x00007610ff077816 */ /* 0x000fc40000000007 */
[----:B------:R0:W4:Y:S05]  /*ee60*/  @P3 LDG.E.U8 R25, desc[UR14][R30.64] ;  /* 0x0000000e1e193981 */ /* 0x00012a000c1e1100 */
[----:B0-----:R-:W-:Y:S02]  /*ee70*/  @P0 IMAD.MOV.U32 R30, RZ, RZ, R9 ;  /* 0x000000ffff1e0224 */ /* 0x001fe400078e0009 */
[----:B------:R-:W-:Y:S01]  /*ee80*/  @P0 IMAD.MOV.U32 R31, RZ, RZ, R33 ;  /* 0x000000ffff1f0224 */ /* 0x000fe200078e0021 */
[----:B------:R-:W4:Y:S04]  /*ee90*/  LDL.LU R9, [R1+0x48c] ;  /* 0x00048c0001097983 */ /* 0x000f280000300800 */
[----:B------:R0:W4:Y:S01]  /*eea0*/  @P0 LDG.E.U8 R7, desc[UR14][R30.64] ;  /* 0x0000000e1e070981 */ /* 0x000122000c1e1100 */
[----:B---3--:R-:W-:-:S05]  /*eeb0*/  IADD3 R5, P5, PT, R27, R5, RZ ;  /* 0x000000051b057210 */ /* 0x008fca0007fbe0ff */
[----:B--2---:R-:W-:Y:S01]  /*eec0*/  IMAD.X R32, R29, 0x1, R32, P5 ;  /* 0x000000011d207824 */ /* 0x004fe200028e0620 */
[----:B------:R-:W-:Y:S03]  /*eed0*/  STL [R1+0x474], R5 ;  /* 0x0004740501007387 */ /* 0x000fe60000100800 */
[----:B0-----:R-:W-:Y:S01]  /*eee0*/  @P2 IMAD.MOV.U32 R31, RZ, RZ, R32 ;  /* 0x000000ffff1f2224 */ /* 0x001fe200078e0020 */
[----:B------:R0:W-:Y:S01]  /*eef0*/  STL [R1+0x470], R32 ;  /* 0x0004702001007387 */ /* 0x0001e20000100800 */
[----:B------:R-:W-:-:S03]  /*ef00*/  ISETP.GT.AND P3, PT, R38, 0x51, PT ;  /* 0x000000512600780c */ /* 0x000fc60003f64270 */
[----:B0-----:R-:W2:Y:S01]  /*ef10*/  LDL.LU R32, [R1+0x490] ;  /* 0x0004900001207983 */ /* 0x001ea20000300800 */
[----:B------:R-:W-:Y:S01]  /*ef20*/  PRMT R60, RZ, 0x7610, R60 ;  /* 0x00007610ff3c7816 */ /* 0x000fe2000000003c */
[----:B------:R-:W-:-:S05]  /*ef30*/  @P2 IMAD.MOV.U32 R30, RZ, RZ, R5 ;  /* 0x000000ffff1e2224 */ /* 0x000fca00078e0005 */
[----:B------:R0:W3:Y:S01]  /*ef40*/  @P2 LDG.E.U8 R60, desc[UR14][R30.64] ;  /* 0x0000000e1e3c2981 */ /* 0x0000e2000c1e1100 */
[----:B----4-:R-:W-:-:S05]  /*ef50*/  IADD3 R10, P6, PT, R27, R10, RZ ;  /* 0x0000000a1b0a7210 */ /* 0x010fca0007fde0ff */
[----:B------:R1:W-:Y:S04]  /*ef60*/  STL [R1+0x47c], R10 ;  /* 0x00047c0a01007387 */ /* 0x0003e80000100800 */
[----:B------:R-:W4:Y:S01]  /*ef70*/  LDL.LU R12, [R1+0x494] ;  /* 0x00049400010c7983 */ /* 0x000f220000300800 */
[----:B------:R-:W-:Y:S01]  /*ef80*/  IADD3 R4, P5, PT, R27, R4, RZ ;  /* 0x000000041b047210 */ /* 0x000fe20007fbe0ff */
[----:B------:R-:W-:-:S04]  /*ef90*/  IMAD.X R24, R29, 0x1, R24, P6 ;  /* 0x000000011d187824 */ /* 0x000fc800030e0618 */
[----:B------:R-:W-:Y:S04]  /*efa0*/  STL [R1+0x484], R4 ;  /* 0x0004840401007387 */ /* 0x000fe80000100800 */
[----:B------:R-:W2:Y:S01]  /*efb0*/  LDL.LU R5, [R1+0x298] ;  /* 0x0002980001057983 */ /* 0x000ea20000300800 */
[----:B0-----:R-:W-:-:S03]  /*efc0*/  @P3 IMAD.MOV.U32 R30, RZ, RZ, R10 ;  /* 0x000000ffff1e3224 */ /* 0x001fc600078e000a */
[----:B------:R-:W-:Y:S01]  /*efd0*/  STL [R1+0x478], R24 ;  /* 0x0004781801007387 */ /* 0x000fe20000100800 */
[----:B------:R-:W-:-:S05]  /*efe0*/  IMAD.X R17, R29, 0x1, R17, P5 ;  /* 0x000000011d117824 */ /* 0x000fca00028e0611 */
[----:B------:R0:W-:Y:S04]  /*eff0*/  STL [R1+0x480], R17 ;  /* 0x0004801101007387 */ /* 0x0001e80000100800 */
[----:B-1----:R-:W3:Y:S01]  /*f000*/  LDL.LU R10, [R1+0x294] ;  /* 0x00029400010a7983 */ /* 0x002ee20000300800 */
[C---:B------:R-:W-:Y:S01]  /*f010*/  ISETP.GT.AND P0, PT, R38.reuse, 0x52, PT ;  /* 0x000000522600780c */ /* 0x040fe20003f04270 */
[----:B------:R-:W-:Y:S01]  /*f020*/  @P3 IMAD.MOV.U32 R31, RZ, RZ, R24 ;  /* 0x000000ffff1f3224 */ /* 0x000fe200078e0018 */
[----:B------:R-:W-:Y:S02]  /*f030*/  PRMT R82, RZ, 0x7610, R82 ;  /* 0x00007610ff527816 */ /* 0x000fe40000000052 */
[----:B------:R-:W-:Y:S02]  /*f040*/  ISETP.GT.AND P2, PT, R38, 0x53, PT ;  /* 0x000000532600780c */ /* 0x000fe40003f44270 */
[----:B------:R-:W-:-:S02]  /*f050*/  PRMT R74, RZ, 0x7610, R74 ;  /* 0x00007610ff4a7816 */ /* 0x000fc4000000004a */
[----:B------:R1:W3:Y:S01]  /*f060*/  @P3 LDG.E.U8 R82, desc[UR14][R30.64] ;  /* 0x0000000e1e523981 */ /* 0x0002e2000c1e1100 */
[----:B------:R-:W-:-:S05]  /*f070*/  IADD3 R9, P5, PT, R27, R9, RZ ;  /* 0x000000091b097210 */ /* 0x000fca0007fbe0ff */
[----:B------:R-:W-:Y:S02]  /*f080*/  IMAD.X R13, R29, 0x1, R13, P5 ;  /* 0x000000011d0d7824 */ /* 0x000fe400028e060d */
[----:B-1----:R-:W-:Y:S02]  /*f090*/  @P0 IMAD.MOV.U32 R31, RZ, RZ, R17 ;  /* 0x000000ffff1f0224 */ /* 0x002fe400078e0011 */
[----:B------:R-:W-:Y:S01]  /*f0a0*/  @P0 IMAD.MOV.U32 R30, RZ, RZ, R4 ;  /* 0x000000ffff1e0224 */ /* 0x000fe200078e0004 */
[----:B0-----:R-:W3:Y:S04]  /*f0b0*/  LDL.LU R17, [R1+0x29c] ;  /* 0x00029c0001117983 */ /* 0x001ee80000300800 */
[----:B------:R-:W3:Y:S04]  /*f0c0*/  LDL.LU R4, [R1+0x2a0] ;  /* 0x0002a00001047983 */ /* 0x000ee80000300800 */
[----:B------:R-:W-:Y:S04]  /*f0d0*/  STL [R1+0x48c], R9 ;  /* 0x00048c0901007387 */ /* 0x000fe80000100800 */
[----:B------:R0:W-:Y:S04]  /*f0e0*/  STL [R1+0x488], R13 ;  /* 0x0004880d01007387 */ /* 0x0001e80000100800 */
[----:B------:R1:W3:Y:S04]  /*f0f0*/  @P0 LDG.E.U8 R74, desc[UR14][R30.64] ;  /* 0x0000000e1e4a0981 */ /* 0x0002e8000c1e1100 */
[----:B------:R-:W3:Y:S01]  /*f100*/  LDL.LU R24, [R1+0x2a4] ;  /* 0x0002a40001187983 */ /* 0x000ee20000300800 */
[----:B------:R-:W-:Y:S01]  /*f110*/  ISETP.GT.AND P3, PT, R38, 0x54, PT ;  /* 0x000000542600780c */ /* 0x000fe20003f64270 */
[----:B-1----:R-:W-:Y:S01]  /*f120*/  @P2 IMAD.MOV.U32 R31, RZ, RZ, R13 ;  /* 0x000000ffff1f2224 */ /* 0x002fe200078e000d */
[----:B------:R-:W-:Y:S01]  /*f130*/  PRMT R6, RZ, 0x7610, R6 ;  /* 0x00007610ff067816 */ /* 0x000fe20000000006 */
[----:B------:R-:W-:-:S05]  /*f140*/  @P2 IMAD.MOV.U32 R30, RZ, RZ, R9 ;  /* 0x000000ffff1e2224 */ /* 0x000fca00078e0009 */
[----:B------:R1:W3:Y:S01]  /*f150*/  @P2 LDG.E.U8 R6, desc[UR14][R30.64] ;  /* 0x0000000e1e062981 */ /* 0x0002e2000c1e1100 */
[----:B----4-:R-:W-:-:S05]  /*f160*/  IADD3 R12, P6, PT, R27, R12, RZ ;  /* 0x0000000c1b0c7210 */ /* 0x010fca0007fde0ff */
[----:B------:R4:W-:Y:S04]  /*f170*/  STL [R1+0x494], R12 ;  /* 0x0004940c01007387 */ /* 0x0009e80000100800 */
[----:B0-----:R-:W3:Y:S01]  /*f180*/  LDL.LU R13, [R1+0x2a8] ;  /* 0x0002a800010d7983 */ /* 0x001ee20000300800 */
[----:B--2---:R-:W-:Y:S01]  /*f190*/  IADD3 R5, P5, PT, R27, R5, RZ ;  /* 0x000000051b057210 */ /* 0x004fe20007fbe0ff */
[----:B------:R-:W-:-:S04]  /*f1a0*/  IMAD.X R32, R29, 0x1, R32, P6 ;  /* 0x000000011d207824 */ /* 0x000fc800030e0620 */
[----:B------:R-:W-:Y:S04]  /*f1b0*/  STL [R1+0x298], R5 ;  /* 0x0002980501007387 */ /* 0x000fe80000100800 */
[----:B------:R-:W2:Y:S01]  /*f1c0*/  LDL.LU R9, [R1+0x49c] ;  /* 0x00049c0001097983 */ /* 0x000ea20000300800 */
[----:B-1----:R-:W-:-:S03]  /*f1d0*/  @P3 IMAD.MOV.U32 R30, RZ, RZ, R12 ;  /* 0x000000ffff1e3224 */ /* 0x002fc600078e000c */
[----:B------:R-:W-:Y:S01]  /*f1e0*/  STL [R1+0x490], R32 ;  /* 0x0004902001007387 */ /* 0x000fe20000100800 */
[----:B---3--:R-:W-:-:S05]  /*f1f0*/  IMAD.X R10, R29, 0x1, R10, P5 ;  /* 0x000000011d0a7824 */ /* 0x008fca00028e060a */
[----:B------:R0:W-:Y:S04]  /*f200*/  STL [R1+0x294], R10 ;  /* 0x0002940a01007387 */ /* 0x0001e80000100800 */
[----:B----4-:R-:W3:Y:S01]  /*f210*/  LDL.LU R12, [R1+0x498] ;  /* 0x00049800010c7983 */ /* 0x010ee20000300800 */
[C---:B------:R-:W-:Y:S01]  /*f220*/  ISETP.GT.AND P0, PT, R38.reuse, 0x55, PT ;  /* 0x000000552600780c */ /* 0x040fe20003f04270 */
[----:B------:R-:W-:Y:S01]  /*f230*/  @P3 IMAD.MOV.U32 R31, RZ, RZ, R32 ;  /* 0x000000ffff1f3224 */ /* 0x000fe200078e0020 */
[----:B------:R-:W-:Y:S02]  /*f240*/  PRMT R11, RZ, 0x7610, R11 ;  /* 0x00007610ff0b7816 */ /* 0x000fe4000000000b */
[----:B------:R-:W-:Y:S02]  /*f250*/  ISETP.GT.AND P2, PT, R38, 0x56, PT ;  /* 0x000000562600780c */ /* 0x000fe40003f44270 */
[----:B------:R-:W-:-:S02]  /*f260*/  PRMT R20, RZ, 0x7610, R20 ;  /* 0x00007610ff147816 */ /* 0x000fc40000000014 */
[----:B------:R1:W4:Y:S01]  /*f270*/  @P3 LDG.E.U8 R11, desc[UR14][R30.64] ;  /* 0x0000000e1e0b3981 */ /* 0x000322000c1e1100 */
[----:B------:R-:W-:-:S04]  /*f280*/  IADD3 R4, P5, PT, R27, R4, RZ ;  /* 0x000000041b047210 */ /* 0x000fc80007fbe0ff */
[----:B-1----:R-:W-:Y:S02]  /*f290*/  @P0 IMAD.MOV.U32 R31, RZ, RZ, R10 ;  /* 0x000000ffff1f0224 */ /* 0x002fe400078e000a */
[----:B------:R-:W-:Y:S01]  /*f2a0*/  @P0 IMAD.MOV.U32 R30, RZ, RZ, R5 ;  /* 0x000000ffff1e0224 */ /* 0x000fe200078e0005 */
[----:B0-----:R-:W4:Y:S01]  /*f2b0*/  LDL.LU R10, [R1+0x4a0] ;  /* 0x0004a000010a7983 */ /* 0x001f220000300800 */
[----:B------:R-:W-:-:S03]  /*f2c0*/  IMAD.X R17, R29, 0x1, R17, P5 ;  /* 0x000000011d117824 */ /* 0x000fc600028e0611 */
[----:B------:R-:W4:Y:S04]  /*f2d0*/  LDL.LU R5, [R1+0x4a4] ;  /* 0x0004a40001057983 */ /* 0x000f280000300800 */
[----:B------:R-:W-:Y:S04]  /*f2e0*/  STL [R1+0x2a0], R4 ;  /* 0x0002a00401007387 */ /* 0x000fe80000100800 */
[----:B------:R0:W-:Y:S04]  /*f2f0*/  STL [R1+0x29c], R17 ;  /* 0x00029c1101007387 */ /* 0x0001e80000100800 */
[----:B------:R1:W4:Y:S04]  /*f300*/  @P0 LDG.E.U8 R20, desc[UR14][R30.64] ;  /* 0x0000000e1e140981 */ /* 0x000328000c1e1100 */
[----:B------:R-:W4:Y:S01]  /*f310*/  LDL.LU R32, [R1+0x4a8] ;  /* 0x0004a80001207983 */ /* 0x000f220000300800 */
[----:B------:R-:W-:Y:S01]  /*f320*/  ISETP.GT.AND P3, PT, R38, 0x57, PT ;  /* 0x000000572600780c */ /* 0x000fe20003f64270 */
[----:B-1----:R-:W-:Y:S01]  /*f330*/  @P2 IMAD.MOV.U32 R31, RZ, RZ, R17 ;  /* 0x000000ffff1f2224 */ /* 0x002fe200078e0011 */
[----:B------:R-:W-:Y:S01]  /*f340*/  PRMT R26, RZ, 0x7610, R26 ;  /* 0x00007610ff1a7816 */ /* 0x000fe2000000001a */
[----:B------:R-:W-:-:S05]  /*f350*/  @P2 IMAD.MOV.U32 R30, RZ, RZ, R4 ;  /* 0x000000ffff1e2224 */ /* 0x000fca00078e0004 */
[----:B------:R1:W4:Y:S01]  /*f360*/  @P2 LDG.E.U8 R26, desc[UR14][R30.64] ;  /* 0x0000000e1e1a2981 */ /* 0x000322000c1e1100 */
[----:B------:R-:W-:-:S05]  /*f370*/  IADD3 R13, P6, PT, R27, R13, RZ ;  /* 0x0000000d1b0d7210 */ /* 0x000fca0007fde0ff */
[----:B------:R1:W-:Y:S04]  /*f380*/  STL [R1+0x2a8], R13 ;  /* 0x0002a80d01007387 */ /* 0x0003e80000100800 */
[----:B0-----:R-:W4:Y:S01]  /*f390*/  LDL.LU R17, [R1+0x4ac] ;  /* 0x0004ac0001117983 */ /* 0x001f220000300800 */
        /* <DEDUP_REMOVED lines=8> */
[----:B------:R-:W3:Y:S01]  /*f420*/  LDL.LU R13, [R1+0x4b0] ;  /* 0x0004b000010d7983 */ /* 0x000ee20000300800 */
[C---:B------:R-:W-:Y:S01]  /*f430*/  ISETP.GT.AND P0, PT, R38.reuse, 0x58, PT ;  /* 0x000000582600780c */ /* 0x040fe20003f04270 */
[----:B------:R-:W-:Y:S01]  /*f440*/  @P3 IMAD.MOV.U32 R31, RZ, RZ, R24 ;  /* 0x000000ffff1f3224 */ /* 0x000fe200078e0018 */
[----:B------:R-:W-:Y:S02]  /*f450*/  PRMT R8, RZ, 0x7610, R8 ;  /* 0x00007610ff087816 */ /* 0x000fe40000000008 */
[----:B------:R-:W-:Y:S02]  /*f460*/  ISETP.GT.AND P2, PT, R38, 0x59, PT ;  /* 0x000000592600780c */ /* 0x000fe40003f44270 */
[----:B------:R-:W-:-:S02]  /*f470*/  PRMT R59, RZ, 0x7610, R59 ;  /* 0x00007610ff3b7816 */ /* 0x000fc4000000003b */
[----:B------:R1:W3:Y:S01]  /*f480*/  @P3 LDG.E.U8 R8, desc[UR14][R30.64] ;  /* 0x0000000e1e083981 */ /* 0x0002e2000c1e1100 */
[----:B----4-:R-:W-:-:S04]  /*f490*/  IADD3 R5, P5, PT, R27, R5, RZ ;  /* 0x000000051b057210 */ /* 0x010fc80007fbe0ff */
        /* <DEDUP_REMOVED lines=55> */
[----:B------:R0:W-:Y:S01]  /*f810*/  STL [R1+0x2ac], R24 ;  /* 0x0002ac1801007387 */ /* 0x0001e20000100800 */
[----:B---3--:R-:W-:-:S05]  /*f820*/  IMAD.X R17, R29, 0x1, R17, P5 ;  /* 0x000000011d117824 */ /* 0x008fca00028e0611 */
[----:B------:R1:W-:Y:S04]  /*f830*/  STL [R1+0x2b4], R17 ;  /* 0x0002b41101007387 */ /* 0x0003e80000100800 */
[----:B------:R-:W3:Y:S01]  /*f840*/  LDL.LU R10, [R1+0x4c8] ;  /* 0x0004c800010a7983 */ /* 0x000ee20000300800 */
[C---:B------:R-:W-:Y:S01]  /*f850*/  ISETP.GT.AND P0, PT, R38.reuse, 0x5e, PT ;  /* 0x0000005e2600780c */ /* 0x040fe20003f04270 */
[----:B------:R-:W-:Y:S01]  /*f860*/  @P3 IMAD.MOV.U32 R31, RZ, RZ, R24 ;  /* 0x000000ffff1f3224 */ /* 0x000fe200078e0018 */
[----:B------:R-:W-:Y:S01]  /*f870*/  PRMT R15, RZ, 0x7610, R15 ;  /* 0x00007610ff0f7816 */ /* 0x000fe2000000000f */
[----:B0-----:R-:W3:Y:S01]  /*f880*/  LDL.LU R24, [R1+0x4d0] ;  /* 0x0004d00001187983 */ /* 0x001ee20000300800 */
[----:B------:R-:W-:Y:S02]  /*f890*/  ISETP.GT.AND P2, PT, R38, 0x5f, PT ;  /* 0x0000005f2600780c */ /* 0x000fe40003f44270 */
[----:B------:R-:W-:-:S02]  /*f8a0*/  PRMT R23, RZ, 0x7610, R23 ;  /* 0x00007610ff177816 */ /* 0x000fc40000000017 */
[----:B------:R0:W3:Y:S01]  /*f8b0*/  @P3 LDG.E.U8 R15, desc[UR14][R30.64] ;  /* 0x0000000e1e0f3981 */ /* 0x0000e2000c1e1100 */
[----:B----4-:R-:W-:-:S04]  /*f8c0*/  IADD3 R4, P5, PT, R27, R4, RZ ;  /* 0x000000041b047210 */ /* 0x010fc80007fbe0ff */
[----:B0-----:R-:W-:Y:S02]  /*f8d0*/  @P0 IMAD.MOV.U32 R30, RZ, RZ, R5 ;  /* 0x000000ffff1e0224 */ /* 0x001fe400078e0005 */
[----:B------:R-:W-:Y:S01]  /*f8e0*/  @P0 IMAD.MOV.U32 R31, RZ, RZ, R17 ;  /* 0x000000ffff1f0224 */ /* 0x000fe200078e0011 */
[----:B------:R-:W4:Y:S01]  /*f8f0*/  LDL.LU R5, [R1+0x4d4] ;  /* 0x0004d40001057983 */ /* 0x000f220000300800 */
[----:B------:R-:W-:-:S03]  /*f900*/  IMAD.X R13, R29, 0x1, R13, P5 ;  /* 0x000000011d0d7824 */ /* 0x000fc600028e060d */
[----:B------:R-:W-:Y:S04]  /*f910*/  STL [R1+0x2c0], R4 ;  /* 0x0002c00401007387 */ /* 0x000fe80000100800 */
[----:B------:R0:W-:Y:S04]  /*f920*/  STL [R1+0x2bc], R13 ;  /* 0x0002bc0d01007387 */ /* 0x0001e80000100800 */
[----:B------:R0:W4:Y:S04]  /*f930*/  @P0 LDG.E.U8 R23, desc[UR14][R30.64] ;  /* 0x0000000e1e170981 */ /* 0x000128000c1e1100 */
[----:B-1----:R-:W4:Y:S01]  /*f940*/  LDL.LU R17, [R1+0x4d8] ;  /* 0x0004d80001117983 */ /* 0x002f220000300800 */
[----:B------:R-:W-:Y:S01]  /*f950*/  ISETP.GT.AND P3, PT, R38, 0x60, PT ;  /* 0x000000602600780c */ /* 0x000fe20003f64270 */
[----:B0-----:R-:W-:Y:S01]  /*f960*/  @P2 IMAD.MOV.U32 R31, RZ, RZ, R13 ;  /* 0x000000ffff1f2224 */ /* 0x001fe200078e000d */
[----:B------:R-:W-:Y:S01]  /*f970*/  PRMT R68, RZ, 0x7610, R68 ;  /* 0x00007610ff447816 */ /* 0x000fe20000000044 */
[----:B------:R-:W-:-:S05]  /*f980*/  @P2 IMAD.MOV.U32 R30, RZ, RZ, R4 ;  /* 0x000000ffff1e2224 */ /* 0x000fca00078e0004 */
[----:B------:R0:W4:Y:S01]  /*f990*/  @P2 LDG.E.U8 R68, desc[UR14][R30.64] ;  /* 0x0000000e1e442981 */ /* 0x000122000c1e1100 */
[----:B------:R-:W-:-:S05]  /*f9a0*/  IADD3 R12, P6, PT, R27, R12, RZ ;  /* 0x0000000c1b0c7210 */ /* 0x000fca0007fde0ff */
[----:B------:R1:W-:Y:S04]  /*f9b0*/  STL [R1+0x4c4], R12 ;  /* 0x0004c40c01007387 */ /* 0x0003e80000100800 */
[----:B------:R-:W4:Y:S01]  /*f9c0*/  LDL.LU R13, [R1+0x4dc] ;  /* 0x0004dc00010d7983 */ /* 0x000f220000300800 */
[----:B--2---:R-:W-:Y:S01]  /*f9d0*/  IADD3 R9, P5, PT, R27, R9, RZ ;  /* 0x000000091b097210 */ /* 0x004fe20007fbe0ff */
[----:B------:R-:W-:-:S04]  /*f9e0*/  IMAD.X R32, R29, 0x1, R32, P6 ;  /* 0x000000011d207824 */ /* 0x000fc800030e0620 */
[----:B------:R-:W-:Y:S04]  /*f9f0*/  STL [R1+0x4cc], R9 ;  /* 0x0004cc0901007387 */ /* 0x000fe80000100800 */
[----:B------:R-:W2:Y:S01]  /*fa00*/  LDL.LU R4, [R1+0x4e4] ;  /* 0x0004e40001047983 */ /* 0x000ea20000300800 */
[----:B0-----:R-:W-:-:S03]  /*fa10*/  @P3 IMAD.MOV.U32 R30, RZ, RZ, R12 ;  /* 0x000000ffff1e3224 */ /* 0x001fc600078e000c */
[----:B------:R-:W-:Y:S01]  /*fa20*/  STL [R1+0x4c0], R32 ;  /* 0x0004c02001007387 */ /* 0x000fe20000100800 */
[----:B---3--:R-:W-:-:S05]  /*fa30*/  IMAD.X R10, R29, 0x1, R10, P5 ;  /* 0x000000011d0a7824 */ /* 0x008fca00028e060a */
        /* <DEDUP_REMOVED lines=8> */
[----:B----4-:R-:W-:-:S05]  /*fac0*/  IADD3 R5, P5, PT, R27, R5, RZ ;  /* 0x000000051b057210 */ /* 0x010fca0007fbe0ff */
[----:B------:R-:W-:Y:S02]  /*fad0*/  IMAD.X R24, R29, 0x1, R24, P5 ;  /* 0x000000011d187824 */ /* 0x000fe400028e0618 */
[----:B-1----:R-:W-:Y:S02]  /*fae0*/  @P0 IMAD.MOV.U32 R31, RZ, RZ, R10 ;  /* 0x000000ffff1f0224 */ /* 0x002fe400078e000a */
[----:B------:R-:W-:Y:S01]  /*faf0*/  @P0 IMAD.MOV.U32 R30, RZ, RZ, R9 ;  /* 0x000000ffff1e0224 */ /* 0x000fe200078e0009 */
[----:B0-----:R-:W4:Y:S04]  /*fb00*/  LDL.LU R10, [R1+0x2c4] ;  /* 0x0002c400010a7983 */ /* 0x001f280000300800 */
        /* <DEDUP_REMOVED lines=11> */
[----:B------:R-:W-:Y:S04]  /*fbc0*/  STL [R1+0x4dc], R13 ;  /* 0x0004dc0d01007387 */ /* 0x000fe80000100800 */
        /* <DEDUP_REMOVED lines=9> */
[----:B0-----:R-:W3:Y:S01]  /*fc60*/  LDL.LU R17, [R1+0x2d4] ;  /* 0x0002d40001117983 */ /* 0x001ee20000300800 */
[C---:B------:R-:W-:Y:S01]  /*fc70*/  ISETP.GT.AND P0, PT, R38.reuse, 0x64, PT ;  /* 0x000000642600780c */ /* 0x040fe20003f04270 */
[----:B------:R-:W-:Y:S01]  /*fc80*/  @P3 IMAD.MOV.U32 R30, RZ, RZ, R13 ;  /* 0x000000ffff1e3224 */ /* 0x000fe200078e000d */
[----:B------:R-:W-:Y:S01]  /*fc90*/  PRMT R92, RZ, 0x7610, R92 ;  /* 0x00007610ff5c7816 */ /* 0x000fe2000000005c */
[----:B------:R-:W3:Y:S01]  /*fca0*/  LDL.LU R13, [R1+0x4e8] ;  /* 0x0004e800010d7983 */ /* 0x000ee20000300800 */
        /* <DEDUP_REMOVED lines=26> */
[----:B------:R-:W-:Y:S01]  /*fe50*/  ISETP.GT.AND P0, PT, R38, 0x67, PT ;  /* 0x000000672600780c */ /* 0x000fe20003f04270 */
[----:B------:R-:W-:Y:S01]  /*fe60*/  @P3 IMAD.MOV.U32 R31, RZ, RZ, R32 ;  /* 0x000000ffff1f3224 */ /* 0x000fe200078e0020 */
[----:B------:R-:W-:-:S06]  /*fe70*/  PRMT R86, RZ, 0x7610, R86 ;  /* 0x00007610ff567816 */ /* 0x000fcc0000000056 */
[----:B------:R0:W2:Y:S05]  /*fe80*/  @P3 LDG.E.U8 R86, desc[UR14][R30.64] ;  /* 0x0000000e1e563981 */ /* 0x0000aa000c1e1100 */
[----:B0-----:R-:W-:Y:S02]  /*fe90*/  @P0 IMAD.MOV.U32 R30, RZ, RZ, R5 ;  /* 0x000000ffff1e0224 */ /* 0x001fe400078e0005 */
[----:B---3--:R-:W-:-:S05]  /*fea0*/  IMAD.X R17, R29, 0x1, R17, P5 ;  /* 0x000000011d117824 */ /* 0x008fca00028e0611 */
[----:B------:R0:W-:Y:S04]  /*feb0*/  STL [R1+0x2d4], R17 ;  /* 0x0002d41101007387 */ /* 0x0001e80000100800 */
[----:B-1----:R-:W3:Y:S01]  /*fec0*/  LDL.LU R24, [R1+0x4f8] ;  /* 0x0004f80001187983 */ /* 0x002ee20000300800 */
[----:B------:R-:W-:-:S03]  /*fed0*/  @P0 IMAD.MOV.U32 R31, RZ, RZ, R17 ;  /* 0x000000ffff1f0224 */ /* 0x000fc600078e0011 */
[----:B0-----:R-:W3:Y:S04]  /*fee0*/  LDL.LU R17, [R1+0x500] ;  /* 0x0005000001117983 */ /* 0x001ee80000300800 */
[----:B------:R-:W3:Y:S01]  /*fef0*/  LDL.LU R5, [R1+0x504] ;  /* 0x0005040001057983 */ /* 0x000ee20000300800 */
[----:B------:R-:W-:Y:S02]  /*ff00*/  ISETP.GT.AND P2, PT, R38, 0x68, PT ;  /* 0x000000682600780c */ /* 0x000fe40003f44270 */
[----:B----4-:R-:W-:Y:S02]  /*ff10*/  IADD3 R4, P5, PT, R27, R4, RZ ;  /* 0x000000041b047210 */ /* 0x010fe40007fbe0ff */
[----:B------:R-:W-:-:S03]  /*ff20*/  PRMT R84, RZ, 0x7610, R84 ;  /* 0x00007610ff547816 */ /* 0x000fc60000000054 */
[----:B------:R-:W-:Y:S01]  /*ff30*/  IMAD.X R13, R29, 0x1, R13, P5 ;  /* 0x000000011d0d7824 */ /* 0x000fe200028e060d */
[----:B------:R-:W-:Y:S04]  /*ff40*/  STL [R1+0x4ec], R4 ;  /* 0x0004ec0401007387 */ /* 0x000fe80000100800 */
[----:B------:R0:W4:Y:S04]  /*ff50*/  @P0 LDG.E.U8 R84, desc[UR14][R30.64] ;  /* 0x0000000e1e540981 */ /* 0x000128000c1e1100 */
[----:B------:R1:W-:Y:S01]  /*ff60*/  STL [R1+0x4e8], R13 ;  /* 0x0004e80d01007387 */ /* 0x0003e20000100800 */
[----:B0-----:R-:W-:-:S02]  /*ff70*/  @P2 IMAD.MOV.U32 R31, RZ, RZ, R13 ;  /* 0x000000ffff1f2224 */ /* 0x001fc400078e000d */
[----:B------:R-:W-:Y:S01]  /*ff80*/  @P2 IMAD.MOV.U32 R30, RZ, RZ, R4 ;  /* 0x000000ffff1e2224 */ /* 0x000fe200078e0004 */
[----:B-1----:R-:W4:Y:S01]  /*ff90*/  LDL.LU R13, [R1+0x508] ;  /* 0x00050800010d7983 */ /* 0x002f220000300800 */
[----:B------:R-:W-:Y:S02]  /*ffa0*/  ISETP.GT.AND P3, PT, R38, 0x69, PT ;  /* 0x000000692600780c */ /* 0x000fe40003f64270 */
[----:B------:R-:W-:-:S06]  /*ffb0*/  PRMT R57, RZ, 0x7610, R57 ;  /* 0x00007610ff397816 */ /* 0x000fcc0000000039 */
[----:B------:R0:W4:Y:S01]  /*ffc0*/  @P2 LDG.E.U8 R57, desc[UR14][R30.64] ;  /* 0x0000000e1e392981 */ /* 0x000122000c1e1100 */
[----:B------:R-:W-:-:S05]  /*ffd0*/  IADD3 R10, P6, PT, R27, R10, RZ ;  /* 0x0000000a1b0a7210 */ /* 0x000fca0007fde0ff */
[----:B------:R-:W-:Y:S04]  /*ffe0*/  STL [R1+0x4f4], R10 ;  /* 0x0004f40a01007387 */ /* 0x000fe80000100800 */
[----:B------:R-:W4:Y:S01]  /*fff0*/  LDL.LU R4, [R1+0x50c] ;  /* 0x00050c0001047983 */ /* 0x000f220000300800 */
[----:B--2---:R-:W-:Y:S01]  /*10000*/  IADD3 R9, P5, PT, R27, R9, RZ ;  /* 0x000000091b097210 */ /* 0x004fe20007fbe0ff */
[----:B------:R-:W-:-:S04]  /*10010*/  IMAD.X R12, R29, 0x1, R12, P6 ;  /* 0x000000011d0c7824 */ /* 0x000fc800030e060c */
[----:B------:R-:W-:Y:S01]  /*10020*/  STL [R1+0x4fc], R9 ;  /* 0x0004fc0901007387 */ /* 0x000fe20000100800 */
[----:B0-----:R-:W-:-:S03]  /*10030*/  @P3 IMAD.MOV.U32 R31, RZ, RZ, R12 ;  /* 0x000000ffff1f3224 */ /* 0x001fc600078e000c */
[----:B------:R0:W-:Y:S01]  /*10040*/  STL [R1+0x4f0], R12 ;  /* 0x0004f00c01007387 */ /* 0x0001e20000100800 */
[----:B------:R-:W-:Y:S01]  /*10050*/  @P3 IMAD.MOV.U32 R30, RZ, RZ, R10 ;  /* 0x000000ffff1e3224 */ /* 0x000fe200078e000a */
[----:B------:R-:W-:Y:S02]  /*10060*/  ISETP.GT.AND P0, PT, R38, 0x6a, PT ;  /* 0x0000006a2600780c */ /* 0x000fe40003f04270 */
[----:B------:R-:W-:-:S06]  /*10070*/  PRMT R80, RZ, 0x7610, R80 ;  /* 0x00007610ff507816 */ /* 0x000fcc0000000050 */
[----:B------:R1:W2:Y:S01]  /*10080*/  @P3 LDG.E.U8 R80, desc[UR14][R30.64] ;  /* 0x0000000e1e503981 */ /* 0x0002a2000c1e1100 */
[----:B------:R-:W-:-:S04]  /*10090*/  ISETP.GT.AND P2, PT, R38, 0x6b, PT ;  /* 0x0000006b2600780c */ /* 0x000fc80003f44270 */
[----:B-1----:R-:W-:Y:S01]  /*100a0*/  @P0 IMAD.MOV.U32 R30, RZ, RZ, R9 ;  /* 0x000000ffff1e0224 */ /* 0x002fe200078e0009 */
[----:B------:R-:W-:Y:S01]  /*100b0*/  PRMT R79, RZ, 0x7610, R79 ;  /* 0x00007610ff4f7816 */ /* 0x000fe2000000004f */
[----:B---3--:R-:W-:-:S05]  /*100c0*/  IMAD.X R24, R29, 0x1, R24, P5 ;  /* 0x000000011d187824 */ /* 0x008fca00028e0618 */
[----:B------:R1:W-:Y:S04]  /*100d0*/  STL [R1+0x4f8], R24 ;  /* 0x0004f81801007387 */ /* 0x0003e80000100800 */
[----:B0-----:R-:W3:Y:S04]  /*100e0*/  LDL.LU R12, [R1+0x2dc] ;  /* 0x0002dc00010c7983 */ /* 0x001ee80000300800 */
[----:B------:R-:W2:Y:S01]  /*100f0*/  LDL.LU R10, [R1+0x2e0] ;  /* 0x0002e000010a7983 */ /* 0x000ea20000300800 */
[----:B------:R-:W-:-:S03]  /*10100*/  @P0 IMAD.MOV.U32 R31, RZ, RZ, R24 ;  /* 0x000000ffff1f0224 */ /* 0x000fc600078e0018 */
[----:B-1----:R-:W3:Y:S04]  /*10110*/  LDL.LU R24, [R1+0x2e4] ;  /* 0x0002e40001187983 */ /* 0x002ee80000300800 */
[----:B------:R-:W3:Y:S01]  /*10120*/  LDL.LU R9, [R1+0x2e8] ;  /* 0x0002e80001097983 */ /* 0x000ee20000300800 */
[----:B------:R-:W-:-:S03]  /*10130*/  IADD3 R5, P3, PT, R27, R5, RZ ;  /* 0x000000051b057210 */ /* 0x000fc60007f7e0ff */
[----:B------:R0:W3:Y:S02]  /*10140*/  @P0 LDG.E.U8 R79, desc[UR14][R30.64] ;  /* 0x0000000e1e4f0981 */ /* 0x0000e4000c1e1100 */
[----:B------:R-:W-:Y:S02]  /*10150*/  IMAD.X R17, R29, 0x1, R17, P3 ;  /* 0x000000011d117824 */ /* 0x000fe400018e0611 */
[----:B------:R-:W-:Y:S04]  /*10160*/  STL [R1+0x504], R5 ;  /* 0x0005040501007387 */ /* 0x000fe80000100800 */
[----:B------:R1:W-:Y:S01]  /*10170*/  STL [R1+0x500], R17 ;  /* 0x0005001101007387 */ /* 0x0003e20000100800 */
[----:B0-----:R-:W-:Y:S02]  /*10180*/  @P2 IMAD.MOV.U32 R31, RZ, RZ, R17 ;  /* 0x000000ffff1f2224 */ /* 0x001fe400078e0011 */
[----:B------:R-:W-:Y:S01]  /*10190*/  @P2 IMAD.MOV.U32 R30, RZ, RZ, R5 ;  /* 0x000000ffff1e2224 */ /* 0x000fe200078e0005 */
[----:B-1----:R-:W3:Y:S04]  /*101a0*/  LDL.LU R17, [R1+0x2ec] ;  /* 0x0002ec0001117983 */ /* 0x002ee80000300800 */
[----:B------:R-:W3:Y:S01]  /*101b0*/  LDL.LU R5, [R1+0x2f0] ;  /* 0x0002f00001057983 */ /* 0x000ee20000300800 */
[----:B------:R-:W-:-:S02]  /*101c0*/  ISETP.GT.AND P5, PT, R38, 0x6c, PT ;  /* 0x0000006c2600780c */ /* 0x000fc40003fa4270 */
[----:B------:R-:W-:-:S06]  /*101d0*/  PRMT R78, RZ, 0x7610, R78 ;  /* 0x00007610ff4e7816 */ /* 0x000fcc000000004e */
[----:B------:R0:W3:Y:S01]  /*101e0*/  @P2 LDG.E.U8 R78, desc[UR14][R30.64] ;  /* 0x0000000e1e4e2981 */ /* 0x0000e2000c1e1100 */
[----:B------:R-:W-:Y:S02]  /*101f0*/  ISETP.GT.AND P2, PT, R38, 0x6d, PT ;  /* 0x0000006d2600780c */ /* 0x000fe40003f44270 */
[----:B------:R-:W-:Y:S02]  /*10200*/  PRMT R77, RZ, 0x7610, R77 ;  /* 0x00007610ff4d7816 */ /* 0x000fe4000000004d */
[----:B----4-:R-:W-:-:S05]  /*10210*/  IADD3 R4, P0, PT, R27, R4, RZ ;  /* 0x000000041b047210 */ /* 0x010fca0007f1e0ff */
[----:B------:R-:W-:Y:S01]  /*10220*/  IMAD.X R13, R29, 0x1, R13, P0 ;  /* 0x000000011d0d7824 */ /* 0x000fe200000e060d */
[----:B------:R-:W-:Y:S01]  /*10230*/  STL [R1+0x50c], R4 ;  /* 0x00050c0401007387 */ /* 0x000fe20000100800 */
[----:B0-----:R-:W-:Y:S02]  /*10240*/  @P5 IMAD.MOV.U32 R30, RZ, RZ, R4 ;  /* 0x000000ffff1e5224 */ /* 0x001fe400078e0004 */
[----:B------:R-:W-:Y:S01]  /*10250*/  @P5 IMAD.MOV.U32 R31, RZ, RZ, R13 ;  /* 0x000000ffff1f5224 */ /* 0x000fe200078e000d */
[----:B------:R0:W-:Y:S04]  /*10260*/  STL [R1+0x508], R13 ;  /* 0x0005080d01007387 */ /* 0x0001e80000100800 */
[----:B------:R1:W4:Y:S04]  /*10270*/  @P5 LDG.E.U8 R77, desc[UR14][R30.64] ;  /* 0x0000000e1e4d5981 */ /* 0x000328000c1e1100 */
[----:B0-----:R-:W4:Y:S04]  /*10280*/  LDL.LU R13, [R1+0x510] ;  /* 0x00051000010d7983 */ /* 0x001f280000300800 */
[----:B------:R-:W4:Y:S01]  /*10290*/  LDL.LU R4, [R1+0x514] ;  /* 0x0005140001047983 */ /* 0x000f220000300800 */
[----:B------:R-:W-:-:S02]  /*102a0*/  PRMT R76, RZ, 0x7610, R76 ;  /* 0x00007610ff4c7816 */ /* 0x000fc4000000004c */
[----:B------:R-:W-:Y:S02]  /*102b0*/  PRMT R75, RZ, 0x7610, R75 ;  /* 0x00007610ff4b7816 */ /* 0x000fe4000000004b */
[----:B--2---:R-:W-:-:S05]  /*102c0*/  IADD3 R10, P0, PT, R27, R10, RZ ;  /* 0x0000000a1b0a7210 */ /* 0x004fca0007f1e0ff */
[----:B---3--:R-:W-:Y:S01]  /*102d0*/  IMAD.X R12, R29, 0x1, R12, P0 ;  /* 0x000000011d0c7824 */ /* 0x008fe200000e060c */
[----:B------:R-:W-:Y:S01]  /*102e0*/  STL [R1+0x2e0], R10 ;  /* 0x0002e00a01007387 */ /* 0x000fe20000100800 */
[----:B-1----:R-:W-:Y:S02]  /*102f0*/  @P2 IMAD.MOV.U32 R30, RZ, RZ, R10 ;  /* 0x000000ffff1e2224 */ /* 0x002fe400078e000a */
[----:B------:R-:W-:Y:S01]  /*10300*/  @P2 IMAD.MOV.U32 R31, RZ, RZ, R12 ;  /* 0x000000ffff1f2224 */ /* 0x000fe200078e000c */
[----:B------:R0:W-:Y:S04]  /*10310*/  STL [R1+0x2dc], R12 ;  /* 0x0002dc0c01007387 */ /* 0x0001e80000100800 */
[----:B------:R1:W2:Y:S04]  /*10320*/  @P2 LDG.E.U8 R76, desc[UR14][R30.64] ;  /* 0x0000000e1e4c2981 */ /* 0x0002a8000c1e1100 */
[----:B0-----:R-:W3:Y:S04]  /*10330*/  LDL.LU R12, [R1+0x518] ;  /* 0x00051800010c7983 */ /* 0x001ee80000300800 */
[----:B------:R-:W2:Y:S01]  /*10340*/  LDL.LU R10, [R1+0x51c] ;  /* 0x00051c00010a7983 */ /* 0x000ea20000300800 */
[----:B------:R-:W-:-:S02]  /*10350*/  ISETP.GT.AND P2, PT, R38, 0x6e, PT ;  /* 0x0000006e2600780c */ /* 0x000fc40003f44270 */
[----:B------:R-:W-:-:S05]  /*10360*/  IADD3 R9, P0, PT, R27, R9, RZ ;  /* 0x000000091b097210 */ /* 0x000fca0007f1e0ff */
[----:B------:R-:W-:Y:S01]  /*10370*/  IMAD.X R24, R29, 0x1, R24, P0 ;  /* 0x000000011d187824 */ /* 0x000fe200000e0618 */
[----:B------:R-:W-:Y:S04]  /*10380*/  STL [R1+0x2e8], R9 ;  /* 0x0002e80901007387 */ /* 0x000fe80000100800 */
[----:B------:R0:W-:Y:S01]  /*10390*/  STL [R1+0x2e4], R24 ;  /* 0x0002e41801007387 */ /* 0x0001e20000100800 */
[----:B-1----:R-:W-:Y:S02]  /*103a0*/  @P2 IMAD.MOV.U32 R30, RZ, RZ, R9 ;  /* 0x000000ffff1e2224 */ /* 0x002fe400078e0009 */
[----:B------:R-:W-:Y:S01]  /*103b0*/  @P2 IMAD.MOV.U32 R31, RZ, RZ, R24 ;  /* 0x000000ffff1f2224 */ /* 0x000fe200078e0018 */
[----:B------:R-:W-:-:S04]  /*103c0*/  IADD3 R5, P0, PT, R27, R5, RZ ;  /* 0x000000051b057210 */ /* 0x000fc80007f1e0ff */
[----:B------:R1:W3:Y:S04]  /*103d0*/  @P2 LDG.E.U8 R75, desc[UR14][R30.64] ;  /* 0x0000000e1e4b2981 */ /* 0x0002e8000c1e1100 */
[----:B0-----:R-:W3:Y:S01]  /*103e0*/  LDL.LU R24, [R1+0x520] ;  /* 0x0005200001187983 */ /* 0x001ee20000300800 */
[----:B------:R-:W-:-:S03]  /*103f0*/  ISETP.GT.AND P2, PT, R38, 0x6f, PT ;  /* 0x0000006f2600780c */ /* 0x000fc60003f44270 */
[----:B------:R-:W3:Y:S01]  /*10400*/  LDL.LU R9, [R1+0x524] ;  /* 0x0005240001097983 */ /* 0x000ee20000300800 */
[----:B------:R-:W-:-:S03]  /*10410*/  IMAD.X R17, R29, 0x1, R17, P0 ;  /* 0x000000011d117824 */ /* 0x000fc600000e0611 */
[----:B------:R-:W-:Y:S04]  /*10420*/  STL [R1+0x2f0], R5 ;  /* 0x0002f00501007387 */ /* 0x000fe80000100800 */
[----:B------:R0:W-:Y:S02]  /*10430*/  STL [R1+0x2ec], R17 ;  /* 0x0002ec1101007387 */ /* 0x0001e40000100800 */
[----:B-1----:R-:W-:Y:S02]  /*10440*/  @P2 IMAD.MOV.U32 R31, RZ, RZ, R17 ;  /* 0x000000ffff1f2224 */ /* 0x002fe400078e0011 */
[----:B------:R-:W-:Y:S01]  /*10450*/  @P2 IMAD.MOV.U32 R30, RZ, RZ, R5 ;  /* 0x000000ffff1e2224 */ /* 0x000fe200078e0005 */
[----:B0-----:R-:W3:Y:S04]  /*10460*/  LDL.LU R17, [R1+0x528] ;  /* 0x0005280001117983 */ /* 0x001ee80000300800 */
[----:B------:R-:W3:Y:S01]  /*10470*/  LDL.LU R5, [R1+0x52c] ;  /* 0x00052c0001057983 */ /* 0x000ee20000300800 */
[----:B------:R-:W-:-:S06]  /*10480*/  PRMT R73, RZ, 0x7610, R73 ;  /* 0x00007610ff497816 */ /* 0x000fcc0000000049 */
[----:B------:R0:W3:Y:S01]  /*10490*/  @P2 LDG.E.U8 R73, desc[UR14][R30.64] ;  /* 0x0000000e1e492981 */ /* 0x0000e2000c1e1100 */
[----:B------:R-:W-:Y:S02]  /*104a0*/  ISETP.GT.AND P2, PT, R38, 0x70, PT ;  /* 0x000000702600780c */ /* 0x000fe40003f44270 */
[----:B------:R-:W-:Y:S02]  /*104b0*/  PRMT R56, RZ, 0x7610, R56 ;  /* 0x00007610ff387816 */ /* 0x000fe40000000038 */
[----:B----4-:R-:W-:-:S05]  /*104c0*/  IADD3 R4, P0, PT, R27, R4, RZ ;  /* 0x000000041b047210 */ /* 0x010fca0007f1e0ff */
[----:B------:R-:W-:-:S04]  /*104d0*/  IMAD.X R13, R29, 0x1, R13, P0 ;  /* 0x000000011d0d7824 */ /* 0x000fc800000e060d */
[----:B0-----:R-:W-:Y:S02]  /*104e0*/  @P2 IMAD.MOV.U32 R30, RZ, RZ, R4 ;  /* 0x000000ffff1e2224 */ /* 0x001fe400078e0004 */
[----:B------:R-:W-:-:S05]  /*104f0*/  @P2 IMAD.MOV.U32 R31, RZ, RZ, R13 ;  /* 0x000000ffff1f2224 */ /* 0x000fca00078e000d */
[----:B------:R0:W4:Y:S01]  /*10500*/  @P2 LDG.E.U8 R56, desc[UR14][R30.64] ;  /* 0x0000000e1e382981 */ /* 0x000122000c1e1100 */
[----:B------:R-:W-:Y:S02]  /*10510*/  ISETP.GT.AND P2, PT, R38, 0x71, PT ;  /* 0x000000712600780c */ /* 0x000fe40003f44270 */
[----:B------:R-:W-:Y:S01]  /*10520*/  PRMT R72, RZ, 0x7610, R72 ;  /* 0x00007610ff487816 */ /* 0x000fe20000000048 */
[----:B------:R-:W-:Y:S04]  /*10530*/  STL [R1+0x514], R4 ;  /* 0x0005140401007387 */ /* 0x000fe80000100800 */
[----:B------:R1:W-:Y:S04]  /*10540*/  STL [R1+0x510], R13 ;  /* 0x0005100d01007387 */ /* 0x0003e80000100800 */
[----:B-1----:R-:W4:Y:S04]  /*10550*/  LDL.LU R13, [R1+0x530] ;  /* 0x00053000010d7983 */ /* 0x002f280000300800 */
[----:B------:R-:W4:Y:S01]  /*10560*/  LDL.LU R4, [R1+0x534] ;  /* 0x0005340001047983 */ /* 0x000f220000300800 */
[----:B------:R-:W-:-:S02]  /*10570*/  PRMT R63, RZ, 0x7610, R63 ;  /* 0x00007610ff3f7816 */ /* 0x000fc4000000003f */
[----:B------:R-:W-:Y:S02]  /*10580*/  PRMT R71, RZ, 0x7610, R71 ;  /* 0x00007610ff477816 */ /* 0x000fe40000000047 */
[----:B--2---:R-:W-:-:S05]  /*10590*/  IADD3 R10, P0, PT, R27, R10, RZ ;  /* 0x0000000a1b0a7210 */ /* 0x004fca0007f1e0ff */
[----:B---3--:R-:W-:Y:S02]  /*105a0*/  IMAD.X R12, R29, 0x1, R12, P0 ;  /* 0x000000011d0c7824 */ /* 0x008fe400000e060c */
[----:B0-----:R-:W-:Y:S02]  /*105b0*/  @P2 IMAD.MOV.U32 R30, RZ, RZ, R10 ;  /* 0x000000ffff1e2224 */ /* 0x001fe400078e000a */
[----:B------:R-:W-:-:S05]  /*105c0*/  @P2 IMAD.MOV.U32 R31, RZ, RZ, R12 ;  /* 0x000000ffff1f2224 */ /* 0x000fca00078e000c */
[----:B------:R0:W2:Y:S01]  /*105d0*/  @P2 LDG.E.U8 R72, desc[UR14][R30.64] ;  /* 0x0000000e1e482981 */ /* 0x0000a2000c1e1100 */
[----:B------:R-:W-:Y:S02]  /*105e0*/  ISETP.GT.AND P2, PT, R38, RZ, PT ;  /* 0x000000ff2600720c */ /* 0x000fe40003f44270 */
[----:B------:R-:W-:Y:S01]  /*105f0*/  IADD3 R0, P0, PT, R27, R0, RZ ;  /* 0x000000001b007210 */ /* 0x000fe20007f1e0ff */
[----:B------:R-:W-:Y:S04]  /*10600*/  STL [R1+0x51c], R10 ;  /* 0x00051c0a01007387 */ /* 0x000fe80000100800 */
[----:B------:R-:W-:Y:S01]  /*10610*/  IMAD.X R2, R29, 0x1, R2, P0 ;  /* 0x000000011d027824 */ /* 0x000fe200000e0602 */
[----:B------:R1:W-:Y:S05]  /*10620*/  STL [R1+0x518], R12 ;  /* 0x0005180c01007387 */ /* 0x0003ea0000100800 */
[----:B0-----:R-:W-:-:S02]  /*10630*/  @P2 IMAD.MOV.U32 R30, RZ, RZ, R0 ;  /* 0x000000ffff1e2224 */ /* 0x001fc400078e0000 */
[----:B------:R-:W-:Y:S01]  /*10640*/  @P2 IMAD.MOV.U32 R31, RZ, RZ, R2 ;  /* 0x000000ffff1f2224 */ /* 0x000fe200078e0002 */
[----:B-1----:R-:W3:Y:S04]  /*10650*/  LDL.LU R12, [R1+0x2f4] ;  /* 0x0002f400010c7983 */ /* 0x002ee80000300800 */
[----:B------:R-:W2:Y:S04]  /*10660*/  LDL.LU R10, [R1+0x2f8] ;  /* 0x0002f800010a7983 */ /* 0x000ea80000300800 */
[----:B------:R0:W3:Y:S01]  /*10670*/  @P2 LDG.E.U8 R63, desc[UR14][R30.64] ;  /* 0x0000000e1e3f2981 */ /* 0x0000e2000c1e1100 */
[----:B------:R-:W-:-:S02]  /*10680*/  ISETP.GT.AND P2, PT, R38, 0x72, PT ;  /* 0x000000722600780c */ /* 0x000fc40003f44270 */
[----:B------:R-:W-:-:S05]  /*10690*/  IADD3 R9, P0, PT, R27, R9, RZ ;  /* 0x000000091b097210 */ /* 0x000fca0007f1e0ff */
[----:B------:R-:W-:Y:S01]  /*106a0*/  IMAD.X R24, R29, 0x1, R24, P0 ;  /* 0x000000011d187824 */ /* 0x000fe200000e0618 */
[----:B------:R-:W-:Y:S04]  /*106b0*/  STL [R1+0x524], R9 ;  /* 0x0005240901007387 */ /* 0x000fe80000100800 */
[----:B------:R1:W-:Y:S01]  /*106c0*/  STL [R1+0x520], R24 ;  /* 0x0005201801007387 */ /* 0x0003e20000100800 */
[----:B0-----:R-:W-:Y:S02]  /*106d0*/  @P2 IMAD.MOV.U32 R30, RZ, RZ, R9 ;  /* 0x000000ffff1e2224 */ /* 0x001fe400078e0009 */
[----:B------:R-:W-:Y:S01]  /*106e0*/  @P2 IMAD.MOV.U32 R31, RZ, RZ, R24 ;  /* 0x000000ffff1f2224 */ /* 0x000fe200078e0018 */
[----:B------:R-:W-:-:S04]  /*106f0*/  IADD3 R5, P0, PT, R27, R5, RZ ;  /* 0x000000051b057210 */ /* 0x000fc80007f1e0ff */
[----:B------:R0:W3:Y:S04]  /*10700*/  @P2 LDG.E.U8 R71, desc[UR14][R30.64] ;  /* 0x0000000e1e472981 */ /* 0x0000e8000c1e1100 */
[----:B-1----:R-:W3:Y:S01]  /*10710*/  LDL.LU R24, [R1+0x2fc] ;  /* 0x0002fc0001187983 */ /* 0x002ee20000300800 */
[----:B------:R-:W-:-:S03]  /*10720*/  ISETP.GT.AND P2, PT, R38, 0x73, PT ;  /* 0x000000732600780c */ /* 0x000fc60003f44270 */
[----:B------:R-:W3:Y:S01]  /*10730*/  LDL.LU R9, [R1+0x300] ;  /* 0x0003000001097983 */ /* 0x000ee20000300800 */
[----:B------:R-:W-:-:S03]  /*10740*/  IMAD.X R17, R29, 0x1, R17, P0 ;  /* 0x000000011d117824 */ /* 0x000fc600000e0611 */
[----:B------:R-:W-:Y:S04]  /*10750*/  STL [R1+0x52c], R5 ;  /* 0x00052c0501007387 */ /* 0x000fe80000100800 */
[----:B------:R1:W-:Y:S02]  /*10760*/  STL [R1+0x528], R17 ;  /* 0x0005281101007387 */ /* 0x0003e40000100800 */
[----:B0-----:R-:W-:Y:S02]  /*10770*/  @P2 IMAD.MOV.U32 R31, RZ, RZ, R17 ;  /* 0x000000ffff1f2224 */ /* 0x001fe400078e0011 */
[----:B------:R-:W-:Y:S01]  /*10780*/  @P2 IMAD.MOV.U32 R30, RZ, RZ, R5 ;  /* 0x000000ffff1e2224 */ /* 0x000fe200078e0005 */
[----:B-1----:R-:W3:Y:S04]  /*10790*/  LDL.LU R17, [R1+0x304] ;  /* 0x0003040001117983 */ /* 0x002ee80000300800 */
[----:B------:R-:W3:Y:S01]  /*107a0*/  LDL.LU R5, [R1+0x308] ;  /* 0x0003080001057983 */ /* 0x000ee20000300800 */
[----:B------:R-:W-:-:S06]  /*107b0*/  PRMT R70, RZ, 0x7610, R70 ;  /* 0x00007610ff467816 */ /* 0x000fcc0000000046 */
[----:B------:R0:W3:Y:S01]  /*107c0*/  @P2 LDG.E.U8 R70, desc[UR14][R30.64] ;  /* 0x0000000e1e462981 */ /* 0x0000e2000c1e1100 */
[----:B------:R-:W-:Y:S02]  /*107d0*/  ISETP.GT.AND P2, PT, R38, 0x74, PT ;  /* 0x000000742600780c */ /* 0x000fe40003f44270 */
[----:B------:R-:W-:Y:S02]  /*107e0*/  PRMT R69, RZ, 0x7610, R69 ;  /* 0x00007610ff457816 */ /* 0x000fe40000000045 */
[----:B----4-:R-:W-:-:S05]  /*107f0*/  IADD3 R4, P0, PT, R27, R4, RZ ;  /* 0x000000041b047210 */ /* 0x010fca0007f1e0ff */
[----:B------:R-:W-:Y:S01]  /*10800*/  IMAD.X R13, R29, 0x1, R13, P0 ;  /* 0x000000011d0d7824 */ /* 0x000fe200000e060d */
[----:B------:R-:W-:Y:S03]  /*10810*/  STL [R1+0x534], R4 ;  /* 0x0005340401007387 */ /* 0x000fe60000100800 */
[----:B0-----:R-:W-:Y:S02]  /*10820*/  @P2 IMAD.MOV.U32 R30, RZ, RZ, R4 ;  /* 0x000000ffff1e2224 */ /* 0x001fe400078e0004 */
[----:B------:R-:W-:Y:S01]  /*10830*/  @P2 IMAD.MOV.U32 R31, RZ, RZ, R13 ;  /* 0x000000ffff1f2224 */ /* 0x000fe200078e000d */
[----:B------:R0:W-:Y:S04]  /*10840*/  STL [R1+0x530], R13 ;  /* 0x0005300d01007387 */ /* 0x0001e80000100800 */
[----:B------:R1:W4:Y:S01]  /*10850*/  @P2 LDG.E.U8 R69, desc[UR14][R30.64] ;  /* 0x0000000e1e452981 */ /* 0x000322000c1e1100 */
[----:B------:R-:W-:-:S03]  /*10860*/  ISETP.GT.AND P2, PT, R38, 0x75, PT ;  /* 0x000000752600780c */ /* 0x000fc60003f44270 */
[----:B0-----:R-:W4:Y:S04]  /*10870*/  LDL.LU R13, [R1+0x538] ;  /* 0x00053800010d7983 */ /* 0x001f280000300800 */
[----:B------:R-:W4:Y:S01]  /*10880*/  LDL.LU R4, [R1+0x53c] ;  /* 0x00053c0001047983 */ /* 0x000f220000300800 */
[----:B------:R-:W-:Y:S02]  /*10890*/  PRMT R67, RZ, 0x7610, R67 ;  /* 0x00007610ff437816 */ /* 0x000fe40000000043 */
[----:B------:R-:W-:Y:S02]  /*108a0*/  PRMT R66, RZ, 0x7610, R66 ;  /* 0x00007610ff427816 */ /* 0x000fe40000000042 */
[----:B--2---:R-:W-:-:S05]  /*108b0*/  IADD3 R10, P0, PT, R27, R10, RZ ;  /* 0x0000000a1b0a7210 */ /* 0x004fca0007f1e0ff */
[----:B---3--:R-:W-:Y:S01]  /*108c0*/  IMAD.X R12, R29, 0x1, R12, P0 ;  /* 0x000000011d0c7824 */ /* 0x008fe200000e060c */
[----:B------:R-:W-:Y:S01]  /*108d0*/  STL [R1+0x2f8], R10 ;  /* 0x0002f80a01007387 */ /* 0x000fe20000100800 */
[----:B-1----:R-:W-:Y:S02]  /*108e0*/  @P2 IMAD.MOV.U32 R30, RZ, RZ, R10 ;  /* 0x000000ffff1e2224 */ /* 0x002fe400078e000a */
[----:B------:R-:W-:Y:S01]  /*108f0*/  @P2 IMAD.MOV.U32 R31, RZ, RZ, R12 ;  /* 0x000000ffff1f2224 */ /* 0x000fe200078e000c */
[----:B------:R0:W-:Y:S04]  /*10900*/  STL [R1+0x2f4], R12 ;  /* 0x0002f40c01007387 */ /* 0x0001e80000100800 */
[----:B------:R1:W2:Y:S01]  /*10910*/  @P2 LDG.E.U8 R67, desc[UR14][R30.64] ;  /* 0x0000000e1e432981 */ /* 0x0002a2000c1e1100 */
[----:B------:R-:W-:-:S03]  /*10920*/  ISETP.GT.AND P2, PT, R38, 0x76, PT ;  /* 0x000000762600780c */ /* 0x000fc60003f44270 */
[----:B0-----:R-:W3:Y:S04]  /*10930*/  LDL.LU R12, [R1+0x540] ;  /* 0x00054000010c7983 */ /* 0x001ee80000300800 */
[----:B------:R-:W2:Y:S01]  /*10940*/  LDL.LU R10, [R1+0x544] ;  /* 0x00054400010a7983 */ /* 0x000ea20000300800 */
[----:B------:R-:W-:-:S05]  /*10950*/  IADD3 R9, P0, PT, R27, R9, RZ ;  /* 0x000000091b097210 */ /* 0x000fca0007f1e0ff */
[----:B------:R-:W-:Y:S01]  /*10960*/  IMAD.X R24, R29, 0x1, R24, P0 ;  /* 0x000000011d187824 */ /* 0x000fe200000e0618 */
[----:B------:R-:W-:Y:S01]  /*10970*/  STL [R1+0x300], R9 ;  /* 0x0003000901007387 */ /* 0x000fe20000100800 */
[----:B-1----:R-:W-:Y:S02]  /*10980*/  @P2 IMAD.MOV.U32 R30, RZ, RZ, R9 ;  /* 0x000000ffff1e2224 */ /* 0x002fe400078e0009 */
[----:B------:R-:W-:Y:S01]  /*10990*/  @P2 IMAD.MOV.U32 R31, RZ, RZ, R24 ;  /* 0x000000ffff1f2224 */ /* 0x000fe200078e0018 */
[----:B------:R0:W-:Y:S04]  /*109a0*/  STL [R1+0x2fc], R24 ;  /* 0x0002fc1801007387 */ /* 0x0001e80000100800 */
[----:B------:R1:W3:Y:S01]  /*109b0*/  @P2 LDG.E.U8 R66, desc[UR14][R30.64] ;  /* 0x0000000e1e422981 */ /* 0x0002e2000c1e1100 */
[----:B------:R-:W-:-:S03]  /*109c0*/  ISETP.GT.AND P2, PT, R38, 0x77, PT ;  /* 0x000000772600780c */ /* 0x000fc60003f44270 */
[----:B0-----:R-:W3:Y:S04]  /*109d0*/  LDL.LU R24, [R1+0x548] ;  /* 0x0005480001187983 */ /* 0x001ee80000300800 */
[----:B------:R-:W3:Y:S01]  /*109e0*/  LDL.LU R9, [R1+0x54c] ;  /* 0x00054c0001097983 */ /* 0x000ee20000300800 */
[----:B------:R-:W-:-:S05]  /*109f0*/  IADD3 R5, P0, PT, R27, R5, RZ ;  /* 0x000000051b057210 */ /* 0x000fca0007f1e0ff */
[----:B------:R-:W-:Y:S01]  /*10a00*/  IMAD.X R17, R29, 0x1, R17, P0 ;  /* 0x000000011d117824 */ /* 0x000fe200000e0611 */
[----:B------:R-:W-:Y:S01]  /*10a10*/  STL [R1+0x308], R5 ;  /* 0x0003080501007387 */ /* 0x000fe20000100800 */
[----:B-1----:R-:W-:Y:S02]  /*10a20*/  @P2 IMAD.MOV.U32 R30, RZ, RZ, R5 ;  /* 0x000000ffff1e2224 */ /* 0x002fe400078e0005 */
[----:B------:R-:W-:Y:S01]  /*10a30*/  @P2 IMAD.MOV.U32 R31, RZ, RZ, R17 ;  /* 0x000000ffff1f2224 */ /* 0x000fe200078e0011 */
[----:B------:R0:W-:Y:S04]  /*10a40*/  STL [R1+0x304], R17 ;  /* 0x0003041101007387 */ /* 0x0001e80000100800 */
[----:B0-----:R-:W3:Y:S04]  /*10a50*/  LDL.LU R17, [R1+0x550] ;  /* 0x0005500001117983 */ /* 0x001ee80000300800 */
[----:B------:R-:W3:Y:S01]  /*10a60*/  LDL.LU R5, [R1+0x554] ;  /* 0x0005540001057983 */ /* 0x000ee20000300800 */
[----:B------:R-:W-:-:S06]  /*10a70*/  PRMT R64, RZ, 0x7610, R64 ;  /* 0x00007610ff407816 */ /* 0x000fcc0000000040 */
[----:B------:R0:W3:Y:S01]  /*10a80*/  @P2 LDG.E.U8 R64, desc[UR14][R30.64] ;  /* 0x0000000e1e402981 */ /* 0x0000e2000c1e1100 */
[----:B------:R-:W-:Y:S02]  /*10a90*/  ISETP.GT.AND P2, PT, R38, 0x78, PT ;  /* 0x000000782600780c */ /* 0x000fe40003f44270 */
[----:B----4-:R-:W-:Y:S02]  /*10aa0*/  IADD3 R4, P0, PT, R27, R4, RZ ;  /* 0x000000041b047210 */ /* 0x010fe40007f1e0ff */
[----:B------:R-:W-:-:S03]  /*10ab0*/  PRMT R55, RZ, 0x7610, R55 ;  /* 0x00007610ff377816 */ /* 0x000fc60000000037 */
[----:B------:R-:W-:-:S06]  /*10ac0*/  IMAD.X R13, R29, 0x1, R13, P0 ;  /* 0x000000011d0d7824 */ /* 0x000fcc00000e060d */
[----:B0-----:R-:W-:Y:S02]  /*10ad0*/  @P2 IMAD.MOV.U32 R30, RZ, RZ, R4 ;  /* 0x000000ffff1e2224 */ /* 0x001fe400078e0004 */
[----:B------:R-:W-:-:S05]  /*10ae0*/  @P2 IMAD.MOV.U32 R31, RZ, RZ, R13 ;  /* 0x000000ffff1f2224 */ /* 0x000fca00078e000d */
[----:B------:R0:W4:Y:S01]  /*10af0*/  @P2 LDG.E.U8 R55, desc[UR14][R30.64] ;  /* 0x0000000e1e372981 */ /* 0x000122000c1e1100 */
[----:B------:R-:W-:-:S03]  /*10b00*/  ISETP.GT.AND P2, PT, R38, 0x79, PT ;  /* 0x000000792600780c */ /* 0x000fc60003f44270 */
[----:B------:R-:W-:Y:S04]  /*10b10*/  STL [R1+0x53c], R4 ;  /* 0x00053c0401007387 */ /* 0x000fe80000100800 */
[----:B------:R1:W-:Y:S01]  /*10b20*/  STL [R1+0x538], R13 ;  /* 0x0005380d01007387 */ /* 0x0003e20000100800 */
[----:B0-----:R-:W-:-:S03]  /*10b30*/  PRMT R30, RZ, 0x7610, R30 ;  /* 0x00007610ff1e7816 */ /* 0x001fc6000000001e */
[----:B-1----:R-:W4:Y:S04]  /*10b40*/  LDL.LU R13, [R1+0x558] ;  /* 0x00055800010d7983 */ /* 0x002f280000300800 */
[----:B------:R-:W4:Y:S01]  /*10b50*/  LDL.LU R4, [R1+0x560] ;  /* 0x0005600001047983 */ /* 0x000f220000300800 */
[----:B------:R-:W-:Y:S02]  /*10b60*/  PRMT R31, RZ, 0x7610, R31 ;  /* 0x00007610ff1f7816 */ /* 0x000fe4000000001f */
[----:B--2---:R-:W-:-:S05]  /*10b70*/  IADD3 R10, P0, PT, R27, R10, RZ ;  /* 0x0000000a1b0a7210 */ /* 0x004fca0007f1e0ff */
[----:B---3--:R-:W-:Y:S02]  /*10b80*/  IMAD.X R12, R29, 0x1, R12, P0 ;  /* 0x000000011d0c7824 */ /* 0x008fe400000e060c */
[----:B------:R-:W-:Y:S02]  /*10b90*/  @P2 IMAD.MOV.U32 R32, RZ, RZ, R10 ;  /* 0x000000ffff202224 */ /* 0x000fe400078e000a */
[----:B------:R-:W-:-:S05]  /*10ba0*/  @P2 IMAD.MOV.U32 R33, RZ, RZ, R12 ;  /* 0x000000ffff212224 */ /* 0x000fca00078e000c */
[----:B------:R0:W2:Y:S01]  /*10bb0*/  @P2 LDG.E.U8 R30, desc[UR14][R32.64] ;  /* 0x0000000e201e2981 */ /* 0x0000a2000c1e1100 */
[----:B------:R-:W-:-:S03]  /*10bc0*/  ISETP.GT.AND P2, PT, R38, 0x7a, PT ;  /* 0x0000007a2600780c */ /* 0x000fc60003f44270 */
[----:B------:R-:W-:Y:S04]  /*10bd0*/  STL [R1+0x544], R10 ;  /* 0x0005440a01007387 */ /* 0x000fe80000100800 */
[----:B------:R1:W-:Y:S04]  /*10be0*/  STL [R1+0x540], R12 ;  /* 0x0005400c01007387 */ /* 0x0003e80000100800 */
[----:B-1----:R-:W3:Y:S01]  /*10bf0*/  LDL.LU R12, [R1+0x30c] ;  /* 0x00030c00010c7983 */ /* 0x002ee20000300800 */
[----:B------:R-:W-:-:S03]  /*10c00*/  IADD3 R9, P0, PT, R27, R9, RZ ;  /* 0x000000091b097210 */ /* 0x000fc60007f1e0ff */
[----:B------:R-:W2:Y:S02]  /*10c10*/  LDL.LU R10, [R1+0x310] ;  /* 0x00031000010a7983 */ /* 0x000ea40000300800 */
[----:B------:R-:W-:Y:S02]  /*10c20*/  IMAD.X R24, R29, 0x1, R24, P0 ;  /* 0x000000011d187824 */ /* 0x000fe400000e0618 */
[----:B0-----:R-:W-:Y:S02]  /*10c30*/  @P2 IMAD.MOV.U32 R32, RZ, RZ, R9 ;  /* 0x000000ffff202224 */ /* 0x001fe400078e0009 */
[----:B------:R-:W-:-:S05]  /*10c40*/  @P2 IMAD.MOV.U32 R33, RZ, RZ, R24 ;  /* 0x000000ffff212224 */ /* 0x000fca00078e0018 */
[----:B------:R0:W3:Y:S01]  /*10c50*/  @P2 LDG.E.U8 R31, desc[UR14][R32.64] ;  /* 0x0000000e201f2981 */ /* 0x0000e2000c1e1100 */
[----:B------:R-:W-:-:S03]  /*10c60*/  ISETP.GT.AND P2, PT, R38, 0x7b, PT ;  /* 0x0000007b2600780c */ /* 0x000fc60003f44270 */
[----:B------:R1:W-:Y:S01]  /*10c70*/  STL [R1+0x54c], R9 ;  /* 0x00054c0901007387 */ /* 0x0003e20000100800 */
[----:B------:R-:W-:-:S03]  /*10c80*/  IADD3 R5, P0, PT, R27, R5, RZ ;  /* 0x000000051b057210 */ /* 0x000fc60007f1e0ff */
[----:B------:R-:W-:Y:S02]  /*10c90*/  STL [R1+0x548], R24 ;  /* 0x0005481801007387 */ /* 0x000fe40000100800 */
[----:B------:R-:W-:Y:S02]  /*10ca0*/  IMAD.X R17, R29, 0x1, R17, P0 ;  /* 0x000000011d117824 */ /* 0x000fe400000e0611 */
[----:B-1----:R-:W3:Y:S02]  /*10cb0*/  LDL.LU R9, [R1+0x314] ;  /* 0x0003140001097983 */ /* 0x002ee40000300800 */
[----:B------:R-:W-:Y:S02]  /*10cc0*/  @P2 IMAD.MOV.U32 R34, RZ, RZ, R5 ;  /* 0x000000ffff222224 */ /* 0x000fe400078e0005 */
[----:B------:R1:W-:Y:S04]  /*10cd0*/  STL [R1+0x554], R5 ;  /* 0x0005540501007387 */ /* 0x0003e80000100800 */
[----:B------:R-:W-:Y:S04]  /*10ce0*/  STL [R1+0x550], R17 ;  /* 0x0005501101007387 */ /* 0x000fe80000100800 */
[----:B-1----:R-:W3:Y:S01]  /*10cf0*/  LDL.LU R5, [R1+0x318] ;  /* 0x0003180001057983 */ /* 0x002ee20000300800 */
[----:B0-----:R-:W-:Y:S01]  /*10d00*/  PRMT R32, RZ, 0x7610, R32 ;  /* 0x00007610ff207816 */ /* 0x001fe20000000020 */
[----:B------:R-:W-:-:S05]  /*10d10*/  @P2 IMAD.MOV.U32 R35, RZ, RZ, R17 ;  /* 0x000000ffff232224 */ /* 0x000fca00078e0011 */
        /* <DEDUP_REMOVED lines=9> */
[----:B0-----:R-:W-:Y:S01]  /*10db0*/  PRMT R34, RZ, 0x7610, R34 ;  /* 0x00007610ff227816 */ /* 0x001fe20000000022 */
[----:B------:R0:W-:Y:S04]  /*10dc0*/  STL [R1+0x560], R4 ;  /* 0x0005600401007387 */ /* 0x0001e80000100800 */
[----:B------:R-:W-:Y:S04]  /*10dd0*/  STL [R1+0x558], R13 ;  /* 0x0005580d01007387 */ /* 0x000fe80000100800 */
[----:B------:R-:W4:Y:S04]  /*10de0*/  LDL.LU R24, [R1+0x31c] ;  /* 0x00031c0001187983 */ /* 0x000f280000300800 */
[----:B0-----:R-:W4:Y:S01]  /*10df0*/  LDL.LU R4, [R1+0x320] ;  /* 0x0003200001047983 */ /* 0x001f220000300800 */
[----:B--2---:R-:W-:-:S05]  /*10e00*/  IADD3 R10, P0, PT, R27, R10, RZ ;  /* 0x0000000a1b0a7210 */ /* 0x004fca0007f1e0ff */
[----:B---3--:R-:W-:Y:S02]  /*10e10*/  IMAD.X R12, R29, 0x1, R12, P0 ;  /* 0x000000011d0c7824 */ /* 0x008fe400000e060c */
[----:B------:R-:W-:Y:S02]  /*10e20*/  @P2 IMAD.MOV.U32 R36, RZ, RZ, R10 ;  /* 0x000000ffff242224 */ /* 0x000fe400078e000a */
[----:B------:R-:W-:-:S05]  /*10e30*/  @P2 IMAD.MOV.U32 R37, RZ, RZ, R12 ;  /* 0x000000ffff252224 */ /* 0x000fca00078e000c */
[----:B------:R0:W2:Y:S01]  /*10e40*/  @P2 LDG.E.U8 R34, desc[UR14][R36.64] ;  /* 0x0000000e24222981 */ /* 0x0000a2000c1e1100 */
[----:B------:R-:W-:-:S03]  /*10e50*/  ISETP.GT.AND P2, PT, R38, 0x7e, PT ;  /* 0x0000007e2600780c */ /* 0x000fc60003f44270 */
[----:B------:R-:W-:Y:S04]  /*10e60*/  STL [R1+0x310], R10 ;  /* 0x0003100a01007387 */ /* 0x000fe80000100800 */
[----:B------:R-:W-:Y:S04]  /*10e70*/  STL [R1+0x30c], R12 ;  /* 0x00030c0c01007387 */ /* 0x000fe80000100800 */
[----:B------:R-:W3:Y:S01]  /*10e80*/  LDL.LU R17, [R1+0x324] ;  /* 0x0003240001117983 */ /* 0x000ee20000300800 */
[----:B------:R-:W-:-:S05]  /*10e90*/  IADD3 R5, P0, PT, R27, R5, RZ ;  /* 0x000000051b057210 */ /* 0x000fca0007f1e0ff */
[----:B------:R-:W-:Y:S01]  /*10ea0*/  IMAD.X R9, R29, 0x1, R9, P0 ;  /* 0x000000011d097824 */ /* 0x000fe200000e0609 */
[----:B------:R1:W-:Y:S01]  /*10eb0*/  STL [R1+0x318], R5 ;  /* 0x0003180501007387 */ /* 0x0003e20000100800 */
[----:B0-----:R-:W-:-:S03]  /*10ec0*/  @P2 IMAD.MOV.U32 R36, RZ, RZ, R5 ;  /* 0x000000ffff242224 */ /* 0x001fc600078e0005 */
[----:B------:R0:W-:Y:S04]  /*10ed0*/  STL [R1+0x314], R9 ;  /* 0x0003140901007387 */ /* 0x0001e80000100800 */
[----:B-1----:R-:W2:Y:S01]  /*10ee0*/  LDL.LU R5, [R1+0x328] ;  /* 0x0003280001057983 */ /* 0x002ea20000300800 */
[----:B------:R-:W1:Y:S01]  /*10ef0*/  S2R R13, SR_TID.X ;  /* 0x00000000000d7919 */ /* 0x000e620000002100 */
[----:B------:R-:W-:Y:S01]  /*10f00*/  PRMT R35, RZ, 0x7610, R35 ;  /* 0x00007610ff237816 */ /* 0x000fe20000000023 */
[----:B------:R-:W-:Y:S01]  /*10f10*/  @P2 IMAD.MOV.U32 R37, RZ, RZ, R9 ;  /* 0x000000ffff252224 */ /* 0x000fe200078e0009 */
[----:B------:R-:W-:Y:S01]  /*10f20*/  ISETP.GT.AND P3, PT, R38, 0x7f, PT ;  /* 0x0000007f2600780c */ /* 0x000fe20003f64270 */
[----:B------:R-:W3:Y:S04]  /*10f30*/  LDL.LU R10, [R1+0x364] ;  /* 0x00036400010a7983 */ /* 0x000ee80000300800 */
[----:B------:R0:W3:Y:S04]  /*10f40*/  @P2 LDG.E.U8 R35, desc[UR14][R36.64] ;  /* 0x0000000e24232981 */ /* 0x0000e8000c1e1100 */
[----:B0-----:R-:W3:Y:S01]  /*10f50*/  LDL.LU R9, [R1+0x368] ;  /* 0x0003680001097983 */ /* 0x001ee20000300800 */
[----:B------:R-:W-:-:S02]  /*10f60*/  SHF.R.S32.HI R12, RZ, 0x1f, R28 ;  /* 0x0000001fff0c7819 */ /* 0x000fc4000001141c */
[----:B------:R-:W-:Y:S02]  /*10f70*/  PRMT R36, RZ, 0x7610, R36 ;  /* 0x00007610ff247816 */ /* 0x000fe40000000024 */
[----:B-1----:R-:W-:-:S04]  /*10f80*/  LOP3.LUT R13, R13, 0x7f, RZ, 0xc0, !PT ;  /* 0x0000007f0d0d7812 */ /* 0x002fc800078ec0ff */
[----:B------:R-:W-:Y:S02]  /*10f90*/  ISETP.GE.AND P0, PT, R13, R38, PT ;  /* 0x000000260d00720c */ /* 0x000fe40003f06270 */
[----:B----4-:R-:W-:-:S05]  /*10fa0*/  IADD3 R4, P2, PT, R27, R4, RZ ;  /* 0x000000041b047210 */ /* 0x010fca0007f5e0ff */
[----:B------:R-:W-:Y:S01]  /*10fb0*/  IMAD.X R24, R29, 0x1, R24, P2 ;  /* 0x000000011d187824 */ /* 0x000fe200010e0618 */
[----:B------:R-:W-:Y:S01]  /*10fc0*/  STL [R1+0x320], R4 ;  /* 0x0003200401007387 */ /* 0x000fe20000100800 */
[----:B------:R-:W-:Y:S02]  /*10fd0*/  @P3 IMAD.MOV.U32 R38, RZ, RZ, R4 ;  /* 0x000000ffff263224 */ /* 0x000fe400078e0004 */
[----:B------:R-:W-:Y:S01]  /*10fe0*/  @P3 IMAD.MOV.U32 R39, RZ, RZ, R24 ;  /* 0x000000ffff273224 */ /* 0x000fe200078e0018 */
[----:B------:R0:W-:Y:S04]  /*10ff0*/  STL [R1+0x31c], R24 ;  /* 0x00031c1801007387 */ /* 0x0001e80000100800 */
[----:B------:R1:W4:Y:S01]  /*11000*/  @P3 LDG.E.U8 R36, desc[UR14][R38.64] ;  /* 0x0000000e26243981 */ /* 0x000322000c1e1100 */
[----:B------:R-:W-:Y:S06]  /*11010*/  BAR.SYNC.DEFER_BLOCKING 0x0 ;  /* 0x0000000000007b1d */ /* 0x000fec0000010000 */
[----:B0-----:R-:W4:Y:S04]  /*11020*/  LDL.LU R24, [R1+0x3a4] ;  /* 0x0003a40001187983 */ /* 0x001f280000300800 */
[----:B------:R-:W4:Y:S01]  /*11030*/  LDL.LU R4, [R1+0x3a8] ;  /* 0x0003a80001047983 */ /* 0x000f220000300800 */
[----:B--2---:R-:W-:-:S05]  /*11040*/  IADD3 R5, P2, PT, R28, R5, RZ ;  /* 0x000000051c057210 */ /* 0x004fca0007f5e0ff */
[----:B---3--:R-:W-:Y:S01]  /*11050*/  IMAD.X R17, R12, 0x1, R17, P2 ;  /* 0x000000010c117824 */ /* 0x008fe200010e0611 */
[----:B------:R-:W-:Y:S01]  /*11060*/  STL [R1+0x328], R5 ;  /* 0x0003280501007387 */ /* 0x000fe20000100800 */
[----:B-1----:R-:W-:Y:S02]  /*11070*/  @!P0 IMAD.MOV.U32 R38, RZ, RZ, R5 ;  /* 0x000000ffff268224 */ /* 0x002fe400078e0005 */
[----:B------:R-:W-:Y:S01]  /*11080*/  @!P0 IMAD.MOV.U32 R39, RZ, RZ, R17 ;  /* 0x000000ffff278224 */ /* 0x000fe200078e0011 */
[----:B------:R0:W-:Y:S04]  /*11090*/  STL [R1+0x324], R17 ;  /* 0x0003241101007387 */ /* 0x0001e80000100800 */
[----:B0-----:R-:W2:Y:S04]  /*110a0*/  LDL.LU R17, [R1+0x3e4] ;  /* 0x0003e40001117983 */ /* 0x001ea80000300800 */
[----:B------:R-:W3:Y:S01]  /*110b0*/  LDL.LU R5, [R1+0x3e8] ;  /* 0x0003e80001057983 */ /* 0x000ee20000300800 */
[----:B------:R-:W-:-:S02]  /*110c0*/  IADD3 R9, P2, PT, R28, R9, RZ ;  /* 0x000000091c097210 */ /* 0x000fc40007f5e0ff */
[----:B------:R-:W-:-:S03]  /*110d0*/  PRMT R37, RZ, 0x7610, R37 ;  /* 0x00007610ff257816 */ /* 0x000fc60000000025 */
[----:B------:R-:W-:Y:S01]  /*110e0*/  IMAD.X R10, R12, 0x1, R10, P2 ;  /* 0x000000010c0a7824 */ /* 0x000fe200010e060a */
[----:B------:R-:W-:Y:S01]  /*110f0*/  STL [R1+0x368], R9 ;  /* 0x0003680901007387 */ /* 0x000fe20000100800 */
[----:B------:R-:W-:Y:S02]  /*11100*/  @!P0 IMAD.MOV.U32 R40, RZ, RZ, R9 ;  /* 0x000000ffff288224 */ /* 0x000fe400078e0009 */
[----:B------:R-:W-:Y:S01]  /*11110*/  @!P0 IMAD.MOV.U32 R41, RZ, RZ, R10 ;  /* 0x000000ffff298224 */ /* 0x000fe200078e000a */
[----:B------:R0:W2:Y:S04]  /*11120*/  @!P0 LDG.E.U8 R37, desc[UR14][R38.64] ;  /* 0x0000000e26258981 */ /* 0x0000a8000c1e1100 */
[----:B------:R1:W-:Y:S01]  /*11130*/  STL [R1+0x364], R10 ;  /* 0x0003640a01007387 */ /* 0x0003e20000100800 */
[----:B0-----:R-:W-:-:S03]  /*11140*/  PRMT R38, RZ, 0x7610, R38 ;  /* 0x00007610ff267816 */ /* 0x001fc60000000026 */
[----:B-1----:R-:W2:Y:S04]  /*11150*/  LDL.LU R10, [R1+0x32c] ;  /* 0x00032c00010a7983 */ /* 0x002ea80000300800 */
[----:B------:R-:W2:Y:S04]  /*11160*/  LDL.LU R9, [R1+0x330] ;  /* 0x0003300001097983 */ /* 0x000ea80000300800 */
[----:B------:R0:W2:Y:S01]  /*11170*/  @!P0 LDG.E.U8 R38, desc[UR14][R40.64] ;  /* 0x0000000e28268981 */ /* 0x0000a2000c1e1100 */
[----:B----4-:R-:W-:-:S05]  /*11180*/  IADD3 R4, P2, PT, R28, R4, RZ ;  /* 0x000000041c047210 */ /* 0x010fca0007f5e0ff */
[----:B------:R-:W-:Y:S01]  /*11190*/  IMAD.X R24, R12, 0x1, R24, P2 ;  /* 0x000000010c187824 */ /* 0x000fe200010e0618 */
[----:B------:R1:W-:Y:S01]  /*111a0*/  STL [R1+0x3a8], R4 ;  /* 0x0003a80401007387 */ /* 0x0003e20000100800 */
[----:B0-----:R-:W-:-:S03]  /*111b0*/  @!P0 IMAD.MOV.U32 R40, RZ, RZ, R4 ;  /* 0x000000ffff288224 */ /* 0x001fc600078e0004 */
[----:B------:R0:W-:Y:S04]  /*111c0*/  STL [R1+0x3a4], R24 ;  /* 0x0003a41801007387 */ /* 0x0001e80000100800 */
[----:B------:R-:W4:Y:S04]  /*111d0*/  LDL.LU R44, [R1+0x36c] ;  /* 0x00036c00012c7983 */ /* 0x000f280000300800 */
[----:B-1----:R-:W4:Y:S01]  /*111e0*/  LDL.LU R4, [R1+0x370] ;  /* 0x0003700001047983 */ /* 0x002f220000300800 */
[----:B------:R-:W-:Y:S01]  /*111f0*/  @!P0 IMAD.MOV.U32 R41, RZ, RZ, R24 ;  /* 0x000000ffff298224 */ /* 0x000fe200078e0018 */
[----:B---3--:R-:W-:-:S05]  /*11200*/  IADD3 R5, P2, PT, R28, R5, RZ ;  /* 0x000000051c057210 */ /* 0x008fca0007f5e0ff */
[----:B--2---:R-:W-:Y:S01]  /*11210*/  IMAD.X R17, R12, 0x1, R17, P2 ;  /* 0x000000010c117824 */ /* 0x004fe200010e0611 */
[----:B------:R1:W-:Y:S01]  /*11220*/  STL [R1+0x3e8], R5 ;  /* 0x0003e80501007387 */ /* 0x0003e20000100800 */
[----:B------:R-:W-:-:S03]  /*11230*/  @!P0 IMAD.MOV.U32 R42, RZ, RZ, R5 ;  /* 0x000000ffff2a8224 */ /* 0x000fc600078e0005 */
[----:B------:R2:W-:Y:S04]  /*11240*/  STL [R1+0x3e4], R17 ;  /* 0x0003e41101007387 */ /* 0x0005e80000100800 */
[----:B0-----:R-:W3:Y:S04]  /*11250*/  LDL.LU R24, [R1+0x3ac] ;  /* 0x0003ac0001187983 */ /* 0x001ee80000300800 */
[----:B-1----:R-:W3:Y:S01]  /*11260*/  LDL.LU R5, [R1+0x3b0] ;  /* 0x0003b00001057983 */ /* 0x002ee20000300800 */
[----:B------:R-:W-:Y:S01]  /*11270*/  PRMT R39, RZ, 0x7610, R39 ;  /* 0x00007610ff277816 */ /* 0x000fe20000000027 */
[----:B------:R-:W-:-:S05]  /*11280*/  @!P0 IMAD.MOV.U32 R43, RZ, RZ, R17 ;  /* 0x000000ffff2b8224 */ /* 0x000fca00078e0011 */
[----:B------:R0:W3:Y:S01]  /*11290*/  @!P0 LDG.E.U8 R39, desc[UR14][R40.64] ;  /* 0x0000000e28278981 */ /* 0x0000e2000c1e1100 */
[----:B------:R-:W-:-:S05]  /*112a0*/  IADD3 R9, P2, PT, R28, R9, RZ ;  /* 0x000000091c097210 */ /* 0x000fca0007f5e0ff */
[----:B------:R-:W-:Y:S01]  /*112b0*/  IMAD.X R10, R12, 0x1, R10, P2 ;  /* 0x000000010c0a7824 */ /* 0x000fe200010e060a */
[----:B0-----:R-:W-:Y:S01]  /*112c0*/  PRMT R40, RZ, 0x7610, R40 ;  /* 0x00007610ff287816 */ /* 0x001fe20000000028 */
[----:B------:R-:W-:Y:S04]  /*112d0*/  STL [R1+0x330], R9 ;  /* 0x0003300901007387 */ /* 0x000fe80000100800 */
[----:B------:R0:W-:Y:S04]  /*112e0*/  STL [R1+0x32c], R10 ;  /* 0x00032c0a01007387 */ /* 0x0001e80000100800 */
[----:B------:R1:W3:Y:S01]  /*112f0*/  @!P0 LDG.E.U8 R40, desc[UR14][R42.64] ;  /* 0x0000000e2a288981 */ /* 0x0002e2000c1e1100 */
[----:B------:R-:W-:-:S03]  /*11300*/  PRMT R41, RZ, 0x7610, R41 ;  /* 0x00007610ff297816 */ /* 0x000fc60000000029 */
[----:B--2---:R-:W2:Y:S01]  /*11310*/  LDL.LU R17, [R1+0x3ec] ;  /* 0x0003ec0001117983 */ /* 0x004ea20000300800 */
[----:B-1----:R-:W-:-:S03]  /*11320*/  @!P0 IMAD.MOV.U32 R43, RZ, RZ, R10 ;  /* 0x000000ffff2b8224 */ /* 0x002fc600078e000a */
[----:B0-----:R-:W2:Y:S01]  /*11330*/  LDL.LU R10, [R1+0x3f0] ;  /* 0x0003f000010a7983 */ /* 0x001ea20000300800 */
[----:B------:R-:W-:Y:S02]  /*11340*/  @!P0 IMAD.MOV.U32 R42, RZ, RZ, R9 ;  /* 0x000000ffff2a8224 */ /* 0x000fe400078e0009 */
[----:B------:R-:W-:-:S03]  /*11350*/  IMAD.MOV.U32 R9, RZ, RZ, R45 ;  /* 0x000000ffff097224 */ /* 0x000fc600078e002d */
[----:B------:R0:W2:Y:S01]  /*11360*/  @!P0 LDG.E.U8 R41, desc[UR14][R42.64] ;  /* 0x0000000e2a298981 */ /* 0x0000a2000c1e1100 */
[----:B----4-:R-:W-:-:S05]  /*11370*/  IADD3 R4, P2, PT, R28, R4, RZ ;  /* 0x000000041c047210 */ /* 0x010fca0007f5e0ff */
[----:B------:R-:W-:Y:S01]  /*11380*/  IMAD.X R44, R12, 0x1, R44, P2 ;  /* 0x000000010c2c7824 */ /* 0x000fe200010e062c */
[----:B------:R-:W-:Y:S03]  /*11390*/  STL [R1+0x370], R4 ;  /* 0x0003700401007387 */ /* 0x000fe60000100800 */
[----:B------:R-:W-:Y:S01]  /*113a0*/  @!P0 IMAD.MOV.U32 R45, RZ, RZ, R44 ;  /* 0x000000ffff2d8224 */ /* 0x000fe200078e002c */
[----:B------:R1:W-:Y:S01]  /*113b0*/  STL [R1+0x36c], R44 ;  /* 0x00036c2c01007387 */ /* 0x0003e20000100800 */
[----:B0-----:R-:W-:-:S03]  /*113c0*/  PRMT R42, RZ, 0x7610, R42 ;  /* 0x00007610ff2a7816 */ /* 0x001fc6000000002a */
[----:B------:R-:W4:Y:S01]  /*113d0*/  LDL.LU R65, [R1+0x334] ;  /* 0x0003340001417983 */ /* 0x000f220000300800 */
[----:B-1----:R-:W-:-:S03]  /*113e0*/  @!P0 IMAD.MOV.U32 R44, RZ, RZ, R4 ;  /* 0x000000ffff2c8224 */ /* 0x002fc600078e0004 */
[----:B------:R-:W4:Y:S04]  /*113f0*/  LDL.LU R4, [R1+0x338] ;  /* 0x0003380001047983 */ /* 0x000f280000300800 */
[----:B------:R0:W4:Y:S01]  /*11400*/  @!P0 LDG.E.U8 R42, desc[UR14][R44.64] ;  /* 0x0000000e2c2a8981 */ /* 0x000122000c1e1100 */
[----:B---3--:R-:W-:-:S05]  /*11410*/  IADD3 R5, P2, PT, R28, R5, RZ ;  /* 0x000000051c057210 */ /* 0x008fca0007f5e0ff */
[----:B------:R-:W-:Y:S01]  /*11420*/  IMAD.X R24, R12, 0x1, R24, P2 ;  /* 0x000000010c187824 */ /* 0x000fe200010e0618 */
[----:B------:R-:W-:Y:S01]  /*11430*/  STL [R1+0x3b0], R5 ;  /* 0x0003b00501007387 */ /* 0x000fe20000100800 */
[----:B0-----:R-:W-:Y:S02]  /*11440*/  @!P0 IMAD.MOV.U32 R44, RZ, RZ, R5 ;  /* 0x000000ffff2c8224 */ /* 0x001fe400078e0005 */
[----:B------:R-:W-:Y:S01]  /*11450*/  @!P0 IMAD.MOV.U32 R45, RZ, RZ, R24 ;  /* 0x000000ffff2d8224 */ /* 0x000fe200078e0018 */
[----:B------:R0:W-:Y:S04]  /*11460*/  STL [R1+0x3ac], R24 ;  /* 0x0003ac1801007387 */ /* 0x0001e80000100800 */
[----:B0-----:R-:W3:Y:S04]  /*11470*/  LDL.LU R24, [R1+0x374] ;  /* 0x0003740001187983 */ /* 0x001ee80000300800 */
[----:B------:R-:W3:Y:S01]  /*11480*/  LDL.LU R5, [R1+0x378] ;  /* 0x0003780001057983 */ /* 0x000ee20000300800 */
[----:B------:R-:W-:-:S06]  /*11490*/  PRMT R43, RZ, 0x7610, R43 ;  /* 0x00007610ff2b7816 */ /* 0x000fcc000000002b */
[----:B------:R0:W3:Y:S01]  /*114a0*/  @!P0 LDG.E.U8 R43, desc[UR14][R44.64] ;  /* 0x0000000e2c2b8981 */ /* 0x0000e2000c1e1100 */
[----:B--2---:R-:W-:-:S05]  /*114b0*/  IADD3 R10, P2, PT, R28, R10, RZ ;  /* 0x0000000a1c0a7210 */ /* 0x004fca0007f5e0ff */
[----:B------:R-:W-:Y:S01]  /*114c0*/  IMAD.X R17, R12, 0x1, R17, P2 ;  /* 0x000000010c117824 */ /* 0x000fe200010e0611 */
[----:B------:R-:W-:Y:S01]  /*114d0*/  STL [R1+0x3f0], R10 ;  /* 0x0003f00a01007387 */ /* 0x000fe20000100800 */
[----:B0-----:R-:W-:Y:S01]  /*114e0*/  PRMT R44, RZ, 0x7610, R44 ;  /* 0x00007610ff2c7816 */ /* 0x001fe2000000002c */
[----:B------:R-:W-:Y:S02]  /*114f0*/  @!P0 IMAD.MOV.U32 R46, RZ, RZ, R10 ;  /* 0x000000ffff2e8224 */ /* 0x000fe400078e000a */
[----:B------:R0:W-:Y:S01]  /*11500*/  STL [R1+0x3ec], R17 ;  /* 0x0003ec1101007387 */ /* 0x0001e20000100800 */
[----:B------:R-:W-:-:S05]  /*11510*/  @!P0 IMAD.MOV.U32 R47, RZ, RZ, R17 ;  /* 0x000000ffff2f8224 */ /* 0x000fca00078e0011 */
[----:B------:R1:W2:Y:S04]  /*11520*/  @!P0 LDG.E.U8 R44, desc[UR14][R46.64] ;  /* 0x0000000e2e2c8981 */ /* 0x0002a8000c1e1100 */
[----:B0-----:R-:W2:Y:S04]  /*11530*/  LDL.LU R17, [R1+0x3b4] ;  /* 0x0003b40001117983 */ /* 0x001ea80000300800 */
[----:B------:R-:W2:Y:S01]  /*11540*/  LDL.LU R10, [R1+0x3b8] ;  /* 0x0003b800010a7983 */ /* 0x000ea20000300800 */
[----:B------:R-:W-:Y:S02]  /*11550*/  PRMT R45, RZ, 0x7610, R45 ;  /* 0x00007610ff2d7816 */ /* 0x000fe4000000002d */
[----:B----4-:R-:W-:-:S05]  /*11560*/  IADD3 R4, P2, PT, R28, R4, RZ ;  /* 0x000000041c047210 */ /* 0x010fca0007f5e0ff */
[----:B------:R-:W-:Y:S01]  /*11570*/  IMAD.X R65, R12, 0x1, R65, P2 ;  /* 0x000000010c417824 */ /* 0x000fe200010e0641 */
[----:B------:R-:W-:Y:S01]  /*11580*/  STL [R1+0x338], R4 ;  /* 0x0003380401007387 */ /* 0x000fe20000100800 */
[----:B-1----:R-:W-:Y:S02]  /*11590*/  @!P0 IMAD.MOV.U32 R46, RZ, RZ, R4 ;  /* 0x000000ffff2e8224 */ /* 0x002fe400078e0004 */
[----:B------:R-:W-:Y:S01]  /*115a0*/  @!P0 IMAD.MOV.U32 R47, RZ, RZ, R65 ;  /* 0x000000ffff2f8224 */ /* 0x000fe200078e0041 */
[----:B------:R0:W-:Y:S04]  /*115b0*/  STL [R1+0x334], R65 ;  /* 0x0003344101007387 */ /* 0x0001e80000100800 */
[----:B------:R1:W4:Y:S04]  /*115c0*/  @!P0 LDG.E.U8 R45, desc[UR14][R46.64] ;  /* 0x0000000e2e2d8981 */ /* 0x000328000c1e1100 */
[----:B0-----:R-:W4:Y:S04]  /*115d0*/  LDL.LU R65, [R1+0x3f4] ;  /* 0x0003f40001417983 */ /* 0x001f280000300800 */
[----:B------:R-:W4:Y:S01]  /*115e0*/  LDL.LU R4, [R1+0x3f8] ;  /* 0x0003f80001047983 */ /* 0x000f220000300800 */
[----:B---3--:R-:W-:-:S05]  /*115f0*/  IADD3 R5, P2, PT, R28, R5, RZ ;  /* 0x000000051c057210 */ /* 0x008fca0007f5e0ff */
[----:B------:R-:W-:Y:S01]  /*11600*/  IMAD.X R24, R12, 0x1, R24, P2 ;  /* 0x000000010c187824 */ /* 0x000fe200010e0618 */
[----:B------:R-:W-:Y:S01]  /*11610*/  STL [R1+0x378], R5 ;  /* 0x0003780501007387 */ /* 0x000fe20000100800 */
[----:B-1----:R-:W-:Y:S02]  /*11620*/  @!P0 IMAD.MOV.U32 R46, RZ, RZ, R5 ;  /* 0x000000ffff2e8224 */ /* 0x002fe400078e0005 */
[----:B------:R-:W-:Y:S01]  /*11630*/  @!P0 IMAD.MOV.U32 R47, RZ, RZ, R24 ;  /* 0x000000ffff2f8224 */ /* 0x000fe200078e0018 */
[----:B------:R0:W-:Y:S04]  /*11640*/  STL [R1+0x374], R24 ;  /* 0x0003741801007387 */ /* 0x0001e80000100800 */
[----:B0-----:R-:W3:Y:S04]  /*11650*/  LDL.LU R24, [R1+0x33c] ;  /* 0x00033c0001187983 */ /* 0x001ee80000300800 */
[----:B------:R-:W3:Y:S04]  /*11660*/  LDL.LU R5, [R1+0x340] ;  /* 0x0003400001057983 */ /* 0x000ee80000300800 */
[----:B------:R-:W-:Y:S04]  /*11670*/  STS.U8 [R13+UR6+0x4000], R63 ;  /* 0x0040003f0d007988 */ /* 0x000fe80008000006 */
[----:B------:R0:W-:Y:S01]  /*11680*/  STS.U8 [R13+UR6+0x4400], R48 ;  /* 0x004400300d007988 */ /* 0x0001e20008000006 */
[----:B--2---:R-:W-:-:S02]  /*11690*/  IADD3 R10, P2, PT, R28, R10, RZ ;  /* 0x0000000a1c0a7210 */ /* 0x004fc40007f5e0ff */
[----:B0-----:R-:W-:-:S03]  /*116a0*/  PRMT R48, RZ, 0x7610, R48 ;  /* 0x00007610ff307816 */ /* 0x001fc60000000030 */
[----:B------:R-:W-:Y:S01]  /*116b0*/  IMAD.X R17, R12, 0x1, R17, P2 ;  /* 0x000000010c117824 */ /* 0x000fe200010e0611 */
[----:B------:R0:W-:Y:S04]  /*116c0*/  STS.U8 [R13+UR6+0x4800], R49 ;  /* 0x004800310d007988 */ /* 0x0001e80008000006 */
[----:B------:R1:W2:Y:S04]  /*116d0*/  @!P0 LDG.E.U8 R48, desc[UR14][R46.64] ;  /* 0x0000000e2e308981 */ /* 0x0002a8000c1e1100 */
[----:B------:R-:W-:Y:S01]  /*116e0*/  STL [R1+0x3b8], R10 ;  /* 0x0003b80a01007387 */ /* 0x000fe20000100800 */
[----:B0-----:R-:W-:-:S03]  /*116f0*/  PRMT R49, RZ, 0x7610, R49 ;  /* 0x00007610ff317816 */ /* 0x001fc60000000031 */
[----:B------:R0:W-:Y:S01]  /*11700*/  STL [R1+0x3b4], R17 ;  /* 0x0003b41101007387 */ /* 0x0001e20000100800 */
[----:B-1----:R-:W-:Y:S02]  /*11710*/  @!P0 IMAD.MOV.U32 R47, RZ, RZ, R17 ;  /* 0x000000ffff2f8224 */ /* 0x002fe400078e0011 */
[----:B------:R-:W-:Y:S01]  /*11720*/  @!P0 IMAD.MOV.U32 R46, RZ, RZ, R10 ;  /* 0x000000ffff2e8224 */ /* 0x000fe200078e000a */
[----:B------:R1:W-:Y:S04]  /*11730*/  STS.U8 [R13+UR6+0x4c00], R50 ;  /* 0x004c00320d007988 */ /* 0x0003e80008000006 */
[----:B------:R1:W2:Y:S04]  /*11740*/  @!P0 LDG.E.U8 R49, desc[UR14][R46.64] ;  /* 0x0000000e2e318981 */ /* 0x0002a8000c1e1100 */
[----:B0-----:R-:W2:Y:S04]  /*11750*/  LDL.LU R17, [R1+0x37c] ;  /* 0x00037c0001117983 */ /* 0x001ea80000300800 */
[----:B------:R-:W2:Y:S01]  /*11760*/  LDL.LU R10, [R1+0x380] ;  /* 0x00038000010a7983 */ /* 0x000ea20000300800 */
[----:B----4-:R-:W-:-:S05]  /*11770*/  IADD3 R4, P2, PT, R28, R4, RZ ;  /* 0x000000041c047210 */ /* 0x010fca0007f5e0ff */
[----:B------:R-:W-:Y:S01]  /*11780*/  IMAD.X R65, R12, 0x1, R65, P2 ;  /* 0x000000010c417824 */ /* 0x000fe200010e0641 */
[----:B------:R-:W-:Y:S01]  /*11790*/  STL [R1+0x3f8], R4 ;  /* 0x0003f80401007387 */ /* 0x000fe20000100800 */
[----:B-1----:R-:W-:Y:S02]  /*117a0*/  @!P0 IMAD.MOV.U32 R46, RZ, RZ, R4 ;  /* 0x000000ffff2e8224 */ /* 0x002fe400078e0004 */
[----:B------:R-:W-:Y:S01]  /*117b0*/  @!P0 IMAD.MOV.U32 R47, RZ, RZ, R65 ;  /* 0x000000ffff2f8224 */ /* 0x000fe200078e0041 */
[----:B------:R0:W-:Y:S01]  /*117c0*/  STL [R1+0x3f4], R65 ;  /* 0x0003f44101007387 */ /* 0x0001e20000100800 */
[----:B------:R-:W-:-:S06]  /*117d0*/  PRMT R50, RZ, 0x7610, R50 ;  /* 0x00007610ff327816 */ /* 0x000fcc0000000032 */
        /* <DEDUP_REMOVED lines=11> */
[----:B------:R0:W-:Y:S04]  /*11890*/  STS.U8 [R13+UR6+0x5000], R51 ;  /* 0x005000330d007988 */ /* 0x0001e80008000006 */
[----:B------:R1:W-:Y:S01]  /*118a0*/  STS.U8 [R13+UR6+0x5400], R52 ;  /* 0x005400340d007988 */ /* 0x0003e20008000006 */
[----:B0-----:R-:W-:-:S02]  /*118b0*/  PRMT R51, RZ, 0x7610, R51 ;  /* 0x00007610ff337816 */ /* 0x001fc40000000033 */
[----:B--2---:R-:W-:-:S04]  /*118c0*/  IADD3 R10, P2, PT, R28, R10, RZ ;  /* 0x0000000a1c0a7210 */ /* 0x004fc80007f5e0ff */
[----:B------:R0:W2:Y:S01]  /*118d0*/  @!P0 LDG.E.U8 R51, desc[UR14][R46.64] ;  /* 0x0000000e2e338981 */ /* 0x0000a2000c1e1100 */
[----:B------:R-:W-:-:S03]  /*118e0*/  IMAD.X R17, R12, 0x1, R17, P2 ;  /* 0x000000010c117824 */ /* 0x000fc600010e0611 */
[----:B------:R-:W-:Y:S01]  /*118f0*/  STL [R1+0x380], R10 ;  /* 0x0003800a01007387 */ /* 0x000fe20000100800 */
[----:B-1----:R-:W-:-:S03]  /*11900*/  PRMT R52, RZ, 0x7610, R52 ;  /* 0x00007610ff347816 */ /* 0x002fc60000000034 */
[----:B------:R1:W-:Y:S01]  /*11910*/  STL [R1+0x37c], R17 ;  /* 0x00037c1101007387 */ /* 0x0003e20000100800 */
[----:B0-----:R-:W-:Y:S02]  /*11920*/  @!P0 IMAD.MOV.U32 R47, RZ, RZ, R17 ;  /* 0x000000ffff2f8224 */ /* 0x001fe400078e0011 */
[----:B------:R-:W-:Y:S01]  /*11930*/  @!P0 IMAD.MOV.U32 R46, RZ, RZ, R10 ;  /* 0x000000ffff2e8224 */ /* 0x000fe200078e000a */
[----:B------:R0:W-:Y:S04]  /*11940*/  STS.U8 [R13+UR6+0x5800], R53 ;  /* 0x005800350d007988 */ /* 0x0001e80008000006 */
[----:B------:R0:W2:Y:S04]  /*11950*/  @!P0 LDG.E.U8 R52, desc[UR14][R46.64] ;  /* 0x0000000e2e348981 */ /* 0x0000a8000c1e1100 */
[----:B-1----:R-:W2:Y:S04]  /*11960*/  LDL.LU R17, [R1+0x344] ;  /* 0x0003440001117983 */ /* 0x002ea80000300800 */
[----:B------:R-:W2:Y:S01]  /*11970*/  LDL.LU R10, [R1+0x348] ;  /* 0x00034800010a7983 */ /* 0x000ea20000300800 */
[----:B----4-:R-:W-:-:S05]  /*11980*/  IADD3 R4, P2, PT, R28, R4, RZ ;  /* 0x000000041c047210 */ /* 0x010fca0007f5e0ff */
[----:B------:R-:W-:Y:S01]  /*11990*/  IMAD.X R65, R12, 0x1, R65, P2 ;  /* 0x000000010c417824 */ /* 0x000fe200010e0641 */
[----:B------:R-:W-:Y:S01]  /*119a0*/  STL [R1+0x3c0], R4 ;  /* 0x0003c00401007387 */ /* 0x000fe20000100800 */
[----:B0-----:R-:W-:Y:S02]  /*119b0*/  @!P0 IMAD.MOV.U32 R46, RZ, RZ, R4 ;  /* 0x000000ffff2e8224 */ /* 0x001fe400078e0004 */
        /* <DEDUP_REMOVED lines=50> */
[----:B-1----:R-:W-:-:S04]  /*11ce0*/  PRMT R59, RZ, 0x7610, R59 ;  /* 0x00007610ff3b7816 */ /* 0x002fc8000000003b */
[----:B------:R0:W3:Y:S01]  /*11cf0*/  @!P0 LDG.E.U8 R60, desc[UR14][R46.64] ;  /* 0x0000000e2e3c8981 */ /* 0x0000e2000c1e1100 */
[----:B--2---:R-:W-:-:S05]  /*11d00*/  IADD3 R10, P2, PT, R28, R10, RZ ;  /* 0x0000000a1c0a7210 */ /* 0x004fca0007f5e0ff */
[----:B------:R-:W-:Y:S01]  /*11d10*/  IMAD.X R17, R12, 0x1, R17, P2 ;  /* 0x000000010c117824 */ /* 0x000fe200010e0611 */
[----:B------:R-:W-:Y:S01]  /*11d20*/  STL [R1+0x400], R10 ;  /* 0x0004000a01007387 */ /* 0x000fe20000100800 */
[----:B0-----:R-:W-:Y:S02]  /*11d30*/  @!P0 IMAD.MOV.U32 R46, RZ, RZ, R10 ;  /* 0x000000ffff2e8224 */ /* 0x001fe400078e000a */
[----:B------:R-:W-:Y:S01]  /*11d40*/  @!P0 IMAD.MOV.U32 R47, RZ, RZ, R17 ;  /* 0x000000ffff2f8224 */ /* 0x000fe200078e0011 */
[----:B------:R0:W-:Y:S04]  /*11d50*/  STL [R1+0x1c8], R17 ;  /* 0x0001c81101007387 */ /* 0x0001e80000100800 */
        /* <DEDUP_REMOVED lines=8> */
[----:B------:R0:W-:Y:S04]  /*11de0*/  STL [R1+0x34c], R65 ;  /* 0x00034c4101007387 */ /* 0x0001e80000100800 */
[----:B------:R1:W-:Y:S04]  /*11df0*/  STS.U8 [R13+UR6+0x7000], R58 ;  /* 0x0070003a0d007988 */ /* 0x0003e80008000006 */
[----:B0-----:R-:W4:Y:S04]  /*11e00*/  LDL.LU R65, [R1+0x1cc] ;  /* 0x0001cc0001417983 */ /* 0x001f280000300800 */
[----:B------:R-:W4:Y:S01]  /*11e10*/  LDL.LU R4, [R1+0x404] ;  /* 0x0004040001047983 */ /* 0x000f220000300800 */
[----:B-1----:R-:W-:-:S06]  /*11e20*/  PRMT R58, RZ, 0x7610, R58 ;  /* 0x00007610ff3a7816 */ /* 0x002fcc000000003a */
        /* <DEDUP_REMOVED lines=23> */
[----:B----4-:R-:W-:-:S03]  /*11fa0*/  IADD3 R4, P2, PT, R28, R4, RZ ;  /* 0x000000041c047210 */ /* 0x010fc60007f5e0ff */
[----:B------:R0:W-:Y:S02]  /*11fb0*/  STS.U8 [R13+UR6+0x7c00], R55 ;  /* 0x007c00370d007988 */ /* 0x0001e40008000006 */
[----:B------:R-:W-:Y:S02]  /*11fc0*/  IMAD.X R65, R12, 0x1, R65, P2 ;  /* 0x000000010c417824 */ /* 0x000fe400010e0641 */
[----:B------:R4:W-:Y:S01]  /*11fd0*/  STL [R1+0x404], R4 ;  /* 0x0004040401007387 */ /* 0x0009e20000100800 */
[----:B-1----:R-:W-:-:S03]  /*11fe0*/  @!P0 IMAD.MOV.U32 R46, RZ, RZ, R4 ;  /* 0x000000ffff2e8224 */ /* 0x002fc600078e0004 */
[----:B------:R-:W-:Y:S01]  /*11ff0*/  STL [R1+0x1cc], R65 ;  /* 0x0001cc4101007387 */ /* 0x000fe20000100800 */
[----:B0-----:R-:W-:-:S03]  /*12000*/  LOP3.LUT R13, R13, 0x10, RZ, 0x3c, !PT ;  /* 0x000000100d0d7812 */ /* 0x001fc600078e3cff */
[----:B----4-:R-:W4:Y:S01]  /*12010*/  LDL.LU R4, [R1+0x3d8] ;  /* 0x0003d80001047983 */ /* 0x010f220000300800 */
[----:B------:R-:W-:Y:S01]  /*12020*/  PRMT R55, RZ, 0x7610, R55 ;  /* 0x00007610ff377816 */ /* 0x000fe20000000037 */
[----:B------:R-:W-:Y:S02]  /*12030*/  @!P0 IMAD.MOV.U32 R47, RZ, RZ, R65 ;  /* 0x000000ffff2f8224 */ /* 0x000fe400078e0041 */
[----:B------:R0:W-:Y:S04]  /*12040*/  STS.U8 [R13+UR6+0x4080], R9 ;  /* 0x004080090d007988 */ /* 0x0001e80008000006 */
[----:B------:R1:W4:Y:S04]  /*12050*/  @!P0 LDG.E.U8 R55, desc[UR14][R46.64] ;  /* 0x0000000e2e378981 */ /* 0x000328000c1e1100 */
[----:B0-----:R-:W4:Y:S01]  /*12060*/  LDL.LU R9, [R1+0x3d4] ;  /* 0x0003d40001097983 */ /* 0x001f220000300800 */
[----:B---3--:R-:W-:-:S05]  /*12070*/  IADD3 R5, P2, PT, R28, R5, RZ ;  /* 0x000000051c057210 */ /* 0x008fca0007f5e0ff */
[----:B------:R-:W-:Y:S01]  /*12080*/  IMAD.X R24, R12, 0x1, R24, P2 ;  /* 0x000000010c187824 */ /* 0x000fe200010e0618 */
[----:B------:R0:W-:Y:S01]  /*12090*/  STL [R1+0x358], R5 ;  /* 0x0003580501007387 */ /* 0x0001e20000100800 */
[----:B-1----:R-:W-:-:S03]  /*120a0*/  @!P0 IMAD.MOV.U32 R46, RZ, RZ, R5 ;  /* 0x000000ffff2e8224 */ /* 0x002fc600078e0005 */
[----:B------:R-:W-:Y:S04]  /*120b0*/  STL [R1+0x354], R24 ;  /* 0x0003541801007387 */ /* 0x000fe80000100800 */
[----:B------:R-:W3:Y:S04]  /*120c0*/  LDL.LU R65, [R1+0x1d0] ;  /* 0x0001d00001417983 */ /* 0x000ee80000300800 */
[----:B0-----:R-:W3:Y:S01]  /*120d0*/  LDL.LU R5, [R1+0x408] ;  /* 0x0004080001057983 */ /* 0x001ee20000300800 */
[----:B------:R-:W-:Y:S01]  /*120e0*/  PRMT R63, RZ, 0x7610, R63 ;  /* 0x00007610ff3f7816 */ /* 0x000fe2000000003f */
[----:B------:R-:W-:-:S02]  /*120f0*/  @!P0 IMAD.MOV.U32 R47, RZ, RZ, R24 ;  /* 0x000000ffff2f8224 */ /* 0x000fc400078e0018 */
[----:B------:R0:W-:Y:S04]  /*12100*/  STS.U8 [R13+UR6+0x4480], R81 ;  /* 0x004480510d007988 */ /* 0x0001e80008000006 */
[----:B------:R1:W3:Y:S01]  /*12110*/  @!P0 LDG.E.U8 R63, desc[UR14][R46.64] ;  /* 0x0000000e2e3f8981 */ /* 0x0002e2000c1e1100 */
[----:B0-----:R-:W-:-:S03]  /*12120*/  PRMT R81, RZ, 0x7610, R81 ;  /* 0x00007610ff517816 */ /* 0x001fc60000000051 */
[----:B------:R-:W-:Y:S01]  /*12130*/  STS.U8 [R13+UR6+0x4880], R83 ;  /* 0x004880530d007988 */ /* 0x000fe20008000006 */
[----:B--2---:R-:W-:-:S05]  /*12140*/  IADD3 R10, P2, PT, R28, R10, RZ ;  /* 0x0000000a1c0a7210 */ /* 0x004fca0007f5e0ff */
[----:B------:R-:W-:Y:S01]  /*12150*/  IMAD.X R17, R12, 0x1, R17, P2 ;  /* 0x000000010c117824 */ /* 0x000fe200010e0611 */
[----:B------:R-:W-:Y:S01]  /*12160*/  STL [R1+0x398], R10 ;  /* 0x0003980a01007387 */ /* 0x000fe20000100800 */
[----:B-1----:R-:W-:Y:S02]  /*12170*/  @!P0 IMAD.MOV.U32 R46, RZ, RZ, R10 ;  /* 0x000000ffff2e8224 */ /* 0x002fe400078e000a */
[----:B------:R-:W-:Y:S01]  /*12180*/  @!P0 IMAD.MOV.U32 R47, RZ, RZ, R17 ;  /* 0x000000ffff2f8224 */ /* 0x000fe200078e0011 */
[----:B------:R0:W-:Y:S04]  /*12190*/  STL [R1+0x394], R17 ;  /* 0x0003941101007387 */ /* 0x0001e80000100800 */
[----:B------:R-:W2:Y:S04]  /*121a0*/  LDL.LU R24, [R1+0x35c] ;  /* 0x00035c0001187983 */ /* 0x000ea80000300800 */
[----:B------:R1:W2:Y:S04]  /*121b0*/  @!P0 LDG.E.U8 R81, desc[UR14][R46.64] ;  /* 0x0000000e2e518981 */ /* 0x0002a8000c1e1100 */
[----:B0-----:R-:W2:Y:S01]  /*121c0*/  LDL.LU R17, [R1+0x360] ;  /* 0x0003600001117983 */ /* 0x001ea20000300800 */
[----:B----4-:R-:W-:-:S05]  /*121d0*/  IADD3 R4, P2, PT, R28, R4, RZ ;  /* 0x000000041c047210 */ /* 0x010fca0007f5e0ff */
[----:B------:R-:W-:Y:S01]  /*121e0*/  STL [R1+0x3d8], R4 ;  /* 0x0003d80401007387 */ /* 0x000fe20000100800 */
[----:B------:R-:W-:-:S04]  /*121f0*/  IMAD.X R9, R12, 0x1, R9, P2 ;  /* 0x000000010c097824 */ /* 0x000fc800010e0609 */
[----:B-1----:R-:W-:Y:S01]  /*12200*/  @!P0 IMAD.MOV.U32 R47, RZ, RZ, R9 ;  /* 0x000000ffff2f8224 */ /* 0x002fe200078e0009 */
[----:B------:R0:W-:Y:S04]  /*12210*/  STL [R1+0x3d4], R9 ;  /* 0x0003d40901007387 */ /* 0x0001e80000100800 */
[----:B------:R-:W4:Y:S01]  /*12220*/  LDL.LU R10, [R1+0x39c] ;  /* 0x00039c00010a7983 */ /* 0x000f220000300800 */
[----:B------:R-:W-:Y:S01]  /*12230*/  PRMT R83, RZ, 0x7610, R83 ;  /* 0x00007610ff537816 */ /* 0x000fe20000000053 */
[----:B------:R-:W-:Y:S02]  /*12240*/  @!P0 IMAD.MOV.U32 R46, RZ, RZ, R4 ;  /* 0x000000ffff2e8224 */ /* 0x000fe400078e0004 */
[----:B0-----:R-:W4:Y:S04]  /*12250*/  LDL.LU R9, [R1+0x3a0] ;  /* 0x0003a00001097983 */ /* 0x001f280000300800 */
[----:B------:R-:W4:Y:S04]  /*12260*/  LDL.LU R4, [R1+0x3e0] ;  /* 0x0003e00001047983 */ /* 0x000f280000300800 */
[----:B------:R0:W4:Y:S01]  /*12270*/  @!P0 LDG.E.U8 R83, desc[UR14][R46.64] ;  /* 0x0000000e2e538981 */ /* 0x000122000c1e1100 */
[----:B---3--:R-:W-:-:S05]  /*12280*/  IADD3 R5, P2, PT, R28, R5, RZ ;  /* 0x000000051c057210 */ /* 0x008fca0007f5e0ff */
[----:B------:R-:W-:Y:S01]  /*12290*/  IMAD.X R65, R12, 0x1, R65, P2 ;  /* 0x000000010c417824 */ /* 0x000fe200010e0641 */
[----:B------:R1:W-:Y:S01]  /*122a0*/  STL [R1+0x408], R5 ;  /* 0x0004080501007387 */ /* 0x0003e20000100800 */
[----:B0-----:R-:W-:-:S03]  /*122b0*/  @!P0 IMAD.MOV.U32 R46, RZ, RZ, R5 ;  /* 0x000000ffff2e8224 */ /* 0x001fc600078e0005 */
[----:B------:R-:W-:Y:S04]  /*122c0*/  STL [R1+0x1d0], R65 ;  /* 0x0001d04101007387 */ /* 0x000fe80000100800 */
[----:B-1----:R-:W3:Y:S01]  /*122d0*/  LDL.LU R5, [R1+0x3dc] ;  /* 0x0003dc0001057983 */ /* 0x002ee20000300800 */
[----:B------:R-:W-:-:S03]  /*122e0*/  @!P0 IMAD.MOV.U32 R47, RZ, RZ, R65 ;  /* 0x000000ffff2f8224 */ /* 0x000fc600078e0041 */
[----:B------:R0:W-:Y:S04]  /*122f0*/  STS.U8 [R13+UR6+0x4c80], R85 ;  /* 0x004c80550d007988 */ /* 0x0001e80008000006 */
[----:B------:R1:W-:Y:S01]  /*12300*/  STS.U8 [R13+UR6+0x5080], R87 ;  /* 0x005080570d007988 */ /* 0x0003e20008000006 */
[----:B0-----:R-:W-:Y:S02]  /*12310*/  PRMT R85, RZ, 0x7610, R85 ;  /* 0x00007610ff557816 */ /* 0x001fe40000000055 */
[----:B-1----:R-:W-:-:S04]  /*12320*/  PRMT R87, RZ, 0x7610, R87 ;  /* 0x00007610ff577816 */ /* 0x002fc80000000057 */
[----:B------:R0:W3:Y:S04]  /*12330*/  @!P0 LDG.E.U8 R85, desc[UR14][R46.64] ;  /* 0x0000000e2e558981 */ /* 0x0000e8000c1e1100 */
[----:B------:R1:W-:Y:S01]  /*12340*/  STS.U8 [R13+UR6+0x5480], R89 ;  /* 0x005480590d007988 */ /* 0x0003e20008000006 */
[----:B--2---:R-:W-:-:S05]  /*12350*/  IADD3 R17, P2, PT, R28, R17, RZ ;  /* 0x000000111c117210 */ /* 0x004fca0007f5e0ff */
[----:B------:R-:W-:Y:S02]  /*12360*/  IMAD.X R24, R12, 0x1, R24, P2 ;  /* 0x000000010c187824 */ /* 0x000fe400010e0618 */
[----:B0-----:R-:W-:Y:S02]  /*12370*/  @!P0 IMAD.MOV.U32 R46, RZ, RZ, R17 ;  /* 0x000000ffff2e8224 */ /* 0x001fe400078e0011 */
[----:B------:R-:W-:Y:S01]  /*12380*/  @!P0 IMAD.MOV.U32 R47, RZ, RZ, R24 ;  /* 0x000000ffff2f8224 */ /* 0x000fe200078e0018 */
[----:B-1----:R-:W-:Y:S01]  /*12390*/  PRMT R89, RZ, 0x7610, R89 ;  /* 0x00007610ff597816 */ /* 0x002fe20000000059 */
[----:B------:R-:W-:Y:S04]  /*123a0*/  STL [R1+0x360], R17 ;  /* 0x0003601101007387 */ /* 0x000fe80000100800 */
[----:B------:R0:W2:Y:S01]  /*123b0*/  @!P0 LDG.E.U8 R87, desc[UR14][R46.64] ;  /* 0x0000000e2e578981 */ /* 0x0000a2000c1e1100 */
[----:B----4-:R-:W-:-:S05]  /*123c0*/  IADD3 R9, P2, PT, R28, R9, RZ ;  /* 0x000000091c097210 */ /* 0x010fca0007f5e0ff */
[----:B------:R-:W-:Y:S01]  /*123d0*/  IMAD.X R10, R12, 0x1, R10, P2 ;  /* 0x000000010c0a7824 */ /* 0x000fe200010e060a */
[----:B------:R-:W-:Y:S01]  /*123e0*/  IADD3 R4, P2, PT, R28, R4, RZ ;  /* 0x000000041c047210 */ /* 0x000fe20007f5e0ff */
[----:B0-----:R-:W-:Y:S02]  /*123f0*/  @!P0 IMAD.MOV.U32 R46, RZ, RZ, R9 ;  /* 0x000000ffff2e8224 */ /* 0x001fe400078e0009 */
[----:B------:R-:W-:Y:S01]  /*12400*/  @!P0 IMAD.MOV.U32 R47, RZ, RZ, R10 ;  /* 0x000000ffff2f8224 */ /* 0x000fe200078e000a */
[----:B------:R-:W-:Y:S04]  /*12410*/  STL [R1+0x35c], R24 ;  /* 0x00035c1801007387 */ /* 0x000fe80000100800 */
[----:B------:R-:W-:Y:S04]  /*12420*/  STL [R1+0x3a0], R9 ;  /* 0x0003a00901007387 */ /* 0x000fe80000100800 */
[----:B------:R-:W-:Y:S04]  /*12430*/  STL [R1+0x39c], R10 ;  /* 0x00039c0a01007387 */ /* 0x000fe80000100800 */
[----:B------:R0:W4:Y:S04]  /*12440*/  @!P0 LDG.E.U8 R89, desc[UR14][R46.64] ;  /* 0x0000000e2e598981 */ /* 0x000128000c1e1100 */
[----:B------:R-:W-:Y:S04]  /*12450*/  STL [R1+0x3e0], R4 ;  /* 0x0003e00401007387 */ /* 0x000fe80000100800 */
[----:B------:R1:W-:Y:S01]  /*12460*/  STS.U8 [R13+UR6+0x5880], R91 ;  /* 0x0058805b0d007988 */ /* 0x0003e20008000006 */
[----:B0-----:R-:W-:Y:S01]  /*12470*/  @!P0 IMAD.MOV.U32 R46, RZ, RZ, R4 ;  /* 0x000000ffff2e8224 */ /* 0x001fe200078e0004 */
[----:B-1----:R-:W-:Y:S01]  /*12480*/  PRMT R91, RZ, 0x7610, R91 ;  /* 0x00007610ff5b7816 */ /* 0x002fe2000000005b */
[----:B---3--:R-:W-:-:S05]  /*12490*/  IMAD.X R5, R12, 0x1, R5, P2 ;  /* 0x000000010c057824 */ /* 0x008fca00010e0605 */
[----:B------:R0:W-:Y:S01]  /*124a0*/  STL [R1+0x3dc], R5 ;  /* 0x0003dc0501007387 */ /* 0x0001e20000100800 */
[----:B------:R-:W-:-:S03]  /*124b0*/  @!P0 IMAD.MOV.U32 R47, RZ, RZ, R5 ;  /* 0x000000ffff2f8224 */ /* 0x000fc600078e0005 */
[----:B------:R-:W3:Y:S04]  /*124c0*/  LDL.LU R4, [R1+0x5a8] ;  /* 0x0005a80001047983 */ /* 0x000ee80000300800 */
[----:B------:R-:W2:Y:S04]  /*124d0*/  LDL.LU R10, [R1+0x58c] ;  /* 0x00058c00010a7983 */ /* 0x000ea80000300800 */
[----:B------:R-:W2:Y:S04]  /*124e0*/  LDL.LU R24, [R1+0x570] ;  /* 0x0005700001187983 */ /* 0x000ea80000300800 */
[----:B------:R-:W2:Y:S04]  /*124f0*/  LDL.LU R65, [R1+0xf8] ;  /* 0x0000f80001417983 */ /* 0x000ea80000300800 */
[----:B------:R-:W2:Y:S04]  /*12500*/  LDL.LU R17, [R1+0xdc] ;  /* 0x0000dc0001117983 */ /* 0x000ea80000300800 */
[----:B0-----:R-:W2:Y:S04]  /*12510*/  LDL.LU R5, [R1+0xc0] ;  /* 0x0000c00001057983 */ /* 0x001ea80000300800 */
[----:B------:R-:W2:Y:S04]  /*12520*/  LDL.LU R9, [R1+0xa4] ;  /* 0x0000a40001097983 */ /* 0x000ea80000300800 */
[----:B------:R0:W2:Y:S04]  /*12530*/  @!P0 LDG.E.U8 R91, desc[UR14][R46.64] ;  /* 0x0000000e2e5b8981 */ /* 0x0000a8000c1e1100 */
[----:B------:R-:W2:Y:S04]  /*12540*/  LDL.LU R46, [R1+0x1c4] ;  /* 0x0001c400012e7983 */ /* 0x000ea80000300800 */
[----:B------:R-:W0:Y:S04]  /*12550*/  LDL.LU R47, [R1+0x1d4] ;  /* 0x0001d400012f7983 */ /* 0x000e280000300800 */
[----:B------:R1:W-:Y:S02]  /*12560*/  STS.U8 [R13+UR6+0x5c80], R93 ;  /* 0x005c805d0d007988 */ /* 0x0003e40008000006 */
[----:B-1----:R-:W-:-:S02]  /*12570*/  PRMT R93, RZ, 0x7610, R93 ;  /* 0x00007610ff5d7816 */ /* 0x002fc4000000005d */
[----:B0-----:R-:W-:-:S05]  /*12580*/  IADD3 R47, P2, PT, R28, R47, RZ ;  /* 0x0000002f1c2f7210 */ /* 0x001fca0007f5e0ff */
[----:B--2---:R-:W-:Y:S02]  /*12590*/  IMAD.X R46, R12, 0x1, R46, P2 ;  /* 0x000000010c2e7824 */ /* 0x004fe400010e062e */
[----:B------:R-:W2:Y:S04]  /*125a0*/  LDL.LU R12, [R1+0x6cc] ;  /* 0x0006cc00010c7983 */ /* 0x000ea80000300800 */
[----:B------:R0:W-:Y:S04]  /*125b0*/  STL [R1+0x1d4], R47 ;  /* 0x0001d42f01007387 */ /* 0x0001e80000100800 */
[----:B------:R1:W-:Y:S01]  /*125c0*/  STL [R1+0x1c4], R46 ;  /* 0x0001c42e01007387 */ /* 0x0003e20000100800 */
[----:B0-----:R-:W-:-:S04]  /*125d0*/  @!P0 LOP3.LUT R47, R47, R46, RZ, 0x3c, !PT ;  /* 0x0000002e2f2f8212 */ /* 0x001fc800078e3cff */
[----:B-1----:R-:W-:-:S04]  /*125e0*/  @!P0 LOP3.LUT R46, R47, R46, RZ, 0x3c, !PT ;  /* 0x0000002e2f2e8212 */ /* 0x002fc800078e3cff */
[----:B------:R-:W-:-:S05]  /*125f0*/  @!P0 LOP3.LUT R47, R47, R46, RZ, 0x3c, !PT ;  /* 0x0000002e2f2f8212 */ /* 0x000fca00078e3cff */
[----:B------:R0:W2:Y:S04]  /*12600*/  @!P0 LDG.E.U8 R93, desc[UR14][R46.64] ;  /* 0x0000000e2e5d8981 */ /* 0x0000a8000c1e1100 */
[----:B------:R-:W2:Y:S04]  /*12610*/  LDL.LU R46, [R1+0x78] ;  /* 0x00007800012e7983 */ /* 0x000ea80000300800 */
[----:B------:R-:W3:Y:S04]  /*12620*/  LDL.LU R47, [R1+0x5c] ;  /* 0x00005c00012f7983 */ /* 0x000ee80000300800 */
[----:B--2---:R-:W-:Y:S04]  /*12630*/  STS.U8 [R13+UR6+0x6080], R46 ;  /* 0x0060802e0d007988 */ /* 0x004fe80008000006 */
[----:B---3--:R0:W-:Y:S02]  /*12640*/  STS.U8 [R13+UR6+0x6480], R47 ;  /* 0x0064802f0d007988 */ /* 0x0081e40008000006 */
[----:B0-----:R-:W0:Y:S02]  /*12650*/  S2R R47, SR_TID.X ;  /* 0x00000000002f7919 */ /* 0x001e240000002100 */
[----:B------:R1:W-:Y:S04]  /*12660*/  STS.U8 [R13+UR6+0x6880], R82 ;  /* 0x006880520d007988 */ /* 0x0003e80008000006 */
[----:B------:R2:W-:Y:S04]  /*12670*/  STS.U8 [R13+UR6+0x6c80], R14 ;  /* 0x006c800e0d007988 */ /* 0x0005e80008000006 */
[----:B------:R3:W-:Y:S04]  /*12680*/  STS.U8 [R13+UR6+0x7080], R3 ;  /* 0x007080030d007988 */ /* 0x0007e80008000006 */
[----:B------:R-:W-:Y:S04]  /*12690*/  STS.U8 [R13+UR6+0x7480], R80 ;  /* 0x007480500d007988 */ /* 0x000fe80008000006 */
[----:B------:R0:W-:Y:S04]  /*126a0*/  STS.U8 [R13+UR6+0x7880], R72 ;  /* 0x007880480d007988 */ /* 0x0001e80008000006 */
[----:B-1----:R-:W4:Y:S04]  /*126b0*/  LDL.LU R82, [R1+0x5a4] ;  /* 0x0005a40001527983 */ /* 0x002f280000300800 */
[----:B--2---:R-:W2:Y:S01]  /*126c0*/  LDL.LU R14, [R1+0x588] ;  /* 0x00058800010e7983 */ /* 0x004ea20000300800 */
[----:B0-----:R-:W-:-:S03]  /*126d0*/  LOP3.LUT R47, R47, 0x7f, RZ, 0xc0, !PT ;  /* 0x0000007f2f2f7812 */ /* 0x001fc600078ec0ff */
[----:B---3--:R-:W3:Y:S01]  /*126e0*/  LDL.LU R3, [R1+0x56c] ;  /* 0x00056c0001037983 */ /* 0x008ee20000300800 */
[----:B------:R-:W-:-:S03]  /*126f0*/  LOP3.LUT R72, R47, 0x10, RZ, 0x3c, !PT ;  /* 0x000000102f487812 */ /* 0x000fc600078e3cff */
[----:B------:R-:W2:Y:S01]  /*12700*/  LDL.LU R46, [R1+0xa0] ;  /* 0x0000a000012e7983 */ /* 0x000ea20000300800 */
[----:B------:R-:W-:-:S03]  /*12710*/  LOP3.LUT R80, R47, 0x20, RZ, 0x3c, !PT ;  /* 0x000000202f507812 */ /* 0x000fc600078e3cff */
[----:B------:R-:W2:Y:S04]  /*12720*/  LDL.LU R13, [R1+0x6c8] ;  /* 0x0006c800010d7983 */ /* 0x000ea80000300800 */
[----:B------:R0:W-:Y:S04]  /*12730*/  STS.U8 [R72+UR6+0x7c80], R30 ;  /* 0x007c801e48007988 */ /* 0x0001e80008000006 */
[----:B------:R1:W-:Y:S04]  /*12740*/  STS.U8 [R80+UR6+0x4100], R4 ;  /* 0x0041000450007988 */ /* 0x0003e80008000006 */
[----:B------:R1:W-:Y:S04]  /*12750*/  STS.U8 [R80+UR6+0x4500], R10 ;  /* 0x0045000a50007988 */ /* 0x0003e80008000006 */
[----:B0-----:R-:W2:Y:S04]  /*12760*/  LDL.LU R30, [R1+0x8c] ;  /* 0x00008c00011e7983 */ /* 0x001ea80000300800 */
[----:B-1----:R-:W3:Y:S04]  /*12770*/  LDL.LU R4, [R1+0x6c4] ;  /* 0x0006c40001047983 */ /* 0x002ee80000300800 */
[----:B------:R-:W3:Y:S04]  /*12780*/  LDL.LU R10, [R1+0x6c0] ;  /* 0x0006c000010a7983 */ /* 0x000ee80000300800 */
[----:B------:R0:W-:Y:S04]  /*12790*/  STS.U8 [R80+UR6+0x4900], R24 ;  /* 0x0049001850007988 */ /* 0x0001e80008000006 */
[----:B------:R1:W-:Y:S04]  /*127a0*/  STS.U8 [R80+UR6+0x4d00], R65 ;  /* 0x004d004150007988 */ /* 0x0003e80008000006 */
[----:B------:R1:W-:Y:S04]  /*127b0*/  STS.U8 [R80+UR6+0x5100], R17 ;  /* 0x0051001150007988 */ /* 0x0003e80008000006 */
[----:B0-----:R-:W3:Y:S04]  /*127c0*/  LDL.LU R24, [R1+0x6bc] ;  /* 0x0006bc0001187983 */ /* 0x001ee80000300800 */
[----:B-1----:R-:W3:Y:S04]  /*127d0*/  LDL.LU R65, [R1+0x6b8] ;  /* 0x0006b80001417983 */ /* 0x002ee80000300800 */
[----:B------:R-:W3:Y:S04]  /*127e0*/  LDL.LU R17, [R1+0x6b4] ;  /* 0x0006b40001117983 */ /* 0x000ee80000300800 */
[----:B------:R0:W-:Y:S04]  /*127f0*/  STS.U8 [R80+UR6+0x5500], R5 ;  /* 0x0055000550007988 */ /* 0x0001e80008000006 */
[----:B------:R1:W-:Y:S04]  /*12800*/  STS.U8 [R80+UR6+0x5900], R9 ;  /* 0x0059000950007988 */ /* 0x0003e80008000006 */
[----:B0-----:R-:W3:Y:S04]  /*12810*/  LDL.LU R5, [R1+0x6b0] ;  /* 0x0006b00001057983 */ /* 0x001ee80000300800 */
[----:B-1----:R-:W3:Y:S01]  /*12820*/  LDL.LU R9, [R1+0x6ac] ;  /* 0x0006ac0001097983 */ /* 0x002ee20000300800 */
[----:B------:R-:W-:-:S03]  /*12830*/  LOP3.LUT R47, R47, 0x30, RZ, 0x3c, !PT ;  /* 0x000000302f2f7812 */ /* 0x000fc600078e3cff */
[----:B--2---:R-:W-:Y:S04]  /*12840*/  STS.U8 [R80+UR6+0x5d00], R30 ;  /* 0x005d001e50007988 */ /* 0x004fe80008000006 */
[----:B---3--:R0:W-:Y:S04]  /*12850*/  STS.U8 [R80+UR6+0x6100], R9 ;  /* 0x0061000950007988 */ /* 0x0081e80008000006 */
[----:B------:R1:W-:Y:S04]  /*12860*/  STS.U8 [R80+UR6+0x6500], R4 ;  /* 0x0065000450007988 */ /* 0x0003e80008000006 */
[----:B------:R2:W-:Y:S04]  /*12870*/  STS.U8 [R80+UR6+0x6900], R74 ;  /* 0x0069004a50007988 */ /* 0x0005e80008000006 */
[----:B0-----:R-:W3:Y:S04]  /*12880*/  LDL.LU R9, [R1+0x6a8] ;  /* 0x0006a80001097983 */ /* 0x001ee80000300800 */
[----:B-1----:R-:W3:Y:S04]  /*12890*/  LDL.LU R4, [R1+0x6a4] ;  /* 0x0006a40001047983 */ /* 0x002ee80000300800 */
[----:B--2---:R-:W2:Y:S04]  /*128a0*/  LDL.LU R74, [R1+0x6a0] ;  /* 0x0006a000014a7983 */ /* 0x004ea80000300800 */
[----:B------:R0:W-:Y:S04]  /*128b0*/  STS.U8 [R80+UR6+0x6d00], R21 ;  /* 0x006d001550007988 */ /* 0x0001e80008000006 */
[----:B------:R1:W-:Y:S04]  /*128c0*/  STS.U8 [R80+UR6+0x7100], R18 ;  /* 0x0071001250007988 */ /* 0x0003e80008000006 */
[----:B------:R4:W-:Y:S04]  /*128d0*/  STS.U8 [R80+UR6+0x7500], R79 ;  /* 0x0075004f50007988 */ /* 0x0009e80008000006 */
[----:B0-----:R-:W2:Y:S04]  /*128e0*/  LDL.LU R21, [R1+0x69c] ;  /* 0x00069c0001157983 */ /* 0x001ea80000300800 */
[----:B-1----:R-:W2:Y:S04]  /*128f0*/  LDL.LU R18, [R1+0x5a0] ;  /* 0x0005a00001127983 */ /* 0x002ea80000300800 */
[----:B------:R-:W2:Y:S04]  /*12900*/  LDL.LU R30, [R1+0xf0] ;  /* 0x0000f000011e7983 */ /* 0x000ea80000300800 */
[----:B----4-:R-:W4:Y:S04]  /*12910*/  LDL.LU R79, [R1+0xbc] ;  /* 0x0000bc00014f7983 */ /* 0x010f280000300800 */
[----:B------:R0:W-:Y:S04]  /*12920*/  STS.U8 [R80+UR6+0x7900], R71 ;  /* 0x0079004750007988 */ /* 0x0001e80008000006 */
[----:B------:R1:W-:Y:S04]  /*12930*/  STS.U8 [R80+UR6+0x7d00], R31 ;  /* 0x007d001f50007988 */ /* 0x0003e80008000006 */
[----:B0-----:R-:W2:Y:S04]  /*12940*/  LDL.LU R71, [R1+0xd8] ;  /* 0x0000d80001477983 */ /* 0x001ea80000300800 */
[----:B-1----:R-:W2:Y:S04]  /*12950*/  LDL.LU R31, [R1+0xf4] ;  /* 0x0000f400011f7983 */ /* 0x002ea80000300800 */
[----:B------:R0:W-:Y:S04]  /*12960*/  STS.U8 [R47+UR6+0x4180], R82 ;  /* 0x004180522f007988 */ /* 0x0001e80008000006 */
[----:B0-----:R-:W3:Y:S04]  /*12970*/  LDL.LU R82, [R1+0x698] ;  /* 0x0006980001527983 */ /* 0x001ee80000300800 */
[----:B------:R0:W-:Y:S04]  /*12980*/  STS.U8 [R47+UR6+0x4580], R14 ;  /* 0x0045800e2f007988 */ /* 0x0001e80008000006 */
[----:B------:R1:W-:Y:S04]  /*12990*/  STS.U8 [R47+UR6+0x4980], R3 ;  /* 0x004980032f007988 */ /* 0x0003e80008000006 */
[----:B0-----:R-:W3:Y:S04]  /*129a0*/  LDL.LU R14, [R1+0x694] ;  /* 0x00069400010e7983 */ /* 0x001ee80000300800 */
[----:B-1----:R-:W3:Y:S04]  /*129b0*/  LDL.LU R3, [R1+0x690] ;  /* 0x0006900001037983 */ /* 0x002ee80000300800 */
[----:B--2---:R-:W-:Y:S04]  /*129c0*/  STS.U8 [R47+UR6+0x4d80], R31 ;  /* 0x004d801f2f007988 */ /* 0x004fe80008000006 */
[----:B------:R-:W-:Y:S04]  /*129d0*/  STS.U8 [R47+UR6+0x5180], R71 ;  /* 0x005180472f007988 */ /* 0x000fe80008000006 */
[----:B----4-:R0:W-:Y:S02]  /*129e0*/  STS.U8 [R47+UR6+0x5580], R79 ;  /* 0x0055804f2f007988 */ /* 0x0101e40008000006 */
[----:B0-----:R-:W0:Y:S02]  /*129f0*/  S2R R79, SR_TID.X ;  /* 0x00000000004f7919 */ /* 0x001e240000002100 */
[----:B------:R-:W-:Y:S04]  /*12a00*/  STS.U8 [R47+UR6+0x5980], R46 ;  /* 0x0059802e2f007988 */ /* 0x000fe80008000006 */
[----:B---3--:R1:W-:Y:S04]  /*12a10*/  STS.U8 [R47+UR6+0x5d80], R82 ;  /* 0x005d80522f007988 */ /* 0x0083e80008000006 */
[----:B------:R2:W-:Y:S04]  /*12a20*/  STS.U8 [R47+UR6+0x6180], R5 ;  /* 0x006180052f007988 */ /* 0x0005e80008000006 */
[----:B-1----:R-:W3:Y:S04]  /*12a30*/  LDL.LU R82, [R1+0x68c] ;  /* 0x00068c0001527983 */ /* 0x002ee80000300800 */
[----:B--2---:R-:W2:Y:S04]  /*12a40*/  LDL.LU R5, [R1+0x688] ;  /* 0x0006880001057983 */ /* 0x004ea80000300800 */
[----:B------:R-:W4:Y:S04]  /*12a50*/  LDL.LU R31, [R1+0x580] ;  /* 0x00058000011f7983 */ /* 0x000f280000300800 */
[----:B------:R-:W2:Y:S01]  /*12a60*/  LDL.LU R71, [R1+0x564] ;  /* 0x0005640001477983 */ /* 0x000ea20000300800 */
[----:B0-----:R-:W-:-:S03]  /*12a70*/  LOP3.LUT R79, R79, 0x7f, RZ, 0xc0, !PT ;  /* 0x0000007f4f4f7812 */ /* 0x001fc600078ec0ff */
[----:B------:R0:W-:Y:S04]  /*12a80*/  STS.U8 [R47+UR6+0x6580], R13 ;  /* 0x0065800d2f007988 */ /* 0x0001e80008000006 */
[----:B------:R1:W-:Y:S01]  /*12a90*/  STS.U8 [R47+UR6+0x6980], R6 ;  /* 0x006980062f007988 */ /* 0x0003e20008000006 */
[----:B------:R-:W-:-:S03]  /*12aa0*/  LOP3.LUT R46, R79, 0x40, RZ, 0x3c, !PT ;  /* 0x000000404f2e7812 */ /* 0x000fc600078e3cff */
[----:B------:R1:W-:Y:S04]  /*12ab0*/  STS.U8 [R47+UR6+0x6d80], R16 ;  /* 0x006d80102f007988 */ /* 0x0003e80008000006 */
[----:B0-----:R-:W2:Y:S04]  /*12ac0*/  LDL.LU R13, [R1+0x684] ;  /* 0x00068400010d7983 */ /* 0x001ea80000300800 */
[----:B-1----:R-:W2:Y:S04]  /*12ad0*/  LDL.LU R6, [R1+0x680] ;  /* 0x0006800001067983 */ /* 0x002ea80000300800 */
[----:B------:R-:W2:Y:S04]  /*12ae0*/  LDL.LU R16, [R1+0x67c] ;  /* 0x00067c0001107983 */ /* 0x000ea80000300800 */
[----:B------:R0:W-:Y:S04]  /*12af0*/  STS.U8 [R47+UR6+0x7180], R92 ;  /* 0x0071805c2f007988 */ /* 0x0001e80008000006 */
[----:B------:R1:W-:Y:S04]  /*12b00*/  STS.U8 [R47+UR6+0x7580], R78 ;  /* 0x0075804e2f007988 */ /* 0x0003e80008000006 */
[----:B------:R1:W-:Y:S04]  /*12b10*/  STS.U8 [R47+UR6+0x7980], R70 ;  /* 0x007980462f007988 */ /* 0x0003e80008000006 */
[----:B0-----:R-:W2:Y:S04]  /*12b20*/  LDL.LU R92, [R1+0x59c] ;  /* 0x00059c00015c7983 */ /* 0x001ea80000300800 */
[----:B-1----:R-:W2:Y:S04]  /*12b30*/  LDL.LU R78, [R1+0xd4] ;  /* 0x0000d400014e7983 */ /* 0x002ea80000300800 */
[----:B------:R-:W2:Y:S04]  /*12b40*/  LDL.LU R70, [R1+0x568] ;  /* 0x0005680001467983 */ /* 0x000ea80000300800 */
[----:B------:R0:W-:Y:S04]  /*12b50*/  STS.U8 [R47+UR6+0x7d80], R32 ;  /* 0x007d80202f007988 */ /* 0x0001e80008000006 */
[----:B------:R1:W-:Y:S04]  /*12b60*/  STS.U8 [R46+UR6+0x4200], R18 ;  /* 0x004200122e007988 */ /* 0x0003e80008000006 */
[----:B0-----:R-:W2:Y:S04]  /*12b70*/  LDL.LU R32, [R1+0x584] ;  /* 0x0005840001207983 */ /* 0x001ea80000300800 */
[----:B-1----:R-:W3:Y:S04]  /*12b80*/  LDL.LU R18, [R1+0x678] ;  /* 0x0006780001127983 */ /* 0x002ee80000300800 */
[----:B--2---:R-:W-:Y:S04]  /*12b90*/  STS.U8 [R46+UR6+0x4600], R32 ;  /* 0x004600202e007988 */ /* 0x004fe80008000006 */
[----:B------:R-:W-:Y:S04]  /*12ba0*/  STS.U8 [R46+UR6+0x4a00], R70 ;  /* 0x004a00462e007988 */ /* 0x000fe80008000006 */
[----:B------:R0:W-:Y:S04]  /*12bb0*/  STS.U8 [R46+UR6+0x4e00], R30 ;  /* 0x004e001e2e007988 */ /* 0x0001e80008000006 */
[----:B------:R-:W-:Y:S04]  /*12bc0*/  STS.U8 [R46+UR6+0x5200], R78 ;  /* 0x0052004e2e007988 */ /* 0x000fe80008000006 */
[----:B---3--:R1:W-:Y:S04]  /*12bd0*/  STS.U8 [R46+UR6+0x5600], R18 ;  /* 0x005600122e007988 */ /* 0x0083e80008000006 */
[----:B0-----:R-:W2:Y:S04]  /*12be0*/  LDL.LU R30, [R1+0x598] ;  /* 0x00059800011e7983 */ /* 0x001ea80000300800 */
[----:B------:R0:W-:Y:S04]  /*12bf0*/  STS.U8 [R46+UR6+0x5a00], R5 ;  /* 0x005a00052e007988 */ /* 0x0001e80008000006 */
[----:B-1----:R-:W3:Y:S04]  /*12c00*/  LDL.LU R18, [R1+0x674] ;  /* 0x0006740001127983 */ /* 0x002ee80000300800 */
[----:B------:R1:W-:Y:S04]  /*12c10*/  STS.U8 [R46+UR6+0x5e00], R21 ;  /* 0x005e00152e007988 */ /* 0x0003e80008000006 */
[----:B0-----:R-:W2:Y:S04]  /*12c20*/  LDL.LU R5, [R1+0x670] ;  /* 0x0006700001057983 */ /* 0x001ea80000300800 */
[----:B------:R0:W-:Y:S04]  /*12c30*/  STS.U8 [R46+UR6+0x6200], R17 ;  /* 0x006200112e007988 */ /* 0x0001e80008000006 */
[----:B-1----:R-:W2:Y:S04]  /*12c40*/  LDL.LU R21, [R1+0x66c] ;  /* 0x00066c0001157983 */ /* 0x002ea80000300800 */
[----:B------:R1:W-:Y:S04]  /*12c50*/  STS.U8 [R46+UR6+0x6600], R12 ;  /* 0x0066000c2e007988 */ /* 0x0003e80008000006 */
[----:B0-----:R-:W2:Y:S04]  /*12c60*/  LDL.LU R17, [R1+0x668] ;  /* 0x0006680001117983 */ /* 0x001ea80000300800 */
[----:B------:R0:W-:Y:S04]  /*12c70*/  STS.U8 [R46+UR6+0x6a00], R11 ;  /* 0x006a000b2e007988 */ /* 0x0001e80008000006 */
[----:B-1----:R-:W2:Y:S04]  /*12c80*/  LDL.LU R12, [R1+0x664] ;  /* 0x00066400010c7983 */ /* 0x002ea80000300800 */
[----:B0-----:R-:W2:Y:S01]  /*12c90*/  LDL.LU R11, [R1+0x660] ;  /* 0x00066000010b7983 */ /* 0x001ea20000300800 */
[----:B------:R-:W-:-:S03]  /*12ca0*/  LOP3.LUT R32, R79, 0x50, RZ, 0x3c, !PT ;  /* 0x000000504f207812 */ /* 0x000fc600078e3cff */
[----:B------:R0:W-:Y:S04]  /*12cb0*/  STS.U8 [R46+UR6+0x6e00], R22 ;  /* 0x006e00162e007988 */ /* 0x0001e80008000006 */
[----:B------:R-:W-:Y:S04]  /*12cc0*/  STS.U8 [R46+UR6+0x7200], R90 ;  /* 0x0072005a2e007988 */ /* 0x000fe80008000006 */
[----:B------:R-:W-:Y:S04]  /*12cd0*/  STS.U8 [R46+UR6+0x7600], R77 ;  /* 0x0076004d2e007988 */ /* 0x000fe80008000006 */
[----:B------:R-:W-:Y:S04]  /*12ce0*/  STS.U8 [R46+UR6+0x7a00], R69 ;  /* 0x007a00452e007988 */ /* 0x000fe80008000006 */
[----:B------:R-:W-:Y:S04]  /*12cf0*/  STS.U8 [R46+UR6+0x7e00], R33 ;  /* 0x007e00212e007988 */ /* 0x000fe80008000006 */
[----:B------:R-:W-:Y:S04]  /*12d00*/  STS.U8 [R32+UR6+0x4280], R92 ;  /* 0x0042805c20007988 */ /* 0x000fe80008000006 */
[----:B----4-:R-:W-:Y:S04]  /*12d10*/  STS.U8 [R32+UR6+0x4680], R31 ;  /* 0x0046801f20007988 */ /* 0x010fe80008000006 */
[----:B------:R-:W-:Y:S04]  /*12d20*/  STS.U8 [R32+UR6+0x4a80], R71 ;  /* 0x004a804720007988 */ /* 0x000fe80008000006 */
[----:B0-----:R-:W4:Y:S04]  /*12d30*/  LDL.LU R22, [R1+0x65c] ;  /* 0x00065c0001167983 */ /* 0x001f280000300800 */
[----:B--2---:R0:W-:Y:S04]  /*12d40*/  STS.U8 [R32+UR6+0x4e80], R11 ;  /* 0x004e800b20007988 */ /* 0x0041e80008000006 */
[----:B------:R1:W-:Y:S04]  /*12d50*/  STS.U8 [R32+UR6+0x5280], R21 ;  /* 0x0052801520007988 */ /* 0x0003e80008000006 */
[----:B------:R2:W-:Y:S04]  /*12d60*/  STS.U8 [R32+UR6+0x5680], R16 ;  /* 0x0056801020007988 */ /* 0x0005e80008000006 */
[----:B0-----:R-:W3:Y:S04]  /*12d70*/  LDL.LU R11, [R1+0x658] ;  /* 0x00065800010b7983 */ /* 0x001ee80000300800 */
[----:B-1----:R-:W3:Y:S04]  /*12d80*/  LDL.LU R21, [R1+0x654] ;  /* 0x0006540001157983 */ /* 0x002ee80000300800 */
[----:B--2---:R-:W2:Y:S04]  /*12d90*/  LDL.LU R16, [R1+0x650] ;  /* 0x0006500001107983 */ /* 0x004ea80000300800 */
[----:B------:R0:W-:Y:S04]  /*12da0*/  STS.U8 [R32+UR6+0x5a80], R82 ;  /* 0x005a805220007988 */ /* 0x0001e80008000006 */
[----:B------:R1:W-:Y:S01]  /*12db0*/  STS.U8 [R32+UR6+0x5e80], R74 ;  /* 0x005e804a20007988 */ /* 0x0003e20008000006 */
[----:B------:R-:W-:-:S03]  /*12dc0*/  LOP3.LUT R31, R79, 0x60, RZ, 0x3c, !PT ;  /* 0x000000604f1f7812 */ /* 0x000fc600078e3cff */
[----:B------:R0:W-:Y:S04]  /*12dd0*/  STS.U8 [R32+UR6+0x6280], R65 ;  /* 0x0062804120007988 */ /* 0x0001e80008000006 */
[----:B------:R0:W-:Y:S04]  /*12de0*/  STS.U8 [R32+UR6+0x6680], R19 ;  /* 0x0066801320007988 */ /* 0x0001e80008000006 */
[----:B------:R1:W-:Y:S04]  /*12df0*/  STS.U8 [R32+UR6+0x6a80], R20 ;  /* 0x006a801420007988 */ /* 0x0003e80008000006 */
[----:B------:R1:W-:Y:S04]  /*12e00*/  STS.U8 [R32+UR6+0x6e80], R15 ;  /* 0x006e800f20007988 */ /* 0x0003e80008000006 */
[----:B0-----:R0:W5:Y:S04]  /*12e10*/  LDL.LU R82, [R1+0x64c] ;  /* 0x00064c0001527983 */ /* 0x0011680000300800 */
[----:B------:R-:W-:Y:S04]  /*12e20*/  STS.U8 [R32+UR6+0x7280], R88 ;  /* 0x0072805820007988 */ /* 0x000fe80008000006 */
[----:B-1----:R0:W5:Y:S04]  /*12e30*/  LDL.LU R74, [R1+0x648] ;  /* 0x00064800014a7983 */ /* 0x0021680000300800 */
[----:B------:R-:W-:Y:S04]  /*12e40*/  STS.U8 [R32+UR6+0x7680], R76 ;  /* 0x0076804c20007988 */ /* 0x000fe80008000006 */
[----:B------:R0:W5:Y:S04]  /*12e50*/  LDL.LU R65, [R1+0x644] ;  /* 0x0006440001417983 */ /* 0x0001680000300800 */
[----:B------:R-:W-:Y:S04]  /*12e60*/  STS.U8 [R32+UR6+0x7a80], R67 ;  /* 0x007a804320007988 */ /* 0x000fe80008000006 */
[----:B------:R0:W5:Y:S04]  /*12e70*/  LDL.LU R19, [R1+0x640] ;  /* 0x0006400001137983 */ /* 0x0001680000300800 */
[----:B------:R-:W-:Y:S04]  /*12e80*/  STS.U8 [R32+UR6+0x7e80], R34 ;  /* 0x007e802220007988 */ /* 0x000fe80008000006 */
[----:B------:R0:W5:Y:S04]  /*12e90*/  LDL.LU R20, [R1+0x63c] ;  /* 0x00063c0001147983 */ /* 0x0001680000300800 */
[----:B------:R-:W-:Y:S04]  /*12ea0*/  STS.U8 [R31+UR6+0x4300], R30 ;  /* 0x0043001e1f007988 */ /* 0x000fe80008000006 */
[----:B------:R0:W5:Y:S04]  /*12eb0*/  LDL.LU R15, [R1+0x638] ;  /* 0x00063800010f7983 */ /* 0x0001680000300800 */
[----:B--2---:R1:W-:Y:S04]  /*12ec0*/  STS.U8 [R31+UR6+0x4700], R16 ;  /* 0x004700101f007988 */ /* 0x0043e80008000006 */
[----:B---3--:R2:W-:Y:S04]  /*12ed0*/  STS.U8 [R31+UR6+0x4b00], R11 ;  /* 0x004b000b1f007988 */ /* 0x0085e80008000006 */
[----:B------:R3:W-:Y:S04]  /*12ee0*/  STS.U8 [R31+UR6+0x4f00], R12 ;  /* 0x004f000c1f007988 */ /* 0x0007e80008000006 */
[----:B-1----:R0:W5:Y:S04]  /*12ef0*/  LDL.LU R16, [R1+0x634] ;  /* 0x0006340001107983 */ /* 0x0021680000300800 */
[----:B--2---:R0:W5:Y:S04]  /*12f00*/  LDL.LU R11, [R1+0x630] ;  /* 0x00063000010b7983 */ /* 0x0041680000300800 */
[----:B---3--:R0:W5:Y:S04]  /*12f10*/  LDL.LU R12, [R1+0x62c] ;  /* 0x00062c00010c7983 */ /* 0x0081680000300800 */
[----:B------:R1:W-:Y:S04]  /*12f20*/  STS.U8 [R31+UR6+0x5300], R5 ;  /* 0x005300051f007988 */ /* 0x0003e80008000006 */
[----:B------:R2:W-:Y:S04]  /*12f30*/  STS.U8 [R31+UR6+0x5700], R6 ;  /* 0x005700061f007988 */ /* 0x0005e80008000006 */
[----:B------:R3:W-:Y:S04]  /*12f40*/  STS.U8 [R31+UR6+0x5b00], R3 ;  /* 0x005b00031f007988 */ /* 0x0007e80008000006 */
[----:B-1----:R0:W5:Y:S04]  /*12f50*/  LDL.LU R5, [R1+0x628] ;  /* 0x0006280001057983 */ /* 0x0021680000300800 */
[----:B--2---:R0:W5:Y:S04]  /*12f60*/  LDL.LU R6, [R1+0x624] ;  /* 0x0006240001067983 */ /* 0x0041680000300800 */
[----:B---3--:R0:W5:Y:S04]  /*12f70*/  LDL.LU R3, [R1+0x620] ;  /* 0x0006200001037983 */ /* 0x0081680000300800 */
[----:B------:R1:W-:Y:S04]  /*12f80*/  STS.U8 [R31+UR6+0x5f00], R4 ;  /* 0x005f00041f007988 */ /* 0x0003e80008000006 */
[----:B------:R2:W-:Y:S04]  /*12f90*/  STS.U8 [R31+UR6+0x6300], R24 ;  /* 0x006300181f007988 */ /* 0x0005e80008000006 */
[----:B-1----:R0:W5:Y:S04]  /*12fa0*/  LDL.LU R4, [R1+0x61c] ;  /* 0x00061c0001047983 */ /* 0x0021680000300800 */
[----:B--2---:R-:W2:Y:S01]  /*12fb0*/  LDL.LU R24, [R1+0x618] ;  /* 0x0006180001187983 */ /* 0x004ea20000300800 */
[----:B------:R-:W-:-:S03]  /*12fc0*/  LOP3.LUT R30, R79, 0x70, RZ, 0x3c, !PT ;  /* 0x000000704f1e7812 */ /* 0x000fc600078e3cff */
[----:B------:R1:W-:Y:S04]  /*12fd0*/  STS.U8 [R31+UR6+0x6700], R25 ;  /* 0x006700191f007988 */ /* 0x0003e80008000006 */
[----:B------:R3:W-:Y:S04]  /*12fe0*/  STS.U8 [R31+UR6+0x6b00], R26 ;  /* 0x006b001a1f007988 */ /* 0x0007e80008000006 */
[----:B------:R0:W-:Y:S04]  /*12ff0*/  STS.U8 [R31+UR6+0x6f00], R23 ;  /* 0x006f00171f007988 */ /* 0x0001e80008000006 */
[----:B------:R-:W-:Y:S04]  /*13000*/  STS.U8 [R31+UR6+0x7300], R86 ;  /* 0x007300561f007988 */ /* 0x000fe80008000006 */
[----:B------:R-:W-:Y:S04]  /*13010*/  STS.U8 [R31+UR6+0x7700], R75 ;  /* 0x0077004b1f007988 */ /* 0x000fe80008000006 */
[----:B-1----:R1:W5:Y:S04]  /*13020*/  LDL.LU R25, [R1+0x614] ;  /* 0x0006140001197983 */ /* 0x0023680000300800 */
[----:B------:R-:W-:Y:S04]  /*13030*/  STS.U8 [R31+UR6+0x7b00], R66 ;  /* 0x007b00421f007988 */ /* 0x000fe80008000006 */
[----:B---3--:R1:W5:Y:S04]  /*13040*/  LDL.LU R26, [R1+0x610] ;  /* 0x00061000011a7983 */ /* 0x0083680000300800 */
[----:B------:R-:W-:Y:S04]  /*13050*/  STS.U8 [R31+UR6+0x7f00], R35 ;  /* 0x007f00231f007988 */ /* 0x000fe80008000006 */
[----:B0-----:R1:W5:Y:S04]  /*13060*/  LDL.LU R23, [R1+0x60c] ;  /* 0x00060c0001177983 */ /* 0x0013680000300800 */
[----:B--2---:R0:W-:Y:S04]  /*13070*/  STS.U8 [R30+UR6+0x4380], R24 ;  /* 0x004380181e007988 */ /* 0x0041e80008000006 */
[----:B------:R2:W-:Y:S04]  /*13080*/  STS.U8 [R30+UR6+0x4780], R21 ;  /* 0x004780151e007988 */ /* 0x0005e80008000006 */
[----:B----4-:R3:W-:Y:S04]  /*13090*/  STS.U8 [R30+UR6+0x4b80], R22 ;  /* 0x004b80161e007988 */ /* 0x0107e80008000006 */
[----:B0-----:R1:W5:Y:S04]  /*130a0*/  LDL.LU R24, [R1+0x608] ;  /* 0x0006080001187983 */ /* 0x0013680000300800 */
[----:B--2---:R1:W5:Y:S04]  /*130b0*/  LDL.LU R21, [R1+0x604] ;  /* 0x0006040001157983 */ /* 0x0043680000300800 */
[----:B---3--:R1:W5:Y:S04]  /*130c0*/  LDL.LU R22, [R1+0x600] ;  /* 0x0006000001167983 */ /* 0x0083680000300800 */
[----:B------:R0:W-:Y:S04]  /*130d0*/  STS.U8 [R30+UR6+0x4f80], R17 ;  /* 0x004f80111e007988 */ /* 0x0001e80008000006 */
[----:B------:R2:W-:Y:S04]  /*130e0*/  STS.U8 [R30+UR6+0x5380], R18 ;  /* 0x005380121e007988 */ /* 0x0005e80008000006 */
[----:B------:R3:W-:Y:S04]  /*130f0*/  STS.U8 [R30+UR6+0x5780], R13 ;  /* 0x0057800d1e007988 */ /* 0x0007e80008000006 */
        /* <DEDUP_REMOVED lines=50> */
[----:B------:R1:W-:Y:S01]  /*13420*/  STS.U8 [R30+UR6+0x9f80], R93 ;  /* 0x009f805d1e007988 */ /* 0x0003e20008000006 */
[----:B------:R0:W-:Y:S06]  /*13430*/  MEMBAR.ALL.CTA ;  /* 0x0000000000007992 */ /* 0x0001ec0000008000 */
[----:B0-----:R-:W0:Y:S02]  /*13440*/  FENCE.VIEW.ASYNC.S ;  /* 0x00000000000073c6 */ /* 0x001e240000000000 */
[----:B0-----:R-:W-:Y:S01]  /*13450*/  BAR.SYNC.DEFER_BLOCKING 0x0 ;  /* 0x0000000000007b1d */ /* 0x001fe20000010000 */
[----:B------:R-:W-:-:S04]  /*13460*/  ULEA UR8, UR9, UR6, 0x3 ;  /* 0x0000000609087291 */ /* 0x000fc8000f8e18ff */
[----:B------:R-:W-:Y:S01]  /*13470*/  UIADD3 UR8, UPT, UPT, UR8, 0xa000, URZ ;  /* 0x0000a00008087890 */ /* 0x000fe2000fffe0ff */
[----:B------:R-:W-:Y:S01]  /*13480*/  UMOV UR4, UR5 ;  /* 0x0000000500047c82 */ /* 0x000fe20008000000 */
[----:B------:R-:W-:-:S00]  /*13490*/  MEMBAR.ALL.CTA ;  /* 0x0000000000007992 */ /* 0x000fc00000008000 */
[----:B------:R-:W-:Y:S06]  /*134a0*/  MEMBAR.ALL.GPU ;  /* 0x0000000000007992 */ /* 0x000fec000000a000 */
[----:B------:R-:W-:-:S00]  /*134b0*/  ERRBAR ;  /* 0x00000000000079ab */ /* 0x000fc00000000000 */
[----:B------:R-:W-:Y:S08]  /*134c0*/  CGAERRBAR ;  /* 0x00000000000075ab */ /* 0x000ff00000000000 */
[----:B------:R-:W-:Y:S06]  /*134d0*/  UCGABAR_ARV ;  /* 0x00000000000079c7 */ /* 0x000fec0008000000 */
[----:B------:R-:W-:Y:S01]  /*134e0*/  UCGABAR_WAIT ;  /* 0x0000000000007dc7 */ /* 0x000fe20008000000 */
[----:B------:R-:W-:Y:S01]  /*134f0*/  CCTL.IVALL ;  /* 0x00000000ff00798f */ /* 0x000fe20002000000 */
[----:B-1----:R-:W-:Y:S05]  /*13500*/  @P4 BRA `(.L_x_15) ;  /* 0x0000000000444947 */ /* 0x002fea0003800000 */
[----:B------:R-:W-:Y:S01]  /*13510*/  UMOV UR11, 0x40004040 ;  /* 0x40004040000b7882 */ /* 0x000fe20000000000 */
[----:B------:R-:W-:Y:S01]  /*13520*/  UMOV UR13, 0x40004040 ;  /* 0x40004040000d7882 */ /* 0x000fe20000000000 */
[----:B------:R-:W-:Y:S01]  /*13530*/  UMOV UR30, 0x0 ;  /* 0x00000000001e7882 */ /* 0x000fe20000000000 */
[----:B------:R-:W-:Y:S01]  /*13540*/  UMOV UR31, 0x10108010 ;  /* 0x10108010001f7882 */ /* 0x000fe20000000000 */
[----:B------:R-:W-:Y:S01]  /*13550*/  UMOV UR32, 0x0 ;  /* 0x0000000000207882 */ /* 0x000fe20000000000 */
[----:B------:R-:W-:Y:S01]  /*13560*/  UMOV UR33, 0x10108010 ;  /* 0x1010801000217882 */ /* 0x000fe20000000000 */
[----:B------:R-:W-:Y:S01]  /*13570*/  UMOV UR34, 0x0 ;  /* 0x0000000000227882 */ /* 0x000fe20000000000 */
[----:B------:R-:W-:Y:S01]  /*13580*/  UMOV UR35, 0x10108010 ;  /* 0x1010801000237882 */ /* 0x000fe20000000000 */
[----:B------:R0:W-:Y:S01]  /*13590*/  UTCQMMA.2CTA gdesc[UR10], gdesc[UR12], tmem[UR16], tmem[UR30], idesc[UR31], UPT ;  /* 0x00ff1e0c0a0075ea */ /* 0x0001e2000ba00310 */
        /* <DEDUP_REMOVED lines=8> */
.L_x_15:
[----:B------:R-:W2:Y:S04]  /*13620*/  LDL R31, [R1+0x5d4] ;  /* 0x0005d400011f7983 */ /* 0x000ea80000100800 */
[----:B------:R-:W2:Y:S01]  /*13630*/  LDL.LU R30, [R1+0x590] ;  /* 0x00059000011e7983 */ /* 0x000ea20000300800 */
[----:B------:R-:W-:-:S04]  /*13640*/  UIADD3 UR9, UPT, UPT, UR9, 0x1, URZ ;  /* 0x0000000109097890 */ /* 0x000fc8000fffe0ff */
[----:B------:R-:W-:-:S04]  /*13650*/  UISETP.GT.AND UP1, UPT, UR9, 0x1, UPT ;  /* 0x000000010900788c */ /* 0x000fc8000bf24270 */
[----:B0-----:R-:W-:Y:S02]  /*13660*/  USEL UR5, URZ, 0x1, !UP1 ;  /* 0x00000001ff057887 */ /* 0x001fe4000c800000 */
[----:B------:R-:W-:Y:S02]  /*13670*/  USEL UR9, UR9, URZ, !UP1 ;  /* 0x000000ff09097287 */ /* 0x000fe4000c800000 */
[----:B------:R-:W-:Y:S01]  /*13680*/  ULOP3.LUT UR5, UR4, UR5, URZ, 0x3c, !UPT ;  /* 0x0000000504057292 */ /* 0x000fe2000f8e3cff */
[----:B--2---:R-:W-:Y:S02]  /*13690*/  ISETP.NE.U32.AND P0, PT, R30, R31, PT ;  /* 0x0000001f1e00720c */ /* 0x004fe40003f05070 */
[----:B------:R-:W2:Y:S01]  /*136a0*/  LDL.LU R31, [R1+0x5ac] ;  /* 0x0005ac00011f7983 */ /* 0x000ea20000300800 */
[----:B------:R-:W-:-:S03]  /*136b0*/  IMAD.U32 R30, RZ, RZ, UR4 ;  /* 0x00000004ff1e7e24 */ /* 0x000fc6000f8e00ff */
[----:B--2---:R0:W-:Y:S07]  /*136c0*/  STL [R1+0x590], R31 ;  /* 0x0005901f01007387 */ /* 0x0041ee0000100800 */
[----:B------:R-:W-:Y:S05]  /*136d0*/  @P0 BRA `(.L_x_16) ;  /* 0xffffff7c001c0947 */ /* 0x000fea000383ffff */
.L_x_13:
[----:B0-----:R-:W0:Y:S01]  /*136e0*/  LDC R31, c[0x0][0x3a0] ;  /* 0x0000e800ff1f7b82 */ /* 0x001e220000000800 */
[----:B------:R-:W1:Y:S01]  /*136f0*/  LDCU UR5, c[0x0][0x3b4] ;  /* 0x00007680ff0577ac */ /* 0x000e620008000800 */
[----:B------:R-:W2:Y:S01]  /*13700*/  LDCU UR9, c[0x0][0x3b8] ;  /* 0x00007700ff0977ac */ /* 0x000ea20008000800 */
[----:B------:R-:W3:Y:S01]  /*13710*/  LDCU.128 UR20, c[0x0][0x390] ;  /* 0x00007200ff1477ac */ /* 0x000ee20008000c00 */
[----:B0-----:R-:W-:-:S05]  /*13720*/  VIADD R31, R31, 0x7f ;  /* 0x0000007f1f1f7836 */ /* 0x001fca0000000000 */
[----:B------:R-:W-:-:S13]  /*13730*/  ISETP.GE.AND P0, PT, R31, 0x80, PT ;  /* 0x000000801f00780c */ /* 0x000fda0003f06270 */
[----:B-123--:R-:W-:Y:S05]  /*13740*/  @!P0 BRA `(.L_x_17) ;  /* 0x0000000000108947 */ /* 0x00efea0003800000 */
[----:B------:R-:W-:-:S06]  /*13750*/  USHF.L.U32 UR4, UR4, 0x1f, URZ ;  /* 0x0000001f04047899 */ /* 0x000fcc00080006ff */
[----:B------:R-:W-:-:S04]  /*13760*/  IMAD.U32 R0, RZ, RZ, UR4 ;  /* 0x00000004ff007e24 */ /* 0x000fc8000f8e00ff */
[----:B------:R-:W0:Y:S02]  /*13770*/  SYNCS.PHASECHK.TRANS64.TRYWAIT P0, [UR8], R0 ;  /* 0x00000000ff0075a7 */ /* 0x000e240008001108 */
[----:B0-----:R-:W-:Y:S05]  /*13780*/  @!P0 BRA `(.L_x_18) ;  /* 0x0000002400088947 */ /* 0x001fea0003800000 */
.L_x_17:
[----:B------:R-:W2:Y:S01]  /*13790*/  LDL.LU R69, [R1+0x5d8] ;  /* 0x0005d80001457983 */ /* 0x000ea20000300800 */
[C---:B-----5:R-:W-:Y:S02]  /*137a0*/  IMAD R3, R68.reuse, UR9, RZ ;  /* 0x0000000944037c24 */ /* 0x060fe4000f8e02ff */
[C---:B------:R-:W-:Y:S01]  /*137b0*/  VIADD R2, R68.reuse, 0x1 ;  /* 0x0000000144027836 */ /* 0x040fe20000000000 */
[----:B------:R-:W-:Y:S01]  /*137c0*/  BAR.SYNC.DEFER_BLOCKING 0x0 ;  /* 0x0000000000007b1d */ /* 0x000fe20000010000 */
[----:B------:R-:W-:Y:S02]  /*137d0*/  VIADD R71, R3, UR9 ;  /* 0x0000000903477c36 */ /* 0x000fe40008000000 */
[C---:B------:R-:W-:Y:S02]  /*137e0*/  VIADD R0, R68.reuse, 0x2 ;  /* 0x0000000244007836 */ /* 0x040fe40000000000 */
[----:B------:R-:W-:Y:S02]  /*137f0*/  VIADD R73, R71, UR9 ;  /* 0x0000000947497c36 */ /* 0x000fe40008000000 */
[----:B------:R-:W-:-:S02]  /*13800*/  VIADD R91, R68, 0x4 ;  /* 0x00000004445b7836 */ /* 0x000fc40000000000 */
[----:B------:R-:W-:Y:S02]  /*13810*/  VIADD R75, R73, UR9 ;  /* 0x00000009494b7c36 */ /* 0x000fe40008000000 */
[----:B------:R-:W-:Y:S02]  /*13820*/  VIADD R93, R68, 0x5 ;  /* 0x00000005445d7836 */ /* 0x000fe40000000000 */
[----:B------:R-:W-:-:S04]  /*13830*/  VIADD R76, R75, UR9 ;  /* 0x000000094b4c7c36 */ /* 0x000fc80008000000 */
[----:B------:R-:W-:-:S04]  /*13840*/  VIADD R77, R76, UR9 ;  /* 0x000000094c4d7c36 */ /* 0x000fc80008000000 */
[----:B------:R-:W-:Y:S01]  /*13850*/  VIADD R79, R77, UR9 ;  /* 0x000000094d4f7c36 */ /* 0x000fe20008000000 */
[----:B------:R-:W0:Y:S02]  /*13860*/  @!P1 SYNCS.CCTL.IV [UR6+0xa000] ;  /* 0x00a00000ff0099b1 */ /* 0x000e240008000006 */
[----:B0-----:R-:W-:Y:S01]  /*13870*/  BAR.SYNC.DEFER_BLOCKING 0x0 ;  /* 0x0000000000007b1d */ /* 0x001fe20000010000 */
[----:B------:R-:W-:-:S04]  /*13880*/  VIADD R81, R79, UR9 ;  /* 0x000000094f517c36 */ /* 0x000fc80008000000 */
[----:B------:R-:W-:Y:S01]  /*13890*/  VIADD R83, R81, UR9 ;  /* 0x0000000951537c36 */ /* 0x000fe20008000000 */
[----:B------:R-:W0:Y:S03]  /*138a0*/  LDTM.x64 R4, tmem[UR7] ;  /* 0x00000007000479ee */ /* 0x000e260008340000 */
[----:B------:R-:W-:-:S04]  /*138b0*/  VIADD R85, R83, UR9 ;  /* 0x0000000953557c36 */ /* 0x000fc80008000000 */
[----:B------:R-:W-:-:S04]  /*138c0*/  VIADD R87, R85, UR9 ;  /* 0x0000000955577c36 */ /* 0x000fc80008000000 */
[----:B------:R-:W-:-:S04]  /*138d0*/  VIADD R89, R87, UR9 ;  /* 0x0000000957597c36 */ /* 0x000fc80008000000 */
[----:B------:R-:W-:Y:S01]  /*138e0*/  VIADD R92, R89, UR9 ;  /* 0x00000009595c7c36 */ /* 0x000fe20008000000 */
[----:B------:R-:W1:Y:S01]  /*138f0*/  @!P1 SYNCS.CCTL.IV [UR6+0xa008] ;  /* 0x00a00800ff0099b1 */ /* 0x000e620008000006 */
[----:B------:R-:W-:Y:S01]  /*13900*/  NOP ;  /* 0x0000000000007918 */ /* 0x000fe20000000000 */
[----:B0-----:R-:W-:Y:S01]  /*13910*/  STL [R1+0x5e0], R66 ;  /* 0x0005e04201007387 */ /* 0x001fe20000100800 */
[----:B------:R-:W-:Y:S01]  /*13920*/  F2FP.SATFINITE.E4M3.F32.PACK_AB_MERGE_C R6, R7, R6, RZ ;  /* 0x000000060706723e */ /* 0x000fe200048070ff */
[----:B------:R-:W-:Y:S02]  /*13930*/  VIADD R7, R68, 0x6 ;  /* 0x0000000644077836 */ /* 0x000fe40000000000 */
[----:B------:R0:W-:Y:S02]  /*13940*/  STL [R1+0x5dc], R67 ;  /* 0x0005dc4301007387 */ /* 0x0001e40000100800 */
[----:B0-----:R-:W-:-:S04]  /*13950*/  F2FP.SATFINITE.E4M3.F32.PACK_AB_MERGE_C R67, R5, R4, RZ ;  /* 0x000000040543723e */ /* 0x001fc800048070ff */
[----:B------:R-:W-:Y:S02]  /*13960*/  PRMT R66, R67, 0x9910, RZ ;  /* 0x0000991043427816 */ /* 0x000fe400000000ff */
[----:B------:R-:W-:Y:S02]  /*13970*/  F2FP.SATFINITE.E4M3.F32.PACK_AB_MERGE_C R9, R9, R8, RZ ;  /* 0x000000080909723e */ /* 0x000fe400048070ff */
[----:B------:R-:W-:Y:S01]  /*13980*/  F2FP.SATFINITE.E4M3.F32.PACK_AB_MERGE_C R11, R11, R10, RZ ;  /* 0x0000000a0b0b723e */ /* 0x000fe200048070ff */
[----:B------:R-:W-:Y:S01]  /*13990*/  VIADD R8, R68, 0x8 ;  /* 0x0000000844087836 */ /* 0x000fe20000000000 */
[----:B------:R-:W-:Y:S02]  /*139a0*/  F2FP.SATFINITE.E4M3.F32.PACK_AB_MERGE_C R13, R13, R12, RZ ;  /* 0x0000000c0d0d723e */ /* 0x000fe400048070ff */
[----:B------:R-:W-:Y:S02]  /*139b0*/  F2FP.SATFINITE.E4M3.F32.PACK_AB_MERGE_C R15, R15, R14, RZ ;  /* 0x0000000e0f0f723e */ /* 0x000fe400048070ff */
[----:B------:R-:W-:-:S02]  /*139c0*/  F2FP.SATFINITE.E4M3.F32.PACK_AB_MERGE_C R17, R17, R16, RZ ;  /* 0x000000101111723e */ /* 0x000fc400048070ff */
[----:B------:R-:W-:Y:S02]  /*139d0*/  F2FP.SATFINITE.E4M3.F32.PACK_AB_MERGE_C R19, R19, R18, RZ ;  /* 0x000000121313723e */ /* 0x000fe400048070ff */
[----:B------:R-:W-:-:S04]  /*139e0*/  F2FP.SATFINITE.E4M3.F32.PACK_AB_MERGE_C R21, R21, R20, RZ ;  /* 0x000000141515723e */ /* 0x000fc800048070ff */
[----:B------:R-:W-:Y:S01]  /*139f0*/  PRMT R12, R21, 0x9910, RZ ;  /* 0x00009910150c7816 */ /* 0x000fe200000000ff */
[----:B------:R-:W-:Y:S01]  /*13a00*/  VIADD R10, R68, 0x13 ;  /* 0x00000013440a7836 */ /* 0x000fe20000000000 */
[----:B------:R-:W-:Y:S02]  /*13a10*/  F2FP.SATFINITE.E4M3.F32.PACK_AB_MERGE_C R23, R23, R22, RZ ;  /* 0x000000161717723e */ /* 0x000fe400048070ff */
[----:B------:R-:W-:Y:S02]  /*13a20*/  F2FP.SATFINITE.E4M3.F32.PACK_AB_MERGE_C R25, R25, R24, RZ ;  /* 0x000000181919723e */ /* 0x000fe400048070ff */
[----:B------:R-:W-:Y:S02]  /*13a30*/  F2FP.SATFINITE.E4M3.F32.PACK_AB_MERGE_C R27, R27, R26, RZ ;  /* 0x0000001a1b1b723e */ /* 0x000fe400048070ff */
[C---:B--2---:R-:W-:Y:S01]  /*13a40*/  ISETP.GE.AND P0, PT, R69.reuse, UR22, PT ;  /* 0x0000001645007c0c */ /* 0x044fe2000bf06270 */
[----:B------:R-:W-:-:S03]  /*13a50*/  IMAD R69, R69, UR5, RZ ;  /* 0x0000000545457c24 */ /* 0x000fc6000f8e02ff */
[----:B------:R-:W-:Y:S01]  /*13a60*/  ISETP.LT.AND P5, PT, R2, UR23, !P0 ;  /* 0x0000001702007c0c */ /* 0x000fe2000c7a1270 */
[----:B------:R-:W-:Y:S01]  /*13a70*/  VIADD R2, R68, 0x3 ;  /* 0x0000000344027836 */ /* 0x000fe20000000000 */
[----:B------:R-:W-:Y:S02]  /*13a80*/  ISETP.LT.AND P4, PT, R0, UR23, !P0 ;  /* 0x0000001700007c0c */ /* 0x000fe4000c781270 */
[C---:B------:R-:W-:Y:S02]  /*13a90*/  IADD3 R0, P2, PT, R69.reuse, UR20, RZ ;  /* 0x0000001445007c10 */ /* 0x040fe4000ff5e0ff */
[----:B------:R-:W-:Y:S02]  /*13aa0*/  ISETP.LT.AND P3, PT, R2, UR23, !P0 ;  /* 0x0000001702007c0c */ /* 0x000fe4000c761270 */
[----:B------:R-:W-:Y:S02]  /*13ab0*/  LEA.HI.X.SX32 R69, R69, UR21, 0x1, P2 ;  /* 0x0000001545457c11 */ /* 0x000fe400090f0eff */
[----:B------:R-:W-:-:S02]  /*13ac0*/  IADD3 R2, P2, PT, R3, R0, RZ ;  /* 0x0000000003027210 */ /* 0x000fc40007f5e0ff */
[-C--:B------:R-:W-:Y:S02]  /*13ad0*/  IADD3 R4, P6, PT, R71, R0.reuse, RZ ;  /* 0x0000000047047210 */ /* 0x080fe40007fde0ff */
[-C--:B------:R-:W-:Y:S02]  /*13ae0*/  LEA.HI.X.SX32 R3, R3, R69.reuse, 0x1, P2 ;  /* 0x0000004503037211 */ /* 0x080fe400010f0eff */
[-C--:B------:R-:W-:Y:S02]  /*13af0*/  IADD3 R70, P2, PT, R73, R0.reuse, RZ ;  /* 0x0000000049467210 */ /* 0x080fe40007f5e0ff */
[-C--:B------:R-:W-:Y:S02]  /*13b00*/  LEA.HI.X.SX32 R5, R71, R69.reuse, 0x1, P6 ;  /* 0x0000004547057211 */ /* 0x080fe400030f0eff */
[----:B------:R-:W-:Y:S02]  /*13b10*/  IADD3 R72, P6, PT, R75, R0, RZ ;  /* 0x000000004b487210 */ /* 0x000fe40007fde0ff */
[----:B------:R-:W-:-:S02]  /*13b20*/  LEA.HI.X.SX32 R71, R73, R69, 0x1, P2 ;  /* 0x0000004549477211 */ /* 0x000fc400010f0eff */
[CC--:B------:R-:W-:Y:S02]  /*13b30*/  IADD3 R74, P2, PT, R76.reuse, R0.reuse, RZ ;  /* 0x000000004c4a7210 */ /* 0x0c0fe40007f5e0ff */
[-C--:B------:R-:W-:Y:S02]  /*13b40*/  LEA.HI.X.SX32 R73, R75, R69.reuse, 0x1, P6 ;  /* 0x000000454b497211 */ /* 0x080fe400030f0eff */
[-C--:B------:R-:W-:Y:S02]  /*13b50*/  LEA.HI.X.SX32 R75, R76, R69.reuse, 0x1, P2 ;  /* 0x000000454c4b7211 */ /* 0x080fe400010f0eff */
[-C--:B------:R-:W-:Y:S02]  /*13b60*/  IADD3 R76, P1, PT, R77, R0.reuse, RZ ;  /* 0x000000004d4c7210 */ /* 0x080fe40007f3e0ff */
[----:B------:R-:W-:Y:S02]  /*13b70*/  IADD3 R78, P2, PT, R79, R0, RZ ;  /* 0x000000004f4e7210 */ /* 0x000fe40007f5e0ff */
[----:B------:R-:W-:-:S02]  /*13b80*/  LEA.HI.X.SX32 R77, R77, R69, 0x1, P1 ;  /* 0x000000454d4d7211 */ /* 0x000fc400008f0eff */
[-C--:B------:R-:W-:Y:S02]  /*13b90*/  IADD3 R82, P1, PT, R83, R0.reuse, RZ ;  /* 0x0000000053527210 */ /* 0x080fe40007f3e0ff */
[-C--:B------:R-:W-:Y:S02]  /*13ba0*/  IADD3 R80, P6, PT, R81, R0.reuse, RZ ;  /* 0x0000000051507210 */ /* 0x080fe40007fde0ff */
[-C--:B------:R-:W-:Y:S02]  /*13bb0*/  LEA.HI.X.SX32 R79, R79, R69.reuse, 0x1, P2 ;  /* 0x000000454f4f7211 */ /* 0x080fe400010f0eff */
[-C--:B------:R-:W-:Y:S02]  /*13bc0*/  IADD3 R84, P2, PT, R85, R0.reuse, RZ ;  /* 0x0000000055547210 */ /* 0x080fe40007f5e0ff */
[----:B------:R-:W-:Y:S02]  /*13bd0*/  LEA.HI.X.SX32 R83, R83, R69, 0x1, P1 ;  /* 0x0000004553537211 */ /* 0x000fe400008f0eff */
[----:B------:R-:W-:-:S02]  /*13be0*/  IADD3 R86, P1, PT, R87, R0, RZ ;  /* 0x0000000057567210 */ /* 0x000fc40007f3e0ff */
[-C--:B------:R-:W-:Y:S02]  /*13bf0*/  LEA.HI.X.SX32 R81, R81, R69.reuse, 0x1, P6 ;  /* 0x0000004551517211 */ /* 0x080fe400030f0eff */
[----:B------:R-:W-:Y:S02]  /*13c00*/  ISETP.LT.AND P6, PT, R68, UR23, !P0 ;  /* 0x0000001744007c0c */ /* 0x000fe4000c7c1270 */
[-C--:B------:R-:W-:Y:S02]  /*13c10*/  LEA.HI.X.SX32 R85, R85, R69.reuse, 0x1, P2 ;  /* 0x0000004555557211 */ /* 0x080fe400010f0eff */
[-C--:B------:R-:W-:Y:S02]  /*13c20*/  IADD3 R88, P2, PT, R89, R0.reuse, RZ ;  /* 0x0000000059587210 */ /* 0x080fe40007f5e0ff */
[----:B------:R-:W-:Y:S02]  /*13c30*/  LEA.HI.X.SX32 R87, R87, R69, 0x1, P1 ;  /* 0x0000004557577211 */ /* 0x000fe400008f0eff */
[----:B------:R-:W-:-:S02]  /*13c40*/  IADD3 R90, P1, PT, R92, R0, RZ ;  /* 0x000000005c5a7210 */ /* 0x000fc40007f3e0ff */
[-C--:B------:R-:W-:Y:S02]  /*13c50*/  LEA.HI.X.SX32 R89, R89, R69.reuse, 0x1, P2 ;  /* 0x0000004559597211 */ /* 0x080fe400010f0eff */
[----:B------:R-:W-:Y:S02]  /*13c60*/  ISETP.LT.AND P2, PT, R91, UR23, !P0 ;  /* 0x000000175b007c0c */ /* 0x000fe4000c741270 */
[----:B------:R-:W-:Y:S02]  /*13c70*/  LEA.HI.X.SX32 R91, R92, R69, 0x1, P1 ;  /* 0x000000455c5b7211 */ /* 0x000fe400008f0eff */
[----:B------:R-:W-:Y:S01]  /*13c80*/  ISETP.LT.AND P1, PT, R93, UR23, !P0 ;  /* 0x000000175d007c0c */ /* 0x000fe2000c721270 */
[----:B------:R-:W-:Y:S01]  /*13c90*/  IMAD.MOV.U32 R93, RZ, RZ, R66 ;  /* 0x000000ffff5d7224 */ /* 0x000fe200078e0042 */
[----:B------:R0:W-:Y:S01]  /*13ca0*/  @P6 STG.E.U8 desc[UR14][R2.64], R67 ;  /* 0x0000004302006986 */ /* 0x0001e2000c10110e */
[----:B------:R-:W-:Y:S01]  /*13cb0*/  ISETP.LT.AND P6, PT, R7, UR23, !P0 ;  /* 0x0000001707007c0c */ /* 0x000fe2000c7c1270 */
[----:B------:R-:W-:-:S02]  /*13cc0*/  VIADD R7, R68, 0x7 ;  /* 0x0000000744077836 */ /* 0x000fc40000000000 */
[----:B------:R-:W-:Y:S01]  /*13cd0*/  SHF.R.S32.HI R93, RZ, 0x8, R93 ;  /* 0x00000008ff5d7819 */ /* 0x000fe2000001145d */
[----:B------:R-:W-:Y:S01]  /*13ce0*/  VIADD R92, R92, UR9 ;  /* 0x000000095c5c7c36 */ /* 0x000fe20008000000 */
[----:B------:R-:W2:Y:S01]  /*13cf0*/  LDL.LU R66, [R1+0x5e0] ;  /* 0x0005e00001427983 */ /* 0x000ea20000300800 */
[----:B0-----:R-:W-:-:S03]  /*13d00*/  PRMT R2, R6, 0x9910, RZ ;  /* 0x0000991006027816 */ /* 0x001fc600000000ff */
[----:B------:R0:W-:Y:S01]  /*13d10*/  @P5 STG.E.U8 desc[UR14][R4.64], R93 ;  /* 0x0000005d04005986 */ /* 0x0001e2000c10110e */
[----:B------:R-:W-:Y:S01]  /*13d20*/  ISETP.LT.AND P5, PT, R7, UR23, !P0 ;  /* 0x0000001707007c0c */ /* 0x000fe2000c7a1270 */
[----:B------:R-:W-:Y:S02]  /*13d30*/  IMAD.MOV.U32 R7, RZ, RZ, R2 ;  /* 0x000000ffff077224 */ /* 0x000fe400078e0002 */
[----:B------:R-:W2:Y:S01]  /*13d40*/  LDL.LU R67, [R1+0x5dc] ;  /* 0x0005dc0001437983 */ /* 0x000ea20000300800 */
[C---:B------:R-:W-:Y:S01]  /*13d50*/  VIADD R2, R68.reuse, 0x9 ;  /* 0x0000000944027836 */ /* 0x040fe20000000000 */
[----:B------:R-:W-:Y:S01]  /*13d60*/  F2FP.SATFINITE.E4M3.F32.PACK_AB_MERGE_C R29, R29, R28, RZ ;  /* 0x0000001c1d1d723e */ /* 0x000fe200048070ff */
[----:B------:R-:W-:Y:S01]  /*13d70*/  VIADD R14, R68, 0x3e ;  /* 0x0000003e440e7836 */ /* 0x000fe20000000000 */
[----:B------:R-:W-:Y:S01]  /*13d80*/  SHF.R.S32.HI R3, RZ, 0x8, R7 ;  /* 0x00000008ff037819 */ /* 0x000fe20000011407 */
[----:B------:R3:W-:Y:S01]  /*13d90*/  @P4 STG.E.U8 desc[UR14][R70.64], R6 ;  /* 0x0000000646004986 */ /* 0x0007e2000c10110e */
[----:B------:R-:W-:-:S02]  /*13da0*/  PRMT R7, R9, 0x9910, RZ ;  /* 0x0000991009077816 */ /* 0x000fc400000000ff */
[----:B0-----:R-:W-:Y:S01]  /*13db0*/  PRMT R4, R11, 0x9910, RZ ;  /* 0x000099100b047816 */ /* 0x001fe200000000ff */
[----:B------:R0:W-:Y:S01]  /*13dc0*/  @P3 STG.E.U8 desc[UR14][R72.64], R3 ;  /* 0x0000000348003986 */ /* 0x0001e2000c10110e */
[----:B------:R-:W-:Y:S01]  /*13dd0*/  ISETP.LT.AND P3, PT, R2, UR23, !P0 ;  /* 0x0000001702007c0c */ /* 0x000fe2000c761270 */
[----:B------:R-:W-:Y:S01]  /*13de0*/  IMAD.MOV.U32 R5, RZ, RZ, R7 ;  /* 0x000000ffff057224 */ /* 0x000fe200078e0007 */
[----:B------:R-:W-:Y:S01]  /*13df0*/  ISETP.LT.AND P4, PT, R8, UR23, !P0 ;  /* 0x0000001708007c0c */ /* 0x000fe2000c781270 */
[C---:B------:R-:W-:Y:S01]  /*13e00*/  VIADD R2, R68.reuse, 0xa ;  /* 0x0000000a44027836 */ /* 0x040fe20000000000 */
[----:B------:R4:W-:Y:S01]  /*13e10*/  @P2 STG.E.U8 desc[UR14][R74.64], R9 ;  /* 0x000000094a002986 */ /* 0x0009e2000c10110e */
[----:B------:R-:W-:Y:S02]  /*13e20*/  PRMT R7, R15, 0x9910, RZ ;  /* 0x000099100f077816 */ /* 0x000fe400000000ff */
[----:B------:R-:W-:Y:S01]  /*13e30*/  SHF.R.S32.HI R5, RZ, 0x8, R5 ;  /* 0x00000008ff057819 */ /* 0x000fe20000011405 */
[----:B---3--:R-:W-:Y:S01]  /*13e40*/  VIADD R6, R68, 0x12 ;  /* 0x0000001244067836 */ /* 0x008fe20000000000 */
[----:B------:R-:W-:Y:S01]  /*13e50*/  ISETP.LT.AND P2, PT, R2, UR23, !P0 ;  /* 0x0000001702007c0c */ /* 0x000fe2000c741270 */
[----:B------:R-:W-:Y:S01]  /*13e60*/  VIADD R2, R68, 0xb ;  /* 0x0000000b44027836 */ /* 0x000fe20000000000 */
[----:B------:R-:W-:Y:S01]  /*13e70*/  SHF.R.S32.HI R7, RZ, 0x8, R7 ;  /* 0x00000008ff077819 */ /* 0x000fe20000011407 */
[----:B------:R3:W-:Y:S01]  /*13e80*/  @P1 STG.E.U8 desc[UR14][R76.64], R5 ;  /* 0x000000054c001986 */ /* 0x0007e2000c10110e */
[----:B0-----:R-:W-:Y:S01]  /*13e90*/  IMAD.MOV.U32 R3, RZ, RZ, R4 ;  /* 0x000000ffff037224 */ /* 0x001fe200078e0004 */
[----:B------:R-:W-:-:S02]  /*13ea0*/  PRMT R4, R13, 0x9910, RZ ;  /* 0x000099100d047816 */ /* 0x000fc400000000ff */
[----:B------:R-:W-:Y:S01]  /*13eb0*/  ISETP.LT.AND P1, PT, R2, UR23, !P0 ;  /* 0x0000001702007c0c */ /* 0x000fe2000c721270 */
[----:B------:R-:W-:Y:S01]  /*13ec0*/  VIADD R2, R68, 0xc ;  /* 0x0000000c44027836 */ /* 0x000fe20000000000 */
[----:B------:R0:W-:Y:S01]  /*13ed0*/  @P6 STG.E.U8 desc[UR14][R78.64], R11 ;  /* 0x0000000b4e006986 */ /* 0x0001e2000c10110e */
[----:B------:R-:W-:Y:S02]  /*13ee0*/  SHF.R.S32.HI R3, RZ, 0x8, R3 ;  /* 0x00000008ff037819 */ /* 0x000fe40000011403 */
[----:B----4-:R-:W-:Y:S02]  /*13ef0*/  PRMT R9, R17, 0x9910, RZ ;  /* 0x0000991011097816 */ /* 0x010fe400000000ff */
[----:B------:R-:W-:Y:S01]  /*13f00*/  ISETP.LT.AND P6, PT, R2, UR23, !P0 ;  /* 0x0000001702007c0c */ /* 0x000fe2000c7c1270 */
[C---:B------:R-:W-:Y:S01]  /*13f10*/  VIADD R2, R68.reuse, 0xd ;  /* 0x0000000d44027836 */ /* 0x040fe20000000000 */
[----:B------:R4:W-:Y:S01]  /*13f20*/  @P5 STG.E.U8 desc[UR14][R80.64], R3 ;  /* 0x0000000350005986 */ /* 0x0009e2000c10110e */
[----:B---3--:R-:W-:Y:S01]  /*13f30*/  IMAD.MOV.U32 R5, RZ, RZ, R4 ;  /* 0x000000ffff057224 */ /* 0x008fe200078e0004 */
[----:B------:R-:W-:Y:S01]  /*13f40*/  SHF.R.S32.HI R9, RZ, 0x8, R9 ;  /* 0x00000008ff097819 */ /* 0x000fe20000011409 */
[----:B------:R-:W-:Y:S01]  /*13f50*/  VIADD R4, R68, 0x11 ;  /* 0x0000001144047836 */ /* 0x000fe20000000000 */
[----:B------:R-:W-:Y:S01]  /*13f60*/  ISETP.LT.AND P5, PT, R2, UR23, !P0 ;  /* 0x0000001702007c0c */ /* 0x000fe2000c7a1270 */
[----:B------:R-:W-:Y:S01]  /*13f70*/  VIADD R2, R68, 0xe ;  /* 0x0000000e44027836 */ /* 0x000fe20000000000 */
[----:B------:R-:W-:Y:S01]  /*13f80*/  @P4 STG.E.U8 desc[UR14][R82.64], R13 ;  /* 0x0000000d52004986 */ /* 0x000fe2000c10110e */
[----:B------:R-:W-:-:S02]  /*13f90*/  SHF.R.S32.HI R5, RZ, 0x8, R5 ;  /* 0x00000008ff057819 */ /* 0x000fc40000011405 */
[----:B0-----:R-:W-:Y:S02]  /*13fa0*/  PRMT R11, R19, 0x9910, RZ ;  /* 0x00009910130b7816 */ /* 0x001fe400000000ff */
[----:B------:R-:W-:Y:S01]  /*13fb0*/  ISETP.LT.AND P4, PT, R2, UR23, !P0 ;  /* 0x0000001702007c0c */ /* 0x000fe2000c781270 */
[----:B------:R-:W-:Y:S01]  /*13fc0*/  VIADD R2, R68, 0xf ;  /* 0x0000000f44027836 */ /* 0x000fe20000000000 */
[----:B------:R0:W-:Y:S01]  /*13fd0*/  @P3 STG.E.U8 desc[UR14][R84.64], R5 ;  /* 0x0000000554003986 */ /* 0x0001e2000c10110e */
[----:B------:R-:W-:Y:S02]  /*13fe0*/  SHF.R.S32.HI R11, RZ, 0x8, R11 ;  /* 0x00000008ff0b7819 */ /* 0x000fe4000001140b */
[----:B------:R-:W-:Y:S01]  /*13ff0*/  F2FP.SATFINITE.E4M3.F32.PACK_AB_MERGE_C R31, R31, R30, RZ ;  /* 0x0000001e1f1f723e */ /* 0x000fe200048070ff */
[----:B------:R-:W-:Y:S01]  /*14000*/  @P2 STG.E.U8 desc[UR14][R86.64], R15 ;  /* 0x0000000f56002986 */ /* 0x000fe2000c10110e */
[----:B------:R-:W-:Y:S01]  /*14010*/  ISETP.LT.AND P3, PT, R2, UR23, !P0 ;  /* 0x0000001702007c0c */ /* 0x000fe2000c761270 */
[----:B------:R-:W-:Y:S01]  /*14020*/  VIADD R2, R68, 0x10 ;  /* 0x0000001044027836 */ /* 0x000fe20000000000 */
[----:B------:R-:W-:Y:S01]  /*14030*/  F2FP.SATFINITE.E4M3.F32.PACK_AB_MERGE_C R33, R33, R32, RZ ;  /* 0x000000202121723e */ /* 0x000fe200048070ff */
[----:B------:R3:W-:Y:S01]  /*14040*/  @P1 STG.E.U8 desc[UR14][R88.64], R7 ;  /* 0x0000000758001986 */ /* 0x0007e2000c10110e */
[----:B------:R-:W-:-:S02]  /*14050*/  F2FP.SATFINITE.E4M3.F32.PACK_AB_MERGE_C R35, R35, R34, RZ ;  /* 0x000000222323723e */ /* 0x000fc400048070ff */
[----:B------:R-:W-:Y:S01]  /*14060*/  ISETP.LT.AND P2, PT, R2, UR23, !P0 ;  /* 0x0000001702007c0c */ /* 0x000fe2000c741270 */
[----:B------:R-:W-:Y:S01]  /*14070*/  @P6 STG.E.U8 desc[UR14][R90.64], R17 ;  /* 0x000000115a006986 */ /* 0x000fe2000c10110e */
[C---:B------:R-:W-:Y:S02]  /*14080*/  IADD3 R2, P1, PT, R92.reuse, R0, RZ ;  /* 0x000000005c027210 */ /* 0x040fe40007f3e0ff */
[----:B------:R-:W-:Y:S02]  /*14090*/  F2FP.SATFINITE.E4M3.F32.PACK_AB_MERGE_C R37, R37, R36, RZ ;  /* 0x000000242525723e */ /* 0x000fe400048070ff */
[C---:B----4-:R-:W-:Y:S01]  /*140a0*/  LEA.HI.X.SX32 R3, R92.reuse, R69, 0x1, P1 ;  /* 0x000000455c037211 */ /* 0x050fe200008f0eff */
[----:B------:R-:W-:Y:S01]  /*140b0*/  VIADD R92, R92, UR9 ;  /* 0x000000095c5c7c36 */ /* 0x000fe20008000000 */
[----:B------:R-:W-:Y:S02]  /*140c0*/  ISETP.LT.AND P1, PT, R4, UR23, !P0 ;  /* 0x0000001704007c0c */ /* 0x000fe4000c721270 */
[----:B------:R-:W-:Y:S01]  /*140d0*/  F2FP.SATFINITE.E4M3.F32.PACK_AB_MERGE_C R39, R39, R38, RZ ;  /* 0x000000262727723e */ /* 0x000fe200048070ff */
[----:B------:R4:W-:Y:S01]  /*140e0*/  @P5 STG.E.U8 desc[UR14][R2.64], R9 ;  /* 0x0000000902005986 */ /* 0x0009e2000c10110e */
[C---:B------:R-:W-:Y:S01]  /*140f0*/  IADD3 R4, P5, PT, R92.reuse, R0, RZ ;  /* 0x000000005c047210 */ /* 0x040fe20007fbe0ff */
[----:B------:R-:W-:Y:S01]  /*14100*/  VIADD R8, R92, UR9 ;  /* 0x000000095c087c36 */ /* 0x000fe20008000000 */
[----:B------:R-:W-:-:S02]  /*14110*/  F2FP.SATFINITE.E4M3.F32.PACK_AB_MERGE_C R41, R41, R40, RZ ;  /* 0x000000282929723e */ /* 0x000fc400048070ff */
[-C--:B0-----:R-:W-:Y:S02]  /*14120*/  LEA.HI.X.SX32 R5, R92, R69.reuse, 0x1, P5 ;  /* 0x000000455c057211 */ /* 0x081fe400028f0eff */
[----:B------:R-:W-:Y:S02]  /*14130*/  ISETP.LT.AND P5, PT, R6, UR23, !P0 ;  /* 0x0000001706007c0c */ /* 0x000fe4000c7a1270 */
[----:B------:R-:W-:Y:S01]  /*14140*/  IADD3 R6, P6, PT, R8, R0, RZ ;  /* 0x0000000008067210 */ /* 0x000fe20007fde0ff */
[----:B------:R0:W-:Y:S01]  /*14150*/  @P4 STG.E.U8 desc[UR14][R4.64], R19 ;  /* 0x0000001304004986 */ /* 0x0001e2000c10110e */
[----:B------:R-:W-:Y:S01]  /*14160*/  ISETP.LT.AND P4, PT, R10, UR23, !P0 ;  /* 0x000000170a007c0c */ /* 0x000fe2000c781270 */
[----:B------:R-:W-:Y:S01]  /*14170*/  VIADD R10, R68, 0x14 ;  /* 0x00000014440a7836 */ /* 0x000fe20000000000 */
[C---:B---3--:R-:W-:Y:S01]  /*14180*/  LEA.HI.X.SX32 R7, R8.reuse, R69, 0x1, P6 ;  /* 0x0000004508077211 */ /* 0x048fe200030f0eff */
[----:B------:R-:W-:Y:S01]  /*14190*/  VIADD R8, R8, UR9 ;  /* 0x0000000908087c36 */ /* 0x000fe20008000000 */
[----:B------:R-:W-:-:S02]  /*141a0*/  F2FP.SATFINITE.E4M3.F32.PACK_AB_MERGE_C R43, R43, R42, RZ ;  /* 0x0000002a2b2b723e */ /* 0x000fc400048070ff */
[----:B------:R-:W-:Y:S01]  /*141b0*/  F2FP.SATFINITE.E4M3.F32.PACK_AB_MERGE_C R45, R45, R44, RZ ;  /* 0x0000002c2d2d723e */ /* 0x000fe200048070ff */
[----:B------:R3:W-:Y:S01]  /*141c0*/  @P3 STG.E.U8 desc[UR14][R6.64], R11 ;  /* 0x0000000b06003986 */ /* 0x0007e2000c10110e */
[C---:B----4-:R-:W-:Y:S01]  /*141d0*/  IADD3 R2, P3, PT, R8.reuse, R0, RZ ;  /* 0x0000000008027210 */ /* 0x050fe20007f7e0ff */
[C---:B------:R-:W-:Y:S01]  /*141e0*/  VIADD R9, R8.reuse, UR9 ;  /* 0x0000000908097c36 */ /* 0x040fe20008000000 */
[----:B------:R-:W-:Y:S02]  /*141f0*/  F2FP.SATFINITE.E4M3.F32.PACK_AB_MERGE_C R47, R47, R46, RZ ;  /* 0x0000002e2f2f723e */ /* 0x000fe400048070ff */
[-C--:B------:R-:W-:Y:S01]  /*14200*/  LEA.HI.X.SX32 R3, R8, R69.reuse, 0x1, P3 ;  /* 0x0000004508037211 */ /* 0x080fe200018f0eff */
[----:B------:R-:W-:Y:S01]  /*14210*/  IMAD.MOV.U32 R8, RZ, RZ, R12 ;  /* 0x000000ffff087224 */ /* 0x000fe200078e000c */
[----:B0-----:R-:W-:Y:S02]  /*14220*/  IADD3 R4, P6, PT, R9, R0, RZ ;  /* 0x0000000009047210 */ /* 0x001fe40007fde0ff */
[----:B------:R-:W-:Y:S01]  /*14230*/  PRMT R12, R23, 0x9910, RZ ;  /* 0x00009910170c7816 */ /* 0x000fe200000000ff */
[----:B------:R0:W-:Y:S01]  /*14240*/  @P2 STG.E.U8 desc[UR14][R2.64], R21 ;  /* 0x0000001502002986 */ /* 0x0001e2000c10110e */
[C---:B------:R-:W-:Y:S01]  /*14250*/  LEA.HI.X.SX32 R5, R9.reuse, R69, 0x1, P6 ;  /* 0x0000004509057211 */ /* 0x040fe200030f0eff */
[----:B------:R-:W-:Y:S01]  /*14260*/  VIADD R9, R9, UR9 ;  /* 0x0000000909097c36 */ /* 0x000fe20008000000 */
[----:B---3--:R-:W-:-:S02]  /*14270*/  SHF.R.S32.HI R11, RZ, 0x8, R8 ;  /* 0x00000008ff0b7819 */ /* 0x008fc40000011408 */
[----:B------:R-:W-:Y:S01]  /*14280*/  ISETP.LT.AND P3, PT, R10, UR23, !P0 ;  /* 0x000000170a007c0c */ /* 0x000fe2000c761270 */
[----:B------:R-:W-:Y:S01]  /*14290*/  VIADD R8, R9, UR9 ;  /* 0x0000000909087c36 */ /* 0x000fe20008000000 */
[----:B------:R-:W-:Y:S01]  /*142a0*/  F2FP.SATFINITE.E4M3.F32.PACK_AB_MERGE_C R49, R49, R48, RZ ;  /* 0x000000303131723e */ /* 0x000fe200048070ff */
[----:B------:R3:W-:Y:S01]  /*142b0*/  @P1 STG.E.U8 desc[UR14][R4.64], R11 ;  /* 0x0000000b04001986 */ /* 0x0007e2000c10110e */
[----:B------:R-:W-:Y:S01]  /*142c0*/  IADD3 R6, P1, PT, R9, R0, RZ ;  /* 0x0000000009067210 */ /* 0x000fe20007f3e0ff */
[----:B------:R-:W-:Y:S01]  /*142d0*/  VIADD R10, R68, 0x15 ;  /* 0x00000015440a7836 */ /* 0x000fe20000000000 */
[----:B------:R-:W-:Y:S02]  /*142e0*/  F2FP.SATFINITE.E4M3.F32.PACK_AB_MERGE_C R51, R51, R50, RZ ;  /* 0x000000323333723e */ /* 0x000fe400048070ff */
[----:B------:R-:W-:Y:S01]  /*142f0*/  LEA.HI.X.SX32 R7, R9, R69, 0x1, P1 ;  /* 0x0000004509077211 */ /* 0x000fe200008f0eff */
[----:B------:R-:W-:Y:S01]  /*14300*/  IMAD.MOV.U32 R9, RZ, RZ, R12 ;  /* 0x000000ffff097224 */ /* 0x000fe200078e000c */
[----:B0-----:R-:W-:-:S02]  /*14310*/  IADD3 R2, P6, PT, R8, R0, RZ ;  /* 0x0000000008027210 */ /* 0x001fc40007fde0ff */
[----:B------:R-:W-:Y:S01]  /*14320*/  PRMT R12, R25, 0x9910, RZ ;  /* 0x00009910190c7816 */ /* 0x000fe200000000ff */
[----:B------:R0:W-:Y:S01]  /*14330*/  @P5 STG.E.U8 desc[UR14][R6.64], R23 ;  /* 0x0000001706005986 */ /* 0x0001e2000c10110e */
[C---:B------:R-:W-:Y:S01]  /*14340*/  LEA.HI.X.SX32 R3, R8.reuse, R69, 0x1, P6 ;  /* 0x0000004508037211 */ /* 0x040fe200030f0eff */
[----:B------:R-:W-:Y:S01]  /*14350*/  VIADD R8, R8, UR9 ;  /* 0x0000000908087c36 */ /* 0x000fe20008000000 */
[----:B---3--:R-:W-:Y:S02]  /*14360*/  SHF.R.S32.HI R11, RZ, 0x8, R9 ;  /* 0x00000008ff0b7819 */ /* 0x008fe40000011409 */
[----:B------:R-:W-:Y:S01]  /*14370*/  ISETP.LT.AND P2, PT, R10, UR23, !P0 ;  /* 0x000000170a007c0c */ /* 0x000fe2000c741270 */
[C---:B------:R-:W-:Y:S01]  /*14380*/  VIADD R9, R8.reuse, UR9 ;  /* 0x0000000908097c36 */ /* 0x040fe20008000000 */
[----:B------:R-:W-:Y:S01]  /*14390*/  F2FP.SATFINITE.E4M3.F32.PACK_AB_MERGE_C R53, R53, R52, RZ ;  /* 0x000000343535723e */ /* 0x000fe200048070ff */
[----:B------:R3:W-:Y:S01]  /*143a0*/  @P4 STG.E.U8 desc[UR14][R2.64], R11 ;  /* 0x0000000b02004986 */ /* 0x0007e2000c10110e */
[----:B------:R-:W-:Y:S01]  /*143b0*/  IADD3 R4, P4, PT, R8, R0, RZ ;  /* 0x0000000008047210 */ /* 0x000fe20007f9e0ff */
[----:B------:R-:W-:Y:S01]  /*143c0*/  VIADD R10, R68, 0x16 ;  /* 0x00000016440a7836 */ /* 0x000fe20000000000 */
[----:B------:R-:W-:-:S02]  /*143d0*/  F2FP.SATFINITE.E4M3.F32.PACK_AB_MERGE_C R55, R55, R54, RZ ;  /* 0x000000363737723e */ /* 0x000fc400048070ff */
[-C--:B------:R-:W-:Y:S01]  /*143e0*/  LEA.HI.X.SX32 R5, R8, R69.reuse, 0x1, P4 ;  /* 0x0000004508057211 */ /* 0x080fe200020f0eff */
[----:B------:R-:W-:Y:S01]  /*143f0*/  IMAD.MOV.U32 R8, RZ, RZ, R12 ;  /* 0x000000ffff087224 */ /* 0x000fe200078e000c */
[CC--:B0-----:R-:W-:Y:S02]  /*14400*/  IADD3 R6, P6, PT, R9.reuse, R0.reuse, RZ ;  /* 0x0000000009067210 */ /* 0x0c1fe40007fde0ff */
[----:B------:R-:W-:Y:S01]  /*14410*/  ISETP.LT.AND P1, PT, R10, UR23, !P0 ;  /* 0x000000170a007c0c */ /* 0x000fe2000c721270 */
[----:B------:R-:W-:Y:S01]  /*14420*/  VIADD R10, R68, 0x17 ;  /* 0x00000017440a7836 */ /* 0x000fe20000000000 */
[C---:B------:R-:W-:Y:S01]  /*14430*/  LEA.HI.X.SX32 R7, R9.reuse, R69, 0x1, P6 ;  /* 0x0000004509077211 */ /* 0x040fe200030f0eff */
[----:B------:R-:W-:Y:S01]  /*14440*/  VIADD R9, R9, UR9 ;  /* 0x0000000909097c36 */ /* 0x000fe20008000000 */
[----:B---3--:R-:W-:Y:S01]  /*14450*/  SHF.R.S32.HI R11, RZ, 0x8, R8 ;  /* 0x00000008ff0b7819 */ /* 0x008fe20000011408 */
[----:B------:R0:W-:Y:S01]  /*14460*/  @P3 STG.E.U8 desc[UR14][R4.64], R25 ;  /* 0x0000001904003986 */ /* 0x0001e2000c10110e */
[----:B------:R-:W-:Y:S01]  /*14470*/  PRMT R12, R27, 0x9910, RZ ;  /* 0x000099101b0c7816 */ /* 0x000fe200000000ff */
[C---:B------:R-:W-:Y:S01]  /*14480*/  VIADD R8, R9.reuse, UR9 ;  /* 0x0000000909087c36 */ /* 0x040fe20008000000 */
[----:B------:R-:W-:Y:S01]  /*14490*/  ISETP.LT.AND P5, PT, R10, UR23, !P0 ;  /* 0x000000170a007c0c */ /* 0x000fe2000c7a1270 */
[----:B------:R3:W-:Y:S01]  /*144a0*/  @P2 STG.E.U8 desc[UR14][R6.64], R11 ;  /* 0x0000000b06002986 */ /* 0x0007e2000c10110e */
[----:B------:R-:W-:Y:S01]  /*144b0*/  IADD3 R2, P2, PT, R9, R0, RZ ;  /* 0x0000000009027210 */ /* 0x000fe20007f5e0ff */
[----:B------:R-:W-:Y:S01]  /*144c0*/  VIADD R10, R68, 0x18 ;  /* 0x00000018440a7836 */ /* 0x000fe20000000000 */
[----:B------:R-:W-:-:S02]  /*144d0*/  F2FP.SATFINITE.E4M3.F32.PACK_AB_MERGE_C R57, R57, R56, RZ ;  /* 0x000000383939723e */ /* 0x000fc400048070ff */
[-C--:B------:R-:W-:Y:S01]  /*144e0*/  LEA.HI.X.SX32 R3, R9, R69.reuse, 0x1, P2 ;  /* 0x0000004509037211 */ /* 0x080fe200010f0eff */
[----:B------:R-:W-:Y:S01]  /*144f0*/  IMAD.MOV.U32 R9, RZ, RZ, R12 ;  /* 0x000000ffff097224 */ /* 0x000fe200078e000c */
[----:B------:R-:W-:Y:S01]  /*14500*/  ISETP.LT.AND P4, PT, R10, UR23, !P0 ;  /* 0x000000170a007c0c */ /* 0x000fe2000c781270 */
[----:B------:R-:W-:Y:S01]  /*14510*/  VIADD R10, R68, 0x19 ;  /* 0x00000019440a7836 */ /* 0x000fe20000000000 */
[C---:B0-----:R-:W-:Y:S01]  /*14520*/  IADD3 R4, P6, PT, R8.reuse, R0, RZ ;  /* 0x0000000008047210 */ /* 0x041fe20007fde0ff */
[----:B------:R0:W-:Y:S01]  /*14530*/  @P1 STG.E.U8 desc[UR14][R2.64], R27 ;  /* 0x0000001b02001986 */ /* 0x0001e2000c10110e */
[----:B------:R-:W-:Y:S02]  /*14540*/  PRMT R12, R29, 0x9910, RZ ;  /* 0x000099101d0c7816 */ /* 0x000fe400000000ff */
[C---:B------:R-:W-:Y:S01]  /*14550*/  LEA.HI.X.SX32 R5, R8.reuse, R69, 0x1, P6 ;  /* 0x0000004508057211 */ /* 0x040fe200030f0eff */
[----:B------:R-:W-:Y:S01]  /*14560*/  VIADD R8, R8, UR9 ;  /* 0x0000000908087c36 */ /* 0x000fe20008000000 */
[----:B---3--:R-:W-:-:S02]  /*14570*/  SHF.R.S32.HI R11, RZ, 0x8, R9 ;  /* 0x00000008ff0b7819 */ /* 0x008fc40000011409 */
[----:B------:R-:W-:Y:S01]  /*14580*/  ISETP.LT.AND P3, PT, R10, UR23, !P0 ;  /* 0x000000170a007c0c */ /* 0x000fe2000c761270 */
[C---:B------:R-:W-:Y:S01]  /*14590*/  VIADD R9, R8.reuse, UR9 ;  /* 0x0000000908097c36 */ /* 0x040fe20008000000 */
[----:B------:R-:W-:Y:S01]  /*145a0*/  F2FP.SATFINITE.E4M3.F32.PACK_AB_MERGE_C R59, R59, R58, RZ ;  /* 0x0000003a3b3b723e */ /* 0x000fe200048070ff */
[----:B------:R3:W-:Y:S01]  /*145b0*/  @P5 STG.E.U8 desc[UR14][R4.64], R11 ;  /* 0x0000000b04005986 */ /* 0x0007e2000c10110e */
[-C--:B------:R-:W-:Y:S01]  /*145c0*/  IADD3 R6, P5, PT, R8, R0.reuse, RZ ;  /* 0x0000000008067210 */ /* 0x080fe20007fbe0ff */
[----:B------:R-:W-:Y:S01]  /*145d0*/  VIADD R10, R68, 0x1a ;  /* 0x0000001a440a7836 */ /* 0x000fe20000000000 */
[C---:B0-----:R-:W-:Y:S02]  /*145e0*/  IADD3 R2, P6, PT, R9.reuse, R0, RZ ;  /* 0x0000000009027210 */ /* 0x041fe40007fde0ff */
[-C--:B------:R-:W-:Y:S01]  /*145f0*/  LEA.HI.X.SX32 R7, R8, R69.reuse, 0x1, P5 ;  /* 0x0000004508077211 */ /* 0x080fe200028f0eff */
[----:B------:R-:W-:Y:S01]  /*14600*/  IMAD.MOV.U32 R8, RZ, RZ, R12 ;  /* 0x000000ffff087224 */ /* 0x000fe200078e000c */
[C---:B------:R-:W-:Y:S01]  /*14610*/  LEA.HI.X.SX32 R3, R9.reuse, R69, 0x1, P6 ;  /* 0x0000004509037211 */ /* 0x040fe200030f0eff */
[----:B------:R-:W-:Y:S01]  /*14620*/  VIADD R9, R9, UR9 ;  /* 0x0000000909097c36 */ /* 0x000fe20008000000 */
[----:B------:R-:W-:Y:S01]  /*14630*/  ISETP.LT.AND P2, PT, R10, UR23, !P0 ;  /* 0x000000170a007c0c */ /* 0x000fe2000c741270 */
[----:B------:R-:W-:Y:S01]  /*14640*/  VIADD R10, R68, 0x1b ;  /* 0x0000001b440a7836 */ /* 0x000fe20000000000 */
[----:B------:R0:W-:Y:S01]  /*14650*/  @P4 STG.E.U8 desc[UR14][R6.64], R29 ;  /* 0x0000001d06004986 */ /* 0x0001e2000c10110e */
[----:B---3--:R-:W-:Y:S01]  /*14660*/  SHF.R.S32.HI R11, RZ, 0x8, R8 ;  /* 0x00000008ff0b7819 */ /* 0x008fe20000011408 */
[----:B------:R-:W-:Y:S01]  /*14670*/  VIADD R8, R9, UR9 ;  /* 0x0000000909087c36 */ /* 0x000fe20008000000 */
[----:B------:R-:W-:-:S02]  /*14680*/  PRMT R12, R31, 0x9910, RZ ;  /* 0x000099101f0c7816 */ /* 0x000fc400000000ff */
[----:B------:R-:W-:Y:S01]  /*14690*/  ISETP.LT.AND P1, PT, R10, UR23, !P0 ;  /* 0x000000170a007c0c */ /* 0x000fe2000c721270 */
[----:B------:R3:W-:Y:S01]  /*146a0*/  @P3 STG.E.U8 desc[UR14][R2.64], R11 ;  /* 0x0000000b02003986 */ /* 0x0007e2000c10110e */
[----:B------:R-:W-:Y:S01]  /*146b0*/  IADD3 R4, P3, PT, R9, R0, RZ ;  /* 0x0000000009047210 */ /* 0x000fe20007f7e0ff */
[----:B------:R-:W-:Y:S01]  /*146c0*/  VIADD R10, R68, 0x1c ;  /* 0x0000001c440a7836 */ /* 0x000fe20000000000 */
[----:B------:R-:W-:Y:S02]  /*146d0*/  F2FP.SATFINITE.E4M3.F32.PACK_AB_MERGE_C R61, R61, R60, RZ ;  /* 0x0000003c3d3d723e */ /* 0x000fe400048070ff */
[-C--:B------:R-:W-:Y:S01]  /*146e0*/  LEA.HI.X.SX32 R5, R9, R69.reuse, 0x1, P3 ;  /* 0x0000004509057211 */ /* 0x080fe200018f0eff */
[----:B------:R-:W-:Y:S01]  /*146f0*/  IMAD.MOV.U32 R9, RZ, RZ, R12 ;  /* 0x000000ffff097224 */ /* 0x000fe200078e000c */
[-C--:B0-----:R-:W-:Y:S02]  /*14700*/  IADD3 R6, P6, PT, R8, R0.reuse, RZ ;  /* 0x0000000008067210 */ /* 0x081fe40007fde0ff */
[----:B------:R-:W-:Y:S01]  /*14710*/  ISETP.LT.AND P5, PT, R10, UR23, !P0 ;  /* 0x000000170a007c0c */ /* 0x000fe2000c7a1270 */
[----:B------:R-:W-:Y:S01]  /*14720*/  VIADD R10, R68, 0x1d ;  /* 0x0000001d440a7836 */ /* 0x000fe20000000000 */
[C---:B------:R-:W-:Y:S01]  /*14730*/  LEA.HI.X.SX32 R7, R8.reuse, R69, 0x1, P6 ;  /* 0x0000004508077211 */ /* 0x040fe200030f0eff */
[----:B------:R-:W-:Y:S01]  /*14740*/  VIADD R8, R8, UR9 ;  /* 0x0000000908087c36 */ /* 0x000fe20008000000 */
[----:B---3--:R-:W-:Y:S01]  /*14750*/  SHF.R.S32.HI R11, RZ, 0x8, R9 ;  /* 0x00000008ff0b7819 */ /* 0x008fe20000011409 */
[----:B------:R0:W-:Y:S01]  /*14760*/  @P2 STG.E.U8 desc[UR14][R4.64], R31 ;  /* 0x0000001f04002986 */ /* 0x0001e2000c10110e */
[----:B------:R-:W-:Y:S01]  /*14770*/  PRMT R12, R33, 0x9910, RZ ;  /* 0x00009910210c7816 */ /* 0x000fe200000000ff */
[----:B------:R-:W-:Y:S01]  /*14780*/  VIADD R9, R8, UR9 ;  /* 0x0000000908097c36 */ /* 0x000fe20008000000 */
[----:B------:R-:W-:Y:S01]  /*14790*/  ISETP.LT.AND P4, PT, R10, UR23, !P0 ;  /* 0x000000170a007c0c */ /* 0x000fe2000c781270 */
[----:B------:R3:W-:Y:S01]  /*147a0*/  @P1 STG.E.U8 desc[UR14][R6.64], R11 ;  /* 0x0000000b06001986 */ /* 0x0007e2000c10110e */
[----:B------:R-:W-:Y:S01]  /*147b0*/  IADD3 R2, P1, PT, R8, R0, RZ ;  /* 0x0000000008027210 */ /* 0x000fe20007f3e0ff */
[----:B------:R-:W-:Y:S01]  /*147c0*/  VIADD R10, R68, 0x1e ;  /* 0x0000001e440a7836 */ /* 0x000fe20000000000 */
[----:B------:R-:W-:-:S02]  /*147d0*/  PRMT R13, R61, 0x9910, RZ ;  /* 0x000099103d0d7816 */ /* 0x000fc400000000ff */
[-C--:B------:R-:W-:Y:S01]  /*147e0*/  LEA.HI.X.SX32 R3, R8, R69.reuse, 0x1, P1 ;  /* 0x0000004508037211 */ /* 0x080fe200008f0eff */
[----:B------:R-:W-:Y:S01]  /*147f0*/  IMAD.MOV.U32 R8, RZ, RZ, R12 ;  /* 0x000000ffff087224 */ /* 0x000fe200078e000c */
[----:B------:R-:W-:Y:S01]  /*14800*/  ISETP.LT.AND P3, PT, R10, UR23, !P0 ;  /* 0x000000170a007c0c */ /* 0x000fe2000c761270 */
[----:B------:R-:W-:Y:S01]  /*14810*/  VIADD R10, R68, 0x1f ;  /* 0x0000001f440a7836 */ /* 0x000fe20000000000 */
[----:B0-----:R-:W-:Y:S01]  /*14820*/  IADD3 R4, P6, PT, R9, R0, RZ ;  /* 0x0000000009047210 */ /* 0x001fe20007fde0ff */
[----:B------:R0:W-:Y:S01]  /*14830*/  @P5 STG.E.U8 desc[UR14][R2.64], R33 ;  /* 0x0000002102005986 */ /* 0x0001e2000c10110e */
[----:B------:R-:W-:Y:S02]  /*14840*/  PRMT R12, R35, 0x9910, RZ ;  /* 0x00009910230c7816 */ /* 0x000fe400000000ff */
[C---:B------:R-:W-:Y:S01]  /*14850*/  LEA.HI.X.SX32 R5, R9.reuse, R69, 0x1, P6 ;  /* 0x0000004509057211 */ /* 0x040fe200030f0eff */
[----:B------:R-:W-:Y:S01]  /*14860*/  VIADD R9, R9, UR9 ;  /* 0x0000000909097c36 */ /* 0x000fe20008000000 */
[----:B---3--:R-:W-:-:S02]  /*14870*/  SHF.R.S32.HI R11, RZ, 0x8, R8 ;  /* 0x00000008ff0b7819 */ /* 0x008fc40000011408 */
[----:B------:R-:W-:Y:S01]  /*14880*/  ISETP.LT.AND P2, PT, R10, UR23, !P0 ;  /* 0x000000170a007c0c */ /* 0x000fe2000c741270 */
[C---:B------:R-:W-:Y:S01]  /*14890*/  VIADD R8, R9.reuse, UR9 ;  /* 0x0000000909087c36 */ /* 0x040fe20008000000 */
[----:B------:R-:W-:Y:S01]  /*148a0*/  SHF.R.S32.HI R13, RZ, 0x8, R13 ;  /* 0x00000008ff0d7819 */ /* 0x000fe2000001140d */
[----:B------:R3:W-:Y:S01]  /*148b0*/  @P4 STG.E.U8 desc[UR14][R4.64], R11 ;  /* 0x0000000b04004986 */ /* 0x0007e2000c10110e */
[CC--:B------:R-:W-:Y:S01]  /*148c0*/  IADD3 R6, P4, PT, R9.reuse, R0.reuse, RZ ;  /* 0x0000000009067210 */ /* 0x0c0fe20007f9e0ff */
        /* <DEDUP_REMOVED lines=45> */
[----:B------:R-:W-:Y:S01]  /*14ba0*/  PRMT R15, R63, 0x9910, RZ ;  /* 0x000099103f0f7816 */ /* 0x000fe200000000ff */
        /* <DEDUP_REMOVED lines=16> */
[-C--:B------:R-:W-:Y:S01]  /*14cb0*/  IADD3 R4, P1, PT, R9, R0.reuse, RZ ;  /* 0x0000000009047210 */ /* 0x080fe20007f3e0ff */
[----:B------:R-:W-:Y:S01]  /*14cc0*/  VIADD R10, R68, 0x28 ;  /* 0x00000028440a7836 */ /* 0x000fe20000000000 */
[----:B------:R-:W-:Y:S02]  /*14cd0*/  PRMT R17, R65, 0x9910, RZ ;  /* 0x0000991041117816 */ /* 0x000fe400000000ff */
        /* <DEDUP_REMOVED lines=15> */
[----:B--2---:R-:W-:-:S02]  /*14dd0*/  F2FP.SATFINITE.E4M3.F32.PACK_AB_MERGE_C R67, R67, R66, RZ ;  /* 0x000000424343723e */ /* 0x004fc400048070ff */
        /* <DEDUP_REMOVED lines=24> */
[----:B--2---:R-:W-:Y:S01]  /*14f60*/  SHF.R.S32.HI R11, RZ, 0x8, R9 ;  /* 0x00000008ff0b7819 */ /* 0x004fe20000011409 */
        /* <DEDUP_REMOVED lines=9> */
[CC--:B0-----:R-:W-:Y:S02]  /*15000*/  IADD3 R6, P6, PT, R9.reuse, R0.reuse, RZ ;  /* 0x0000000009067210 */ /* 0x0c1fe40007fde0ff */
[----:B------:R-:W-:Y:S01]  /*15010*/  ISETP.LT.AND P2, PT, R10, UR23, !P0 ;  /* 0x000000170a007c0c */ /* 0x000fe2000c741270 */
[----:B------:R-:W-:Y:S01]  /*15020*/  VIADD R10, R68, 0x2f ;  /* 0x0000002f440a7836 */ /* 0x000fe20000000000 */
[C---:B------:R-:W-:Y:S01]  /*15030*/  LEA.HI.X.SX32 R7, R9.reuse, R69, 0x1, P6 ;  /* 0x0000004509077211 */ /* 0x040fe200030f0eff */
[----:B------:R-:W-:Y:S01]  /*15040*/  VIADD R9, R9, UR9 ;  /* 0x0000000909097c36 */ /* 0x000fe20008000000 */
[----:B--2---:R-:W-:Y:S01]  /*15050*/  SHF.R.S32.HI R11, RZ, 0x8, R8 ;  /* 0x00000008ff0b7819 */ /* 0x004fe20000011408 */
[----:B------:R0:W-:Y:S01]  /*15060*/  @P4 STG.E.U8 desc[UR14][R4.64], R49 ;  /* 0x0000003104004986 */ /* 0x0001e2000c10110e */
[----:B------:R-:W-:Y:S01]  /*15070*/  PRMT R12, R51, 0x9910, RZ ;  /* 0x00009910330c7816 */ /* 0x000fe200000000ff */
[C---:B------:R-:W-:Y:S01]  /*15080*/  VIADD R8, R9.reuse, UR9 ;  /* 0x0000000909087c36 */ /* 0x040fe20008000000 */
[----:B------:R-:W-:Y:S01]  /*15090*/  ISETP.LT.AND P1, PT, R10, UR23, !P0 ;  /* 0x000000170a007c0c */ /* 0x000fe2000c721270 */
[----:B------:R2:W-:Y:S01]  /*150a0*/  @P3 STG.E.U8 desc[UR14][R6.64], R11 ;  /* 0x0000000b06003986 */ /* 0x0005e2000c10110e */
[----:B------:R-:W-:Y:S01]  /*150b0*/  IADD3 R2, P3, PT, R9, R0, RZ ;  /* 0x0000000009027210 */ /* 0x000fe20007f7e0ff */
[----:B------:R-:W-:Y:S01]  /*150c0*/  VIADD R10, R68, 0x30 ;  /* 0x00000030440a7836 */ /* 0x000fe20000000000 */
[----:B------:R-:W-:-:S02]  /*150d0*/  SHF.R.S32.HI R17, RZ, 0x8, R17 ;  /* 0x00000008ff117819 */ /* 0x000fc40000011411 */
        /* <DEDUP_REMOVED lines=9> */
[----:B--2---:R-:W-:-:S02]  /*15170*/  SHF.R.S32.HI R11, RZ, 0x8, R9 ;  /* 0x00000008ff0b7819 */ /* 0x004fc40000011409 */
[----:B------:R-:W-:Y:S01]  /*15180*/  ISETP.LT.AND P4, PT, R10, UR23, !P0 ;  /* 0x000000170a007c0c */ /* 0x000fe2000c781270 */
[C---:B------:R-:W-:Y:S01]  /*15190*/  VIADD R9, R8.reuse, UR9 ;  /* 0x0000000908097c36 */ /* 0x040fe20008000000 */
[----:B------:R-:W-:Y:S01]  /*151a0*/  SHF.R.S32.HI R19, RZ, 0x8, R19 ;  /* 0x00000008ff137819 */ /* 0x000fe20000011413 */
        /* <DEDUP_REMOVED lines=16> */
[----:B------:R-:W-:Y:S01]  /*152b0*/  IADD3 R4, P4, PT, R9, R0, RZ ;  /* 0x0000000009047210 */ /* 0x000fe20007f9e0ff */
[----:B------:R-:W-:-:S03]  /*152c0*/  VIADD R10, R68, 0x34 ;  /* 0x00000034440a7836 */ /* 0x000fc60000000000 */
[-C--:B------:R-:W-:Y:S01]  /*152d0*/  LEA.HI.X.SX32 R5, R9, R69.reuse, 0x1, P4 ;  /* 0x0000004509057211 */ /* 0x080fe200020f0eff */
[----:B------:R-:W-:Y:S01]  /*152e0*/  IMAD.MOV.U32 R9, RZ, RZ, R12 ;  /* 0x000000ffff097224 */ /* 0x000fe200078e000c */
[-C--:B0-----:R-:W-:Y:S02]  /*152f0*/  IADD3 R6, P6, PT, R8, R0.reuse, RZ ;  /* 0x0000000008067210 */ /* 0x081fe40007fde0ff */
[----:B------:R-:W-:Y:S01]  /*15300*/  ISETP.LT.AND P1, PT, R10, UR23, !P0 ;  /* 0x000000170a007c0c */ /* 0x000fe2000c721270 */
[----:B------:R-:W-:Y:S01]  /*15310*/  VIADD R10, R68, 0x35 ;  /* 0x00000035440a7836 */ /* 0x000fe20000000000 */
[C---:B------:R-:W-:Y:S01]  /*15320*/  LEA.HI.X.SX32 R7, R8.reuse, R69, 0x1, P6 ;  /* 0x0000004508077211 */ /* 0x040fe200030f0eff */
[----:B------:R-:W-:Y:S01]  /*15330*/  VIADD R8, R8, UR9 ;  /* 0x0000000908087c36 */ /* 0x000fe20008000000 */
[----:B--2---:R-:W-:Y:S01]  /*15340*/  SHF.R.S32.HI R11, RZ, 0x8, R9 ;  /* 0x00000008ff0b7819 */ /* 0x004fe20000011409 */
[----:B------:R0:W-:Y:S01]  /*15350*/  @P3 STG.E.U8 desc[UR14][R4.64], R55 ;  /* 0x0000003704003986 */ /* 0x0001e2000c10110e */
[----:B------:R-:W-:Y:S01]  /*15360*/  PRMT R12, R57, 0x9910, RZ ;  /* 0x00009910390c7816 */ /* 0x000fe200000000ff */
[----:B------:R-:W-:Y:S01]  /*15370*/  VIADD R9, R8, UR9 ;  /* 0x0000000908097c36 */ /* 0x000fe20008000000 */
[----:B------:R-:W-:Y:S01]  /*15380*/  ISETP.LT.AND P5, PT, R10, UR23, !P0 ;  /* 0x000000170a007c0c */ /* 0x000fe2000c7a1270 */
[----:B------:R2:W-:Y:S01]  /*15390*/  @P2 STG.E.U8 desc[UR14][R6.64], R11 ;  /* 0x0000000b06002986 */ /* 0x0005e2000c10110e */
[----:B------:R-:W-:Y:S01]  /*153a0*/  IADD3 R2, P2, PT, R8, R0, RZ ;  /* 0x0000000008027210 */ /* 0x000fe20007f5e0ff */
[----:B------:R-:W-:-:S03]  /*153b0*/  VIADD R10, R68, 0x36 ;  /* 0x00000036440a7836 */ /* 0x000fc60000000000 */
        /* <DEDUP_REMOVED lines=9> */
[----:B--2---:R-:W-:-:S02]  /*15450*/  SHF.R.S32.HI R11, RZ, 0x8, R8 ;  /* 0x00000008ff0b7819 */ /* 0x004fc40000011408 */
[----:B------:R-:W-:Y:S01]  /*15460*/  ISETP.LT.AND P3, PT, R10, UR23, !P0 ;  /* 0x000000170a007c0c */ /* 0x000fe2000c761270 */
[C---:B------:R-:W-:Y:S02]  /*15470*/  VIADD R8, R9.reuse, UR9 ;  /* 0x0000000909087c36 */ /* 0x040fe40008000000 */
[----:B------:R2:W-:Y:S01]  /*15480*/  @P5 STG.E.U8 desc[UR14][R4.64], R11 ;  /* 0x0000000b04005986 */ /* 0x0005e2000c10110e */
[CC--:B------:R-:W-:Y:S01]  /*15490*/  IADD3 R6, P5, PT, R9.reuse, R0.reuse, RZ ;  /* 0x0000000009067210 */ /* 0x0c0fe20007fbe0ff */
[----:B------:R-:W-:Y:S01]  /*154a0*/  VIADD R10, R68, 0x38 ;  /* 0x00000038440a7836 */ /* 0x000fe20000000000 */
[CC--:B0-----:R-:W-:Y:S02]  /*154b0*/  IADD3 R2, P6, PT, R8.reuse, R0.reuse, RZ ;  /* 0x0000000008027210 */ /* 0x0c1fe40007fde0ff */
[-C--:B------:R-:W-:Y:S01]  /*154c0*/  LEA.HI.X.SX32 R7, R9, R69.reuse, 0x1, P5 ;  /* 0x0000004509077211 */ /* 0x080fe200028f0eff */
[----:B------:R-:W-:Y:S01]  /*154d0*/  IMAD.MOV.U32 R9, RZ, RZ, R12 ;  /* 0x000000ffff097224 */ /* 0x000fe200078e000c */
[CC--:B------:R-:W-:Y:S01]  /*154e0*/  LEA.HI.X.SX32 R3, R8.reuse, R69.reuse, 0x1, P6 ;  /* 0x0000004508037211 */ /* 0x0c0fe200030f0eff */
[----:B------:R-:W-:Y:S01]  /*154f0*/  VIADD R8, R8, UR9 ;  /* 0x0000000908087c36 */ /* 0x000fe20008000000 */
[----:B------:R-:W-:Y:S01]  /*15500*/  ISETP.LT.AND P2, PT, R10, UR23, !P0 ;  /* 0x000000170a007c0c */ /* 0x000fe2000c741270 */
[C---:B------:R-:W-:Y:S01]  /*15510*/  VIADD R10, R68.reuse, 0x39 ;  /* 0x00000039440a7836 */ /* 0x040fe20000000000 */
[----:B------:R0:W-:Y:S01]  /*15520*/  @P4 STG.E.U8 desc[UR14][R6.64], R59 ;  /* 0x0000003b06004986 */ /* 0x0001e2000c10110e */
[----:B--2---:R-:W-:Y:S01]  /*15530*/  SHF.R.S32.HI R11, RZ, 0x8, R9 ;  /* 0x00000008ff0b7819 */ /* 0x004fe20000011409 */
[----:B------:R-:W-:Y:S01]  /*15540*/  VIADD R5, R68, 0x3c ;  /* 0x0000003c44057836 */ /* 0x000fe20000000000 */
[CC--:B------:R-:W-:Y:S01]  /*15550*/  IADD3 R4, P6, PT, R8.reuse, R0.reuse, RZ ;  /* 0x0000000008047210 */ /* 0x0c0fe20007fde0ff */
[----:B------:R-:W-:Y:S01]  /*15560*/  VIADD R9, R8, UR9 ;  /* 0x0000000908097c36 */ /* 0x000fe20008000000 */
[----:B------:R-:W-:Y:S01]  /*15570*/  ISETP.LT.AND P1, PT, R10, UR23, !P0 ;  /* 0x000000170a007c0c */ /* 0x000fe2000c721270 */
[----:B------:R2:W-:Y:S01]  /*15580*/  @P3 STG.E.U8 desc[UR14][R2.64], R11 ;  /* 0x0000000b02003986 */ /* 0x0005e2000c10110e */
[----:B------:R-:W-:Y:S01]  /*15590*/  ISETP.LT.AND P3, PT, R5, UR23, !P0 ;  /* 0x0000001705007c0c */ /* 0x000fe2000c761270 */
[----:B------:R-:W-:Y:S01]  /*155a0*/  VIADD R10, R68, 0x3a ;  /* 0x0000003a440a7836 */ /* 0x000fe20000000000 */
[----:B------:R-:W-:Y:S01]  /*155b0*/  LEA.HI.X.SX32 R5, R8, R69, 0x1, P6 ;  /* 0x0000004508057211 */ /* 0x000fe200030f0eff */
[----:B------:R-:W-:Y:S01]  /*155c0*/  VIADD R8, R68, 0x3d ;  /* 0x0000003d44087836 */ /* 0x000fe20000000000 */
[----:B0-----:R-:W-:-:S02]  /*155d0*/  IADD3 R6, P6, PT, R9, R0, RZ ;  /* 0x0000000009067210 */ /* 0x001fc40007fde0ff */
[----:B------:R-:W-:Y:S01]  /*155e0*/  ISETP.LT.AND P5, PT, R10, UR23, !P0 ;  /* 0x000000170a007c0c */ /* 0x000fe2000c7a1270 */
[----:B------:R-:W-:Y:S01]  /*155f0*/  VIADD R10, R68, 0x3b ;  /* 0x0000003b440a7836 */ /* 0x000fe20000000000 */
[CC--:B------:R-:W-:Y:S01]  /*15600*/  LEA.HI.X.SX32 R7, R9.reuse, R69.reuse, 0x1, P6 ;  /* 0x0000004509077211 */ /* 0x0c0fe200030f0eff */
[----:B------:R-:W-:Y:S01]  /*15610*/  @P2 STG.E.U8 desc[UR14][R4.64], R61 ;  /* 0x0000003d04002986 */ /* 0x000fe2000c10110e */
[----:B--2---:R-:W-:Y:S01]  /*15620*/  VIADD R3, R9, UR9 ;  /* 0x0000000909037c36 */ /* 0x004fe20008000000 */
[----:B------:R-:W-:Y:S01]  /*15630*/  ISETP.LT.AND P2, PT, R8, UR23, !P0 ;  /* 0x0000001708007c0c */ /* 0x000fe2000c741270 */
[----:B------:R-:W-:Y:S01]  /*15640*/  VIADD R68, R68, 0x3f ;  /* 0x0000003f44447836 */ /* 0x000fe20000000000 */
[----:B------:R-:W-:Y:S01]  /*15650*/  ISETP.LT.AND P4, PT, R10, UR23, !P0 ;  /* 0x000000170a007c0c */ /* 0x000fe2000c781270 */
[C---:B------:R-:W-:Y:S01]  /*15660*/  VIADD R9, R3.reuse, UR9 ;  /* 0x0000000903097c36 */ /* 0x040fe20008000000 */
[----:B------:R-:W-:Y:S01]  /*15670*/  IADD3 R2, P6, PT, R3, R0, RZ ;  /* 0x0000000003027210 */ /* 0x000fe20007fde0ff */
[----:B------:R0:W-:Y:S02]  /*15680*/  @P1 STG.E.U8 desc[UR14][R6.64], R13 ;  /* 0x0000000d06001986 */ /* 0x0001e4000c10110e */
[----:B------:R-:W-:Y:S01]  /*15690*/  VIADD R11, R9, UR9 ;  /* 0x00000009090b7c36 */ /* 0x000fe20008000000 */
[----:B------:R-:W-:-:S02]  /*156a0*/  LEA.HI.X.SX32 R3, R3, R69, 0x1, P6 ;  /* 0x0000004503037211 */ /* 0x000fc400030f0eff */
[-C--:B------:R-:W-:Y:S01]  /*156b0*/  IADD3 R8, P1, PT, R9, R0.reuse, RZ ;  /* 0x0000000009087210 */ /* 0x080fe20007f3e0ff */
[C---:B------:R-:W-:Y:S01]  /*156c0*/  VIADD R12, R11.reuse, UR9 ;  /* 0x000000090b0c7c36 */ /* 0x040fe20008000000 */
[-C--:B------:R-:W-:Y:S01]  /*156d0*/  IADD3 R10, P6, PT, R11, R0.reuse, RZ ;  /* 0x000000000b0a7210 */ /* 0x080fe20007fde0ff */
[----:B------:R2:W-:Y:S01]  /*156e0*/  @P5 STG.E.U8 desc[UR14][R2.64], R63 ;  /* 0x0000003f02005986 */ /* 0x0005e2000c10110e */
[-C--:B------:R-:W-:Y:S02]  /*156f0*/  LEA.HI.X.SX32 R9, R9, R69.reuse, 0x1, P1 ;  /* 0x0000004509097211 */ /* 0x080fe400008f0eff */
[-C--:B------:R-:W-:Y:S01]  /*15700*/  LEA.HI.X.SX32 R11, R11, R69.reuse, 0x1, P6 ;  /* 0x000000450b0b7211 */ /* 0x080fe200030f0eff */
[C---:B0-----:R-:W-:Y:S01]  /*15710*/  VIADD R7, R12.reuse, UR9 ;  /* 0x000000090c077c36 */ /* 0x041fe20008000000 */
[-C--:B------:R-:W-:Y:S01]  /*15720*/  IADD3 R4, P6, PT, R12, R0.reuse, RZ ;  /* 0x000000000c047210 */ /* 0x080fe20007fde0ff */
[----:B------:R2:W-:Y:S01]  /*15730*/  @P4 STG.E.U8 desc[UR14][R8.64], R15 ;  /* 0x0000000f08004986 */ /* 0x0005e2000c10110e */
[----:B------:R-:W-:Y:S01]  /*15740*/  ISETP.LT.AND P1, PT, R14, UR23, !P0 ;  /* 0x000000170e007c0c */ /* 0x000fe2000c721270 */
[C---:B------:R-:W-:Y:S01]  /*15750*/  VIADD R13, R7.reuse, UR9 ;  /* 0x00000009070d7c36 */ /* 0x040fe20008000000 */
[----:B------:R-:W-:Y:S01]  /*15760*/  LEA.HI.X.SX32 R5, R12, R69, 0x1, P6 ;  /* 0x000000450c057211 */ /* 0x000fe200030f0eff */
[----:B------:R2:W-:Y:S01]  /*15770*/  @P3 STG.E.U8 desc[UR14][R10.64], R65 ;  /* 0x000000410a003986 */ /* 0x0005e2000c10110e */
[----:B------:R-:W-:-:S02]  /*15780*/  IADD3 R6, P6, PT, R7, R0, RZ ;  /* 0x0000000007067210 */ /* 0x000fc40007fde0ff */
[----:B------:R-:W-:Y:S01]  /*15790*/  ISETP.LT.AND P0, PT, R68, UR23, !P0 ;  /* 0x0000001744007c0c */ /* 0x000fe2000c701270 */
[----:B------:R2:W-:Y:S01]  /*157a0*/  @P2 STG.E.U8 desc[UR14][R4.64], R17 ;  /* 0x0000001104002986 */ /* 0x0005e2000c10110e */
[----:B------:R-:W-:Y:S02]  /*157b0*/  LEA.HI.X.SX32 R7, R7, R69, 0x1, P6 ;  /* 0x0000004507077211 */ /* 0x000fe400030f0eff */
[----:B------:R-:W-:-:S03]  /*157c0*/  IADD3 R12, P6, PT, R13, R0, RZ ;  /* 0x000000000d0c7210 */ /* 0x000fc60007fde0ff */
[----:B------:R2:W-:Y:S01]  /*157d0*/  @P1 STG.E.U8 desc[UR14][R6.64], R67 ;  /* 0x0000004306001986 */ /* 0x0005e2000c10110e */
[----:B------:R-:W-:-:S05]  /*157e0*/  LEA.HI.X.SX32 R13, R13, R69, 0x1, P6 ;  /* 0x000000450d0d7211 */ /* 0x000fca00030f0eff */
[----:B------:R2:W-:Y:S01]  /*157f0*/  @P0 STG.E.U8 desc[UR14][R12.64], R19 ;  /* 0x000000130c000986 */ /* 0x0005e2000c10110e */
[----:B-1----:R-:W-:Y:S06]  /*15800*/  BAR.SYNC.DEFER_BLOCKING 0x0 ;  /* 0x0000000000007b1d */ /* 0x002fec0000010000 */
[----:B------:R-:W-:Y:S05]  /*15810*/  BRA.U UP0, `(.L_x_19) ;  /* 0x0000000100a07547 */ /* 0x000fea000b800000 */
[----:B------:R-:W0:Y:S01]  /*15820*/  S2UR UR5, SR_CgaCtaId ;  /* 0x00000000000579c3 */ /* 0x000e220000008800 */
[----:B------:R-:W-:Y:S01]  /*15830*/  NOP ;  /* 0x0000000000007918 */ /* 0x000fe20000000000 */
[----:B------:R-:W-:Y:S01]  /*15840*/  UMOV UR4, 0x50 ;  /* 0x0000005000047882 */ /* 0x000fe20000000000 */
[----:B------:R-:W-:Y:S02]  /*15850*/  IMAD.U32 R0, RZ, RZ, UR16 ;  /* 0x00000010ff007e24 */ /* 0x000fe4000f8e00ff */
[----:B--2---:R-:W-:Y:S02]  /*15860*/  IMAD.MOV.U32 R3, RZ, RZ, 0x3 ;  /* 0x00000003ff037424 */ /* 0x004fe400078e00ff */
[----:B------:R-:W-:Y:S01]  /*15870*/  IMAD.MOV.U32 R7, RZ, RZ, 0x1 ;  /* 0x00000001ff077424 */ /* 0x000fe200078e00ff */
[----:B------:R-:W-:-:S04]  /*15880*/  LOP3.LUT R0, R0, 0xffff, RZ, 0xc0, !PT ;  /* 0x0000ffff00007812 */ /* 0x000fc800078ec0ff */
[----:B------:R-:W-:-:S05]  /*15890*/  SHF.R.U32.HI R0, RZ, 0x5, R0 ;  /* 0x00000005ff007819 */ /* 0x000fca0000011600 */
[----:B------:R-:W-:Y:S01]  /*158a0*/  VIADD R2, R0, 0x10 ;  /* 0x0000001000027836 */ /* 0x000fe20000000000 */
[----:B------:R-:W-:Y:S01]  /*158b0*/  SHF.L.U32 R0, R3, R0, RZ ;  /* 0x0000000003007219 */ /* 0x000fe200000006ff */
[----:B0-----:R-:W-:-:S03]  /*158c0*/  ULEA UR6, UR5, UR4, 0x18 ;  /* 0x0000000405067291 */ /* 0x001fc6000f8ec0ff */
[----:B------:R-:W-:-:S04]  /*158d0*/  SHF.L.U32 R3, R7, R2, RZ ;  /* 0x0000000207037219 */ /* 0x000fc800000006ff */
[----:B------:R-:W-:Y:S02]  /*158e0*/  LOP3.LUT R0, R3, R0, RZ, 0xfc, !PT ;  /* 0x0000000003007212 */ /* 0x000fe400078efcff */
[----:B------:R-:W0:Y:S02]  /*158f0*/  LDS R5, [UR6] ;  /* 0x00000006ff057984 */ /* 0x000e240008000800 */
[C---:B------:R-:W-:Y:S02]  /*15900*/  LOP3.LUT R2, R0.reuse, 0xffff, RZ, 0xc0, !PT ;  /* 0x0000ffff00027812 */ /* 0x040fe400078ec0ff */
[----:B0-----:R-:W-:-:S04]  /*15910*/  LOP3.LUT R3, R0, 0xffff, R5, 0x80, !PT ;  /* 0x0000ffff00037812 */ /* 0x001fc800078e8005 */
[----:B------:R-:W-:-:S13]  /*15920*/  ISETP.NE.AND P0, PT, R3, R2, PT ;  /* 0x000000020300720c */ /* 0x000fda0003f05270 */
[----:B------:R-:W-:Y:S05]  /*15930*/  @P0 BRA `(.L_x_20) ;  /* 0x0000000000500947 */ /* 0x000fea0003800000 */
[----:B------:R-:W-:Y:S02]  /*15940*/  SHF.R.U32.HI R5, RZ, 0x10, R5 ;  /* 0x00000010ff057819 */ /* 0x000fe40000011605 */
[----:B------:R-:W-:-:S04]  /*15950*/  SHF.R.U32.HI R2, RZ, 0x10, R0 ;  /* 0x00000010ff027819 */ /* 0x000fc80000011600 */
[----:B------:R-:W-:-:S04]  /*15960*/  LOP3.LUT R5, R5, R2, RZ, 0xc0, !PT ;  /* 0x0000000205057212 */ /* 0x000fc800078ec0ff */
[----:B------:R-:W-:-:S13]  /*15970*/  ISETP.NE.AND P0, PT, R5, R2, PT ;  /* 0x000000020500720c */ /* 0x000fda0003f05270 */
[----:B------:R-:W-:Y:S05]  /*15980*/  @P0 BRA `(.L_x_21) ;  /* 0x0000000000300947 */ /* 0x000fea0003800000 */
[----:B------:R-:W-:Y:S01]  /*15990*/  R2UR UR4, R0 ;  /* 0x00000000000472ca */ /* 0x000fe200000e0000 */
[----:B------:R-:W-:Y:S01]  /*159a0*/  VOTEU.ANY UR5, UPT, PT ;  /* 0x0000000000057886 */ /* 0x000fe200038e0100 */
[----:B------:R-:W0:Y:S01]  /*159b0*/  S2R R0, SR_LANEID ;  /* 0x0000000000007919 */ /* 0x000e220000000000 */
[----:B------:R-:W-:-:S10]  /*159c0*/  UFLO.U32 UR5, UR5 ;  /* 0x00000005000572bd */ /* 0x000fd400080e0000 */
[----:B------:R-:W-:-:S06]  /*159d0*/  ULOP3.LUT UR4, URZ, UR4, URZ, 0x33, !UPT ;  /* 0x00000004ff047292 */ /* 0x000fcc000f8e33ff */
[----:B------:R-:W-:-:S04]  /*159e0*/  IMAD.U32 R2, RZ, RZ, UR4 ;  /* 0x00000004ff027e24 */ /* 0x000fc8000f8e00ff */
[----:B------:R-:W1:Y:S02]  /*159f0*/  REDUX UR7, R2 ;  /* 0x00000000020773c4 */ /* 0x000e640000000000 */
[----:B------:R3:W-:Y:S01]  /*15a00*/  UTCATOMSWS.AND URZ, UR4 ;  /* 0x0000000400ff79e3 */ /* 0x0007e20008000000 */
[----:B0-----:R-:W-:Y:S01]  /*15a10*/  ISETP.EQ.U32.AND P0, PT, R0, UR5, PT ;  /* 0x0000000500007c0c */ /* 0x001fe2000bf02070 */
[----:B-1----:R-:W-:-:S12]  /*15a20*/  IMAD.U32 R0, RZ, RZ, UR7 ;  /* 0x00000007ff007e24 */ /* 0x002fd8000f8e00ff */
[----:B------:R3:W-:Y:S01]  /*15a30*/  @P0 ATOMS.AND RZ, [UR6], R0 ;  /* 0x00000000ffff098c */ /* 0x0007e2000a800006 */
[----:B------:R-:W-:Y:S05]  /*15a40*/  BRA `(.L_x_19) ;  /* 0x0000000000147947 */ /* 0x000fea0003800000 */
.L_x_21:
[----:B------:R-:W-:-:S07]  /*15a50*/  MOV R2, 0x15a70 ;  /* 0x00015a7000027802 */ /* 0x000fce0000000f00 */
[----:B------:R-:W-:Y:S05]  /*15a60*/  CALL.REL.NOINC `($__internal_0_$__cuda_sm10x_tcgen05_guardrail_trap_col_being_dealloced_not_returned_by_alloc) ;  /* 0x00000000005c7944 */ /* 0x000fea0003c00000 */
[----:B------:R-:W-:Y:S05]  /*15a70*/  BRA `(.L_x_19) ;  /* 0x0000000000087947 */ /* 0x000fea0003800000 */
.L_x_20:
[----:B------:R-:W-:-:S07]  /*15a80*/  MOV R2, 0x15aa0 ;  /* 0x00015aa000027802 */ /* 0x000fce0000000f00 */
[----:B------:R-:W-:Y:S05]  /*15a90*/  CALL.REL.NOINC `($__internal_2_$__cuda_sm10x_tcgen05_guardrail_trap_unallocated_columns_being_dealloced) ;  /* 0x0000000000687944 */ /* 0x000fea0003c00000 */
.L_x_19:
[----:B------:R-:W-:Y:S01]  /*15aa0*/  NOP ;  /* 0x0000000000007918 */ /* 0x000fe20000000000 */
[----:B---3--:R-:W-:Y:S05]  /*15ab0*/  EXIT ;  /* 0x000000000000794d */ /* 0x008fea0003800000 */
.L_x_7:
[----:B------:R-:W-:-:S07]  /*15ac0*/  IMAD.MOV.U32 R3, RZ, RZ, R2 ;  /* 0x000000ffff037224 */ /* 0x000fce00078e0002 */
.L_x_22:
[----:B0-----:R0:W1:Y:S02]  /*15ad0*/  SYNCS.PHASECHK.TRANS64.TRYWAIT P1, [R9+URZ], R3 ;  /* 0x00000003090075a7 */ /* 0x00106400080211ff */
[----:B-1----:R-:W-:Y:S05]  /*15ae0*/  @!P1 NANOSLEEP.SYNCS 0x989680 ;  /* 0x009896800000995d */ /* 0x002fea0003900000 */
[----:B------:R-:W1:Y:S02]  /*15af0*/  @!P1 SYNCS.PHASECHK.TRANS64 P1, [R9+URZ], R3 ;  /* 0x00000003090095a7 */ /* 0x000e6400080210ff */
[----:B-1----:R-:W-:Y:S05]  /*15b00*/  @!P1 BRA `(.L_x_22) ;  /* 0xfffffffc00f09947 */ /* 0x002fea000383ffff */
[----:B------:R-:W-:Y:S05]  /*15b10*/  BRA `(.L_x_6) ;  /* 0xfffffea800047947 */ /* 0x000fea000383ffff */
.L_x_10:
[----:B------:R-:W-:-:S07]  /*15b20*/  IMAD.MOV.U32 R3, RZ, RZ, R2 ;  /* 0x000000ffff037224 */ /* 0x000fce00078e0002 */
.L_x_23:
[----:B0-----:R0:W1:Y:S02]  /*15b30*/  SYNCS.PHASECHK.TRANS64.TRYWAIT P0, [R9+URZ], R3 ;  /* 0x00000003090075a7 */ /* 0x00106400080011ff */
[----:B-1----:R-:W-:Y:S05]  /*15b40*/  @!P0 NANOSLEEP.SYNCS 0x989680 ;  /* 0x009896800000895d */ /* 0x002fea0003900000 */
[----:B------:R-:W1:Y:S02]  /*15b50*/  @!P0 SYNCS.PHASECHK.TRANS64 P0, [R9+URZ], R3 ;  /* 0x00000003090085a7 */ /* 0x000e6400080010ff */
[----:B-1----:R-:W-:Y:S05]  /*15b60*/  @!P0 BRA `(.L_x_23) ;  /* 0xfffffffc00f08947 */ /* 0x002fea000383ffff */
[----:B------:R-:W-:Y:S05]  /*15b70*/  BRA `(.L_x_9) ;  /* 0xfffffea800687947 */ /* 0x000fea000383ffff */
.L_x_14:
[----:B------:R-:W1:Y:S02]  /*15b80*/  SYNCS.PHASECHK.TRANS64.TRYWAIT P3, [UR8], R30 ;  /* 0x0000001eff0075a7 */ /* 0x000e640008061108 */
[----:B-1----:R-:W-:Y:S05]  /*15b90*/  @!P3 BRA `(.L_x_14) ;  /* 0xfffffffc00f8b947 */ /* 0x002fea000383ffff */
[----:B------:R-:W-:Y:S05]  /*15ba0*/  BRA `(.L_x_24) ;  /* 0xffffff5800207947 */ /* 0x000fea000383ffff */
.L_x_18:
[----:B------:R-:W0:Y:S02]  /*15bb0*/  SYNCS.PHASECHK.TRANS64.TRYWAIT P0, [UR8], R0 ;  /* 0x00000000ff0075a7 */ /* 0x000e240008001108 */
[----:B0-----:R-:W-:Y:S05]  /*15bc0*/  @!P0 BRA `(.L_x_18) ;  /* 0xfffffffc00f88947 */ /* 0x001fea000383ffff */
[----:B------:R-:W-:Y:S05]  /*15bd0*/  BRA `(.L_x_17) ;  /* 0xffffffd800ec7947 */ /* 0x000fea000383ffff */
        .weak           $__internal_0_$__cuda_sm10x_tcgen05_guardrail_trap_col_being_dealloced_not_returned_by_alloc
        .type           $__internal_0_$__cuda_sm10x_tcgen05_guardrail_trap_col_being_dealloced_not_returned_by_alloc,@function
        .size           $__internal_0_$__cuda_sm10x_tcgen05_guardrail_trap_col_being_dealloced_not_returned_by_alloc,($__internal_1_$__cuda_sm10x_tcgen05_guardrail_trap_phase_invalid_during_alloc - $__internal_0_$__cuda_sm10x_tcgen05_guardrail_trap_col_being_dealloced_not_returned_by_alloc)
$__internal_0_$__cuda_sm10x_tcgen05_guardrail_trap_col_being_dealloced_not_returned_by_alloc:
[----:B------:R-:W-:Y:S05]  /*15be0*/  BPT.TRAP 0x1 ;  /* 0x000000040000795c */ /* 0x000fea0000300000 */
[----:B------:R-:W-:-:S04]  /*15bf0*/  IMAD.MOV.U32 R3, RZ, RZ, 0x0 ;  /* 0x00000000ff037424 */ /* 0x000fc800078e00ff */
[----:B------:R-:W-:Y:S05]  /*15c00*/  RET.REL.NODEC R2 `(matmul_kernel) ;  /* 0xfffffea002fc7950 */ /* 0x000fea0003c3ffff */
        .weak           $__internal_1_$__cuda_sm10x_tcgen05_guardrail_trap_phase_invalid_during_alloc
        .type           $__internal_1_$__cuda_sm10x_tcgen05_guardrail_trap_phase_invalid_during_alloc,@function
        .size           $__internal_1_$__cuda_sm10x_tcgen05_guardrail_trap_phase_invalid_during_alloc,($__internal_2_$__cuda_sm10x_tcgen05_guardrail_trap_unallocated_columns_being_dealloced - $__internal_1_$__cuda_sm10x_tcgen05_guardrail_trap_phase_invalid_during_alloc)
$__internal_1_$__cuda_sm10x_tcgen05_guardrail_trap_phase_invalid_during_alloc:
[----:B------:R-:W-:Y:S05]  /*15c10*/  BPT.TRAP 0x1 ;  /* 0x000000040000795c */ /* 0x000fea0000300000 */
[----:B------:R-:W-:-:S04]  /*15c20*/  IMAD.MOV.U32 R3, RZ, RZ, 0x0 ;  /* 0x00000000ff037424 */ /* 0x000fc800078e00ff */
[----:B------:R-:W-:Y:S05]  /*15c30*/  RET.REL.NODEC R2 `(matmul_kernel) ;  /* 0xfffffea002f07950 */ /* 0x000fea0003c3ffff */
        .weak           $__internal_2_$__cuda_sm10x_tcgen05_guardrail_trap_unallocated_columns_being_dealloced
        .type           $__internal_2_$__cuda_sm10x_tcgen05_guardrail_trap_unallocated_columns_being_dealloced,@function
        .size           $__internal_2_$__cuda_sm10x_tcgen05_guardrail_trap_unallocated_columns_being_dealloced,(.L_x_28 - $__internal_2_$__cuda_sm10x_tcgen05_guardrail_trap_unallocated_columns_being_dealloced)
$__internal_2_$__cuda_sm10x_tcgen05_guardrail_trap_unallocated_columns_being_dealloced:
[----:B------:R-:W-:Y:S05]  /*15c40*/  BPT.TRAP 0x1 ;  /* 0x000000040000795c */ /* 0x000fea0000300000 */
[----:B------:R-:W-:-:S04]  /*15c50*/  IMAD.MOV.U32 R3, RZ, RZ, 0x0 ;  /* 0x00000000ff037424 */ /* 0x000fc800078e00ff */
[----:B------:R-:W-:Y:S05]  /*15c60*/  RET.REL.NODEC R2 `(matmul_kernel) ;  /* 0xfffffea002e47950 */ /* 0x000fea0003c3ffff */
.L_x_25:
[----:B------:R-:W-:-:S00]  /*15c70*/  BRA `(.L_x_25) ;  /* 0xfffffffc00fc7947 */ /* 0x000fc0000383ffff */
[----:B------:R-:W-:-:S00]  /*15c80*/  NOP ;  /* 0x0000000000007918 */ /* 0x000fc00000000000 */
[----:B------:R-:W-:-:S00]  /*15c90*/  NOP ;  /* 0x0000000000007918 */ /* 0x000fc00000000000 */
[----:B------:R-:W-:-:S00]  /*15ca0*/  NOP ;  /* 0x0000000000007918 */ /* 0x000fc00000000000 */
[----:B------:R-:W-:-:S00]  /*15cb0*/  NOP ;  /* 0x0000000000007918 */ /* 0x000fc00000000000 */
[----:B------:R-:W-:-:S00]  /*15cc0*/  NOP ;  /* 0x0000000000007918 */ /* 0x000fc00000000000 */
[----:B------:R-:W-:-:S00]  /*15cd0*/  NOP ;  /* 0x0000000000007918 */ /* 0x000fc00000000000 */
[----:B------:R-:W-:-:S00]  /*15ce0*/  NOP ;  /* 0x0000000000007918 */ /* 0x000fc00000000000 */
[----:B------:R-:W-:-:S00]  /*15cf0*/  NOP ;  /* 0x0000000000007918 */ /* 0x000fc00000000000 */
.L_x_28:


//--------------------- .nv.shared.matmul_kernel  --------------------------
	.section	.nv.shared.matmul_kernel,"aw",@nobits
	.sectionflags	@""
	.align	16
	.zero		1024


//--------------------- .nv.shared.reserved.0     --------------------------
	.section	.nv.shared.reserved.0,"aw",@nobits
	.align	8
	.weak		__nv_reservedSMEM_offset_0_alias
	.size		__nv_reservedSMEM_offset_0_alias, 0, 64
	.other		__nv_reservedSMEM_offset_0_alias,@"STO_CUDA_RESERVED_SHARED STV_DEFAULT"
__nv_reservedSMEM_offset_0_alias:
	.zero		0
.nv.shared.reserved.0:
	.zero		64
	.weak		__nv_reservedSMEM_allocation_phase
	.type		__nv_reservedSMEM_allocation_phase,@object
	.size		__nv_reservedSMEM_allocation_phase,(.L_0 - __nv_reservedSMEM_allocation_phase)
__nv_reservedSMEM_allocation_phase:
	.zero		1
.L_0:
	.zero		7
	.weak		__nv_reservedSMEM_devtool_atexit_pc
	.type		__nv_reservedSMEM_devtool_atexit_pc,@object
	.size		__nv_reservedSMEM_devtool_atexit_pc,(__nv_reservedSMEM_allocation_mask - __nv_reservedSMEM_devtool_atexit_pc)
__nv_reservedSMEM_devtool_atexit_pc:
	.zero		8
	.weak		__nv_reservedSMEM_allocation_mask
	.type		__nv_reservedSMEM_allocation_mask,@object
	.size		__nv_reservedSMEM_allocation_mask,(.L_2 - __nv_reservedSMEM_allocation_mask)
__nv_reservedSMEM_allocation_mask:
	.zero		4
.L_2:
	.zero		4
	.weak		__nv_reservedSMEM_tmem_allocation_pipeline_mbarrier
	.type		__nv_reservedSMEM_tmem_allocation_pipeline_mbarrier,@object
	.size		__nv_reservedSMEM_tmem_allocation_pipeline_mbarrier,(__nv_reservedSMEM_tmem_allocation_pipeline_mbarrier_parity - __nv_reservedSMEM_tmem_allocation_pipeline_mbarrier)
__nv_reservedSMEM_tmem_allocation_pipeline_mbarrier:
	.zero		8
	.weak		__nv_reservedSMEM_tmem_allocation_pipeline_mbarrier_parity
	.type		__nv_reservedSMEM_tmem_allocation_pipeline_mbarrier_parity,@object
	.size		__nv_reservedSMEM_tmem_allocation_pipeline_mbarrier_parity,(.L_4 - __nv_reservedSMEM_tmem_allocation_pipeline_mbarrier_parity)
__nv_reservedSMEM_tmem_allocation_pipeline_mbarrier_parity:
	.zero		4
.L_4:


//--------------------- .nv.constant0.matmul_kernel --------------------------
	.section	.nv.constant0.matmul_kernel,"a",@progbits
	.sectionflags	@""
	.align	4
.nv.constant0.matmul_kernel:
	.zero		976


//--------------------- SYMBOLS --------------------------

	.type		.nv.reservedSmem.offset0,@object
	.size		.nv.reservedSmem.offset0,0x4
	.type		.nv.reservedSmem.cap,@object
	.size		.nv.reservedSmem.cap,0x4
